// auto-generated by cutlass_sweep.conv — config: {"arch": "sm_100", "cluster_m": 2, "cluster_n": 1, "conv_kind": "wgrad", "dtype": "fp16", "ndim": 3, "tile_k": 32, "tile_m": 256, "tile_n": 64}
#include "cutlass/cutlass.h"
#include "cute/tensor.hpp"
#include "cutlass/kernel_hardware_info.hpp"
#include "cutlass/conv/convolution.h"
#include "cutlass/conv/dispatch_policy.hpp"
#include "cutlass/conv/collective/collective_builder.hpp"
#include "cutlass/conv/kernel/conv_universal.hpp"
#include "cutlass/conv/device/conv_universal_adapter.hpp"
#include "cutlass/epilogue/collective/collective_builder.hpp"

using namespace cute;
using Elem = cutlass::half_t;
using Acc  = float;
using LayoutAB = cutlass::layout::TensorNDHWC;
using LayoutC  = cutlass::layout::TensorKCSRT;
constexpr auto ConvOp = cutlass::conv::Operator::kWgrad;
using TileShape    = Shape<_256, Shape<_64>, Shape<_32>>;
using ClusterShape = Shape<_2, _1, _1>;

using CollectiveEpilogue = typename cutlass::epilogue::collective::CollectiveBuilder<
    cutlass::arch::Sm100, cutlass::arch::OpClassTensorOp,
    TileShape, ClusterShape,
    cutlass::epilogue::collective::EpilogueTileAuto,
    Acc, Acc,
    Elem, LayoutC, 128 / cutlass::sizeof_bits<Elem>::value,
    Elem, LayoutC, 128 / cutlass::sizeof_bits<Elem>::value,
    cutlass::epilogue::collective::EpilogueScheduleAuto
  >::CollectiveOp;

using CollectiveMainloop = typename cutlass::conv::collective::CollectiveBuilder<
    cutlass::arch::Sm100, cutlass::arch::OpClassTensorOp, ConvOp,
    Elem, LayoutAB, 128 / cutlass::sizeof_bits<Elem>::value,
    Elem, LayoutAB, 128 / cutlass::sizeof_bits<Elem>::value,
    Acc,
    TileShape, ClusterShape,
    cutlass::conv::collective::StageCountAutoCarveout<
        static_cast<int>(sizeof(typename CollectiveEpilogue::SharedStorage))>,
    cutlass::conv::collective::KernelScheduleAuto
  >::CollectiveOp;

using ProblemShape = cutlass::conv::ConvProblemShape<
    ConvOp, CollectiveMainloop::DispatchPolicy::NumSpatialDimensions>;
using ConvKernel = cutlass::conv::kernel::ConvUniversal<
    ProblemShape, CollectiveMainloop, CollectiveEpilogue>;
using Conv = cutlass::conv::device::ConvUniversalAdapter<ConvKernel>;

auto* _anchor = &cutlass::device_kernel<ConvKernel>;


// ===== COMPILED SASS (sm_100a) =====

	.target	sm_100a

	.elftype	@"ET_EXEC"


//--------------------- .note.nv.tkinfo           --------------------------
	.section	.note.nv.tkinfo,"",@"SHT_NOTE"
	.sectionflags	@"SHF_NOTE_NV_TKINFO"
	.tkinfo
        /*0018*/ 	.word	0x00000002
        /*0030*/ 	.string	""
        /*0030*/ 	.string	"ptxas"
        /*0030*/ 	.string	"Cuda compilation tools, release 13.0, V13.0.88"
        /*0030*/ 	.string	"Build cuda_13.0.r13.0/compiler.36424714_0"
        /*0030*/ 	.string	"-arch sm_100a -m 64 "



//--------------------- .note.nv.cuinfo           --------------------------
	.section	.note.nv.cuinfo,"",@"SHT_NOTE"
	.sectionflags	@"SHF_NOTE_NV_CUINFO"
        /*0018*/ 	.short	0x0002
        /*001a*/ 	.short	0x0064
        /*001c*/ 	.short	0x0082
	.zero		2


//--------------------- .nv.info                  --------------------------
	.section	.nv.info,"",@"SHT_CUDA_INFO"
	.align	4


	//----- nvinfo : EIATTR_REGCOUNT
	.align		4
        /*0000*/ 	.byte	0x04, 0x2f
        /*0002*/ 	.short	(.L_19 - .L_18)
	.align		4
.L_18:
        /*0004*/ 	.word	index@(_ZN7cutlass13device_kernelINS_4conv6kernel13ConvUniversalINS1_16ConvProblemShapeILNS1_8OperatorE2ELi3EEENS1_10collective14CollectiveConvINS1_47MainloopSm100TmaUmmaWarpSpecializedImplicitGemmILS5_2ELi20ELi3ELi1ELi2EN4cute5tupleIJNSA_1CILi2EEENSC_ILi1EEESE_EEEEENSB_IJNSC_ILi256EEENSB_IJNSC_ILi64EEEEEENSB_IJNSC_ILi32EEEEEEEEENS_6half_tESN_NSA_8TiledMMAINSA_8MMA_AtomIJNSA_26SM100_MMA_F16BF16_2x1SM_SSISN_SN_fLi256ELi64ELNSA_4UMMA5MajorE1ELSS_1ELNSR_7ScaleInE0ELST_0EEEEEENSA_6LayoutINSB_IJSE_SE_SE_EEENSB_IJNSC_ILi0EEESY_SY_EEEEENSB_IJNSA_10UnderscoreES11_S11_EEEEENS7_6detail27Sm100ImplicitGemmTileTraitsINSA_18SM100_TMA_2SM_LOADENSA_14ComposedLayoutINSA_7SwizzleILi3ELi4ELi3EEENSA_18smem_ptr_flag_bitsILi16EEENSW_INSB_IJSI_NSC_ILi8EEEEEENSB_IJSE_SI_EEEEEEEvEENS15_INSA_25SM100_TMA_2SM_LOAD_IM2COLENS17_INS18_ILi2ELi4ELi3EEES1B_NSW_INSB_IJSK_S1C_EEENSB_IJSE_SK_EEEEEEEvEEEENS_8epilogue10collective18CollectiveEpilogueINS1Q_23Sm100TmaWarpSpecializedILi3ELi2ELi32ELb1ELb0EEEJNSB_IJNSC_ILi128EEESJ_SL_EEENSB_IJNSW_IS1V_SE_EENSW_ISK_SE_EEEEESN_NSB_IJlNSB_IJSE_lllEEESY_EEESN_S21_NS1Q_6fusion15FusionCallbacksIS1U_NS22_17LinearCombinationISN_fSN_fLNS_15FloatRoundStyleE2EEES1W_S1Z_JEEENSA_5SM1004TMEM4LOAD26SM100_TMEM_LOAD_32dp32b32xENSA_13SM90_TMA_LOADENS17_IS1J_S1B_NSW_INSB_IJS1C_SK_EEENSB_IJSK_SE_EEEEEEENSA_39AutoVectorizingCopyWithAssumedAlignmentILi128EEENSA_14SM90_TMA_STOREES2G_S2I_S2I_EEEvvEEEEvNT_6ParamsE)
        /*0008*/ 	.word	0x0000007d


	//----- nvinfo : EIATTR_FRAME_SIZE
	.align		4
.L_19:
        /*000c*/ 	.byte	0x04, 0x11
        /*000e*/ 	.short	(.L_21 - .L_20)
	.align		4
.L_20:
        /*0010*/ 	.word	index@($__internal_2_$__cuda_sm10x_tcgen05_guardrail_trap_unallocated_columns_being_dealloced)
        /*0014*/ 	.word	0x00000008


	//----- nvinfo : EIATTR_FRAME_SIZE
	.align		4
.L_21:
        /*0018*/ 	.byte	0x04, 0x11
        /*001a*/ 	.short	(.L_23 - .L_22)
	.align		4
.L_22:
        /*001c*/ 	.word	index@($__internal_1_$__cuda_sm10x_tcgen05_guardrail_trap_phase_invalid_during_alloc)
        /*0020*/ 	.word	0x00000008


	//----- nvinfo : EIATTR_FRAME_SIZE
	.align		4
.L_23:
        /*0024*/ 	.byte	0x04, 0x11
        /*0026*/ 	.short	(.L_25 - .L_24)
	.align		4
.L_24:
        /*0028*/ 	.word	index@($__internal_0_$__cuda_sm10x_tcgen05_guardrail_trap_col_being_dealloced_not_returned_by_alloc)
        /*002c*/ 	.word	0x00000008


	//----- nvinfo : EIATTR_FRAME_SIZE
	.align		4
.L_25:
        /*0030*/ 	.byte	0x04, 0x11
        /*0032*/ 	.short	(.L_27 - .L_26)
	.align		4
.L_26:
        /*0034*/ 	.word	index@(_ZN7cutlass13device_kernelINS_4conv6kernel13ConvUniversalINS1_16ConvProblemShapeILNS1_8OperatorE2ELi3EEENS1_10collective14CollectiveConvINS1_47MainloopSm100TmaUmmaWarpSpecializedImplicitGemmILS5_2ELi20ELi3ELi1ELi2EN4cute5tupleIJNSA_1CILi2EEENSC_ILi1EEESE_EEEEENSB_IJNSC_ILi256EEENSB_IJNSC_ILi64EEEEEENSB_IJNSC_ILi32EEEEEEEEENS_6half_tESN_NSA_8TiledMMAINSA_8MMA_AtomIJNSA_26SM100_MMA_F16BF16_2x1SM_SSISN_SN_fLi256ELi64ELNSA_4UMMA5MajorE1ELSS_1ELNSR_7ScaleInE0ELST_0EEEEEENSA_6LayoutINSB_IJSE_SE_SE_EEENSB_IJNSC_ILi0EEESY_SY_EEEEENSB_IJNSA_10UnderscoreES11_S11_EEEEENS7_6detail27Sm100ImplicitGemmTileTraitsINSA_18SM100_TMA_2SM_LOADENSA_14ComposedLayoutINSA_7SwizzleILi3ELi4ELi3EEENSA_18smem_ptr_flag_bitsILi16EEENSW_INSB_IJSI_NSC_ILi8EEEEEENSB_IJSE_SI_EEEEEEEvEENS15_INSA_25SM100_TMA_2SM_LOAD_IM2COLENS17_INS18_ILi2ELi4ELi3EEES1B_NSW_INSB_IJSK_S1C_EEENSB_IJSE_SK_EEEEEEEvEEEENS_8epilogue10collective18CollectiveEpilogueINS1Q_23Sm100TmaWarpSpecializedILi3ELi2ELi32ELb1ELb0EEEJNSB_IJNSC_ILi128EEESJ_SL_EEENSB_IJNSW_IS1V_SE_EENSW_ISK_SE_EEEEESN_NSB_IJlNSB_IJSE_lllEEESY_EEESN_S21_NS1Q_6fusion15FusionCallbacksIS1U_NS22_17LinearCombinationISN_fSN_fLNS_15FloatRoundStyleE2EEES1W_S1Z_JEEENSA_5SM1004TMEM4LOAD26SM100_TMEM_LOAD_32dp32b32xENSA_13SM90_TMA_LOADENS17_IS1J_S1B_NSW_INSB_IJS1C_SK_EEENSB_IJSK_SE_EEEEEEENSA_39AutoVectorizingCopyWithAssumedAlignmentILi128EEENSA_14SM90_TMA_STOREES2G_S2I_S2I_EEEvvEEEEvNT_6ParamsE)
        /*0038*/ 	.word	0x00000008


	//----- nvinfo : EIATTR_MIN_STACK_SIZE
	.align		4
.L_27:
        /*003c*/ 	.byte	0x04, 0x12
        /*003e*/ 	.short	(.L_29 - .L_28)
	.align		4
.L_28:
        /*0040*/ 	.word	index@(_ZN7cutlass13device_kernelINS_4conv6kernel13ConvUniversalINS1_16ConvProblemShapeILNS1_8OperatorE2ELi3EEENS1_10collective14CollectiveConvINS1_47MainloopSm100TmaUmmaWarpSpecializedImplicitGemmILS5_2ELi20ELi3ELi1ELi2EN4cute5tupleIJNSA_1CILi2EEENSC_ILi1EEESE_EEEEENSB_IJNSC_ILi256EEENSB_IJNSC_ILi64EEEEEENSB_IJNSC_ILi32EEEEEEEEENS_6half_tESN_NSA_8TiledMMAINSA_8MMA_AtomIJNSA_26SM100_MMA_F16BF16_2x1SM_SSISN_SN_fLi256ELi64ELNSA_4UMMA5MajorE1ELSS_1ELNSR_7ScaleInE0ELST_0EEEEEENSA_6LayoutINSB_IJSE_SE_SE_EEENSB_IJNSC_ILi0EEESY_SY_EEEEENSB_IJNSA_10UnderscoreES11_S11_EEEEENS7_6detail27Sm100ImplicitGemmTileTraitsINSA_18SM100_TMA_2SM_LOADENSA_14ComposedLayoutINSA_7SwizzleILi3ELi4ELi3EEENSA_18smem_ptr_flag_bitsILi16EEENSW_INSB_IJSI_NSC_ILi8EEEEEENSB_IJSE_SI_EEEEEEEvEENS15_INSA_25SM100_TMA_2SM_LOAD_IM2COLENS17_INS18_ILi2ELi4ELi3EEES1B_NSW_INSB_IJSK_S1C_EEENSB_IJSE_SK_EEEEEEEvEEEENS_8epilogue10collective18CollectiveEpilogueINS1Q_23Sm100TmaWarpSpecializedILi3ELi2ELi32ELb1ELb0EEEJNSB_IJNSC_ILi128EEESJ_SL_EEENSB_IJNSW_IS1V_SE_EENSW_ISK_SE_EEEEESN_NSB_IJlNSB_IJSE_lllEEESY_EEESN_S21_NS1Q_6fusion15FusionCallbacksIS1U_NS22_17LinearCombinationISN_fSN_fLNS_15FloatRoundStyleE2EEES1W_S1Z_JEEENSA_5SM1004TMEM4LOAD26SM100_TMEM_LOAD_32dp32b32xENSA_13SM90_TMA_LOADENS17_IS1J_S1B_NSW_INSB_IJS1C_SK_EEENSB_IJSK_SE_EEEEEEENSA_39AutoVectorizingCopyWithAssumedAlignmentILi128EEENSA_14SM90_TMA_STOREES2G_S2I_S2I_EEEvvEEEEvNT_6ParamsE)
        /*0044*/ 	.word	0x00000008
.L_29:


//--------------------- .nv.compat                --------------------------
	.section	.nv.compat,"",@"SHT_CUDA_COMPAT_INFO"
	.align	4
        /*0000*/ 	.byte	0x02, 0x09, 0x01, 0x00, 0x02, 0x02, 0x02, 0x00, 0x02, 0x05, 0x05, 0x00, 0x03, 0x07, 0x01, 0x01
        /*0010*/ 	.byte	0x02, 0x03, 0x01, 0x00, 0x02, 0x06, 0x01, 0x00, 0x04, 0x0b, 0x08, 0x00, 0x09, 0x00, 0x00, 0x00
        /*0020*/ 	.byte	0x00, 0x00, 0x00, 0x00


//--------------------- .nv.info._ZN7cutlass13device_kernelINS_4conv6kernel13ConvUniversalINS1_16ConvProblemShapeILNS1_8OperatorE2ELi3EEENS1_10collective14CollectiveConvINS1_47MainloopSm100TmaUmmaWarpSpecializedImplicitGemmILS5_2ELi20ELi3ELi1ELi2EN4cute5tupleIJNSA_1CILi2EEENSC_ILi1EEESE_EEEEENSB_IJNSC_ILi256EEENSB_IJNSC_ILi64EEEEEENSB_IJNSC_ILi32EEEEEEEEENS_6half_tESN_NSA_8TiledMMAINSA_8MMA_AtomIJNSA_26SM100_MMA_F16BF16_2x1SM_SSISN_SN_fLi256ELi64ELNSA_4UMMA5MajorE1ELSS_1ELNSR_7ScaleInE0ELST_0EEEEEENSA_6LayoutINSB_IJSE_SE_SE_EEENSB_IJNSC_ILi0EEESY_SY_EEEEENSB_IJNSA_10UnderscoreES11_S11_EEEEENS7_6detail27Sm100ImplicitGemmTileTraitsINSA_18SM100_TMA_2SM_LOADENSA_14ComposedLayoutINSA_7SwizzleILi3ELi4ELi3EEENSA_18smem_ptr_flag_bitsILi16EEENSW_INSB_IJSI_NSC_ILi8EEEEEENSB_IJSE_SI_EEEEEEEvEENS15_INSA_25SM100_TMA_2SM_LOAD_IM2COLENS17_INS18_ILi2ELi4ELi3EEES1B_NSW_INSB_IJSK_S1C_EEENSB_IJSE_SK_EEEEEEEvEEEENS_8epilogue10collective18CollectiveEpilogueINS1Q_23Sm100TmaWarpSpecializedILi3ELi2ELi32ELb1ELb0EEEJNSB_IJNSC_ILi128EEESJ_SL_EEENSB_IJNSW_IS1V_SE_EENSW_ISK_SE_EEEEESN_NSB_IJlNSB_IJSE_lllEEESY_EEESN_S21_NS1Q_6fusion15FusionCallbacksIS1U_NS22_17LinearCombinationISN_fSN_fLNS_15FloatRoundStyleE2EEES1W_S1Z_JEEENSA_5SM1004TMEM4LOAD26SM100_TMEM_LOAD_32dp32b32xENSA_13SM90_TMA_LOADENS17_IS1J_S1B_NSW_INSB_IJS1C_SK_EEENSB_IJSK_SE_EEEEEEENSA_39AutoVectorizingCopyWithAssumedAlignmentILi128EEENSA_14SM90_TMA_STOREES2G_S2I_S2I_EEEvvEEEEvNT_6ParamsE --------------------------
	.section	.nv.info._ZN7cutlass13device_kernelINS_4conv6kernel13ConvUniversalINS1_16ConvProblemShapeILNS1_8OperatorE2ELi3EEENS1_10collective14CollectiveConvINS1_47MainloopSm100TmaUmmaWarpSpecializedImplicitGemmILS5_2ELi20ELi3ELi1ELi2EN4cute5tupleIJNSA_1CILi2EEENSC_ILi1EEESE_EEEEENSB_IJNSC_ILi256EEENSB_IJNSC_ILi64EEEEEENSB_IJNSC_ILi32EEEEEEEEENS_6half_tESN_NSA_8TiledMMAINSA_8MMA_AtomIJNSA_26SM100_MMA_F16BF16_2x1SM_SSISN_SN_fLi256ELi64ELNSA_4UMMA5MajorE1ELSS_1ELNSR_7ScaleInE0ELST_0EEEEEENSA_6LayoutINSB_IJSE_SE_SE_EEENSB_IJNSC_ILi0EEESY_SY_EEEEENSB_IJNSA_10UnderscoreES11_S11_EEEEENS7_6detail27Sm100ImplicitGemmTileTraitsINSA_18SM100_TMA_2SM_LOADENSA_14ComposedLayoutINSA_7SwizzleILi3ELi4ELi3EEENSA_18smem_ptr_flag_bitsILi16EEENSW_INSB_IJSI_NSC_ILi8EEEEEENSB_IJSE_SI_EEEEEEEvEENS15_INSA_25SM100_TMA_2SM_LOAD_IM2COLENS17_INS18_ILi2ELi4ELi3EEES1B_NSW_INSB_IJSK_S1C_EEENSB_IJSE_SK_EEEEEEEvEEEENS_8epilogue10collective18CollectiveEpilogueINS1Q_23Sm100TmaWarpSpecializedILi3ELi2ELi32ELb1ELb0EEEJNSB_IJNSC_ILi128EEESJ_SL_EEENSB_IJNSW_IS1V_SE_EENSW_ISK_SE_EEEEESN_NSB_IJlNSB_IJSE_lllEEESY_EEESN_S21_NS1Q_6fusion15FusionCallbacksIS1U_NS22_17LinearCombinationISN_fSN_fLNS_15FloatRoundStyleE2EEES1W_S1Z_JEEENSA_5SM1004TMEM4LOAD26SM100_TMEM_LOAD_32dp32b32xENSA_13SM90_TMA_LOADENS17_IS1J_S1B_NSW_INSB_IJS1C_SK_EEENSB_IJSK_SE_EEEEEEENSA_39AutoVectorizingCopyWithAssumedAlignmentILi128EEENSA_14SM90_TMA_STOREES2G_S2I_S2I_EEEvvEEEEvNT_6ParamsE,"",@"SHT_CUDA_INFO"
	.sectionflags	@""
	.align	4


	//----- nvinfo : EIATTR_CUDA_API_VERSION
	.align		4
        /*0000*/ 	.byte	0x04, 0x37
        /*0002*/ 	.short	(.L_31 - .L_30)
.L_30:
        /*0004*/ 	.word	0x00000082


	//----- nvinfo : EIATTR_KPARAM_INFO
	.align		4
.L_31:
        /*0008*/ 	.byte	0x04, 0x17
        /*000a*/ 	.short	(.L_33 - .L_32)
.L_32:
        /*000c*/ 	.word	0x00000000
        /*0010*/ 	.short	0x0000
        /*0012*/ 	.short	0x0000
        /*0014*/ 	.byte	0x00, 0xf0, 0x01, 0x24


	//----- nvinfo : EIATTR_AT_ENTRY_FRAGMENTS
	.align		4
.L_33:
        /*0018*/ 	.byte	0x04, 0x4f
        /*001a*/ 	.short	(.L_35 - .L_34)


	//   ....[0]....
.L_34:
        /*001c*/ 	.word	0x00000007


	//----- nvinfo : EIATTR_RESERVED_SMEM_USED
	.align		4
.L_35:
        /*0020*/ 	.byte	0x01, 0x41
	.zero		2


	//----- nvinfo : EIATTR_SPARSE_MMA_MASK
	.align		4
        /*0024*/ 	.byte	0x03, 0x50
        /*0026*/ 	.short	0x0000


	//----- nvinfo : EIATTR_TCGEN05_2CTA_USED
	.align		4
        /*0028*/ 	.byte	0x01, 0x52
	.zero		2


	//----- nvinfo : EIATTR_MAXREG_COUNT
	.align		4
        /*002c*/ 	.byte	0x03, 0x1b
        /*002e*/ 	.short	0x00ff


	//----- nvinfo : EIATTR_NUM_BARRIERS
	.align		4
        /*0030*/ 	.byte	0x02, 0x4c
        /*0032*/ 	.byte	0x07
	.zero		1


	//----- nvinfo : EIATTR_EXTERNS
	.align		4
        /*0034*/ 	.byte	0x04, 0x0f
        /*0036*/ 	.short	(.L_37 - .L_36)


	//   ....[0]....
	.align		4
.L_36:
        /*0038*/ 	.word	index@(__assertfail)


	//----- nvinfo : EIATTR_MERCURY_ISA_VERSION
	.align		4
.L_37:
        /*003c*/ 	.byte	0x03, 0x5f
        /*003e*/ 	.short	0x0101


	//----- nvinfo : EIATTR_INT_WARP_WIDE_INSTR_OFFSETS
	.align		4
        /*0040*/ 	.byte	0x04, 0x31
        /*0042*/ 	.short	(.L_39 - .L_38)


	//   ....[0]....
.L_38:
        /*0044*/ 	.word	0x00000e60


	//   ....[1]....
        /*0048*/ 	.word	0x00000f10


	//   ....[2]....
        /*004c*/ 	.word	0x00005400


	//   ....[3]....
        /*0050*/ 	.word	0x00005420


	//   ....[4]....
        /*0054*/ 	.word	0x00005450


	//   ....[5]....
        /*0058*/ 	.word	0x00006630


	//   ....[6]....
        /*005c*/ 	.word	0x00006710


	//   ....[7]....
        /*0060*/ 	.word	0x00006890


	//   ....[8]....
        /*0064*/ 	.word	0x00006990


	//----- nvinfo : EIATTR_COOP_GROUP_MASK_REGIDS
	.align		4
.L_39:
        /*0068*/ 	.byte	0x04, 0x29
        /*006a*/ 	.short	(.L_41 - .L_40)


	//   ....[0]....
.L_40:
        /*006c*/ 	.word	0xffffffff


	//   ....[1]....
        /*0070*/ 	.word	0xffffffff


	//   ....[2]....
        /*0074*/ 	.word	0xffffffff


	//   ....[3]....
        /*0078*/ 	.word	0xffffffff


	//   ....[4]....
        /*007c*/ 	.word	0xffffffff


	//   ....[5]....
        /*0080*/ 	.word	0xffffffff


	//   ....[6]....
        /*0084*/ 	.word	0xffffffff


	//   ....[7]....
        /*0088*/ 	.word	0xffffffff


	//   ....[8]....
        /*008c*/ 	.word	0xffffffff


	//   ....[9]....
        /*0090*/ 	.word	0xffffffff


	//   ....[10]....
        /*0094*/ 	.word	0xffffffff


	//   ....[11]....
        /*0098*/ 	.word	0xffffffff


	//   ....[12]....
        /*009c*/ 	.word	0xffffffff


	//----- nvinfo : EIATTR_COOP_GROUP_INSTR_OFFSETS
	.align		4
.L_41:
        /*00a0*/ 	.byte	0x04, 0x28
        /*00a2*/ 	.short	(.L_43 - .L_42)


	//   ....[0]....
.L_42:
        /*00a4*/ 	.word	0x000000d0


	//   ....[1]....
        /*00a8*/ 	.word	0x00000540


	//   ....[2]....
        /*00ac*/ 	.word	0x00000910


	//   ....[3]....
        /*00b0*/ 	.word	0x00000a90


	//   ....[4]....
        /*00b4*/ 	.word	0x00000b90


	//   ....[5]....
        /*00b8*/ 	.word	0x00000ce0


	//   ....[6]....
        /*00bc*/ 	.word	0x00000f80


	//   ....[7]....
        /*00c0*/ 	.word	0x00002da0


	//   ....[8]....
        /*00c4*/ 	.word	0x000043e0


	//   ....[9]....
        /*00c8*/ 	.word	0x000048b0


	//   ....[10]....
        /*00cc*/ 	.word	0x000048e0


	//   ....[11]....
        /*00d0*/ 	.word	0x00005320


	//   ....[12]....
        /*00d4*/ 	.word	0x00005520


	//----- nvinfo : EIATTR_VRC_CTA_INIT_COUNT
	.align		4
.L_43:
        /*00d8*/ 	.byte	0x02, 0x4a
        /*00da*/ 	.byte	0x80
	.zero		1


	//----- nvinfo : EIATTR_SYSCALL_OFFSETS
	.align		4
        /*00dc*/ 	.byte	0x04, 0x46
        /*00de*/ 	.short	(.L_45 - .L_44)


	//   ....[0]....
.L_44:
        /*00e0*/ 	.word	0x00007d00


	//   ....[1]....
        /*00e4*/ 	.word	0x00007df0


	//   ....[2]....
        /*00e8*/ 	.word	0x00008690


	//   ....[3]....
        /*00ec*/ 	.word	0x00009360


	//----- nvinfo : EIATTR_MBARRIER_INSTR_OFFSETS
	.align		4
.L_45:
        /*00f0*/ 	.byte	0x04, 0x39
        /*00f2*/ 	.short	(.L_47 - .L_46)


	//   ....[0]....
.L_46:
        /*00f4*/ 	.word	0x00000670
        /*00f8*/ 	.word	0x000000ff
        /*00fc*/ 	.word	0x00000000
        /*0100*/ 	.short	0x0100
        /*0102*/ 	.byte	0x04
	.zero		1


	//   ....[1]....
        /*0104*/ 	.word	0x00000680
        /*0108*/ 	.word	0x000000ff
        /*010c*/ 	.word	0x000000a0
        /*0110*/ 	.short	0x0100
        /*0112*/ 	.byte	0x04
	.zero		1


	//   ....[2]....
        /*0114*/ 	.word	0x00000690
        /*0118*/ 	.word	0x000000ff
        /*011c*/ 	.word	0x00000008
        /*0120*/ 	.short	0x0100
        /*0122*/ 	.byte	0x04
	.zero		1


	//   ....[3]....
        /*0124*/ 	.word	0x000006a0
        /*0128*/ 	.word	0x000000ff
        /*012c*/ 	.word	0x000000a8
        /*0130*/ 	.short	0x0100
        /*0132*/ 	.byte	0x04
	.zero		1


	//   ....[4]....
        /*0134*/ 	.word	0x000006b0
        /*0138*/ 	.word	0x000000ff
        /*013c*/ 	.word	0x00000010
        /*0140*/ 	.short	0x0100
        /*0142*/ 	.byte	0x04
	.zero		1


	//   ....[5]....
        /*0144*/ 	.word	0x000006c0
        /*0148*/ 	.word	0x000000ff
        /*014c*/ 	.word	0x000000b0
        /*0150*/ 	.short	0x0100
        /*0152*/ 	.byte	0x04
	.zero		1


	//   ....[6]....
        /*0154*/ 	.word	0x000006d0
        /*0158*/ 	.word	0x000000ff
        /*015c*/ 	.word	0x00000018
        /*0160*/ 	.short	0x0100
        /*0162*/ 	.byte	0x04
	.zero		1


	//   ....[7]....
        /*0164*/ 	.word	0x000006e0
        /*0168*/ 	.word	0x000000ff
        /*016c*/ 	.word	0x000000b8
        /*0170*/ 	.short	0x0100
        /*0172*/ 	.byte	0x04
	.zero		1


	//   ....[8]....
        /*0174*/ 	.word	0x000006f0
        /*0178*/ 	.word	0x000000ff
        /*017c*/ 	.word	0x00000020
        /*0180*/ 	.short	0x0100
        /*0182*/ 	.byte	0x04
	.zero		1


	//   ....[9]....
        /*0184*/ 	.word	0x00000700
        /*0188*/ 	.word	0x000000ff
        /*018c*/ 	.word	0x000000c0
        /*0190*/ 	.short	0x0100
        /*0192*/ 	.byte	0x04
	.zero		1


	//   ....[10]....
        /*0194*/ 	.word	0x00000710
        /*0198*/ 	.word	0x000000ff
        /*019c*/ 	.word	0x00000028
        /*01a0*/ 	.short	0x0100
        /*01a2*/ 	.byte	0x04
	.zero		1


	//   ....[11]....
        /*01a4*/ 	.word	0x00000720
        /*01a8*/ 	.word	0x000000ff
        /*01ac*/ 	.word	0x000000c8
        /*01b0*/ 	.short	0x0100
        /*01b2*/ 	.byte	0x04
	.zero		1


	//   ....[12]....
        /*01b4*/ 	.word	0x00000730
        /*01b8*/ 	.word	0x000000ff
        /*01bc*/ 	.word	0x00000030
        /*01c0*/ 	.short	0x0100
        /*01c2*/ 	.byte	0x04
	.zero		1


	//   ....[13]....
        /*01c4*/ 	.word	0x00000740
        /*01c8*/ 	.word	0x000000ff
        /*01cc*/ 	.word	0x000000d0
        /*01d0*/ 	.short	0x0100
        /*01d2*/ 	.byte	0x04
	.zero		1


	//   ....[14]....
        /*01d4*/ 	.word	0x00000750
        /*01d8*/ 	.word	0x000000ff
        /*01dc*/ 	.word	0x00000038
        /*01e0*/ 	.short	0x0100
        /*01e2*/ 	.byte	0x04
	.zero		1


	//   ....[15]....
        /*01e4*/ 	.word	0x00000760
        /*01e8*/ 	.word	0x000000ff
        /*01ec*/ 	.word	0x000000d8
        /*01f0*/ 	.short	0x0100
        /*01f2*/ 	.byte	0x04
	.zero		1


	//   ....[16]....
        /*01f4*/ 	.word	0x00000770
        /*01f8*/ 	.word	0x000000ff
        /*01fc*/ 	.word	0x00000040
        /*0200*/ 	.short	0x0100
        /*0202*/ 	.byte	0x04
	.zero		1


	//   ....[17]....
        /*0204*/ 	.word	0x00000780
        /*0208*/ 	.word	0x000000ff
        /*020c*/ 	.word	0x000000e0
        /*0210*/ 	.short	0x0100
        /*0212*/ 	.byte	0x04
	.zero		1


	//   ....[18]....
        /*0214*/ 	.word	0x00000790
        /*0218*/ 	.word	0x000000ff
        /*021c*/ 	.word	0x00000048
        /*0220*/ 	.short	0x0100
        /*0222*/ 	.byte	0x04
	.zero		1


	//   ....[19]....
        /*0224*/ 	.word	0x000007a0
        /*0228*/ 	.word	0x000000ff
        /*022c*/ 	.word	0x000000e8
        /*0230*/ 	.short	0x0100
        /*0232*/ 	.byte	0x04
	.zero		1


	//   ....[20]....
        /*0234*/ 	.word	0x000007b0
        /*0238*/ 	.word	0x000000ff
        /*023c*/ 	.word	0x00000050
        /*0240*/ 	.short	0x0100
        /*0242*/ 	.byte	0x04
	.zero		1


	//   ....[21]....
        /*0244*/ 	.word	0x000007c0
        /*0248*/ 	.word	0x000000ff
        /*024c*/ 	.word	0x000000f0
        /*0250*/ 	.short	0x0100
        /*0252*/ 	.byte	0x04
	.zero		1


	//   ....[22]....
        /*0254*/ 	.word	0x000007d0
        /*0258*/ 	.word	0x000000ff
        /*025c*/ 	.word	0x00000058
        /*0260*/ 	.short	0x0100
        /*0262*/ 	.byte	0x04
	.zero		1


	//   ....[23]....
        /*0264*/ 	.word	0x000007e0
        /*0268*/ 	.word	0x000000ff
        /*026c*/ 	.word	0x000000f8
        /*0270*/ 	.short	0x0100
        /*0272*/ 	.byte	0x04
	.zero		1


	//   ....[24]....
        /*0274*/ 	.word	0x000007f0
        /*0278*/ 	.word	0x000000ff
        /*027c*/ 	.word	0x00000060
        /*0280*/ 	.short	0x0100
        /*0282*/ 	.byte	0x04
	.zero		1


	//   ....[25]....
        /*0284*/ 	.word	0x00000800
        /*0288*/ 	.word	0x000000ff
        /*028c*/ 	.word	0x00000100
        /*0290*/ 	.short	0x0100
        /*0292*/ 	.byte	0x04
	.zero		1


	//   ....[26]....
        /*0294*/ 	.word	0x00000810
        /*0298*/ 	.word	0x000000ff
        /*029c*/ 	.word	0x00000068
        /*02a0*/ 	.short	0x0100
        /*02a2*/ 	.byte	0x04
	.zero		1


	//   ....[27]....
        /*02a4*/ 	.word	0x00000820
        /*02a8*/ 	.word	0x000000ff
        /*02ac*/ 	.word	0x00000108
        /*02b0*/ 	.short	0x0100
        /*02b2*/ 	.byte	0x04
	.zero		1


	//   ....[28]....
        /*02b4*/ 	.word	0x00000830
        /*02b8*/ 	.word	0x000000ff
        /*02bc*/ 	.word	0x00000070
        /*02c0*/ 	.short	0x0100
        /*02c2*/ 	.byte	0x04
	.zero		1


	//   ....[29]....
        /*02c4*/ 	.word	0x00000840
        /*02c8*/ 	.word	0x000000ff
        /*02cc*/ 	.word	0x00000110
        /*02d0*/ 	.short	0x0100
        /*02d2*/ 	.byte	0x04
	.zero		1


	//   ....[30]....
        /*02d4*/ 	.word	0x00000850
        /*02d8*/ 	.word	0x000000ff
        /*02dc*/ 	.word	0x00000078
        /*02e0*/ 	.short	0x0100
        /*02e2*/ 	.byte	0x04
	.zero		1


	//   ....[31]....
        /*02e4*/ 	.word	0x00000860
        /*02e8*/ 	.word	0x000000ff
        /*02ec*/ 	.word	0x00000118
        /*02f0*/ 	.short	0x0100
        /*02f2*/ 	.byte	0x04
	.zero		1


	//   ....[32]....
        /*02f4*/ 	.word	0x00000870
        /*02f8*/ 	.word	0x000000ff
        /*02fc*/ 	.word	0x00000080
        /*0300*/ 	.short	0x0100
        /*0302*/ 	.byte	0x04
	.zero		1


	//   ....[33]....
        /*0304*/ 	.word	0x00000880
        /*0308*/ 	.word	0x000000ff
        /*030c*/ 	.word	0x00000120
        /*0310*/ 	.short	0x0100
        /*0312*/ 	.byte	0x04
	.zero		1


	//   ....[34]....
        /*0314*/ 	.word	0x00000890
        /*0318*/ 	.word	0x000000ff
        /*031c*/ 	.word	0x00000088
        /*0320*/ 	.short	0x0100
        /*0322*/ 	.byte	0x04
	.zero		1


	//   ....[35]....
        /*0324*/ 	.word	0x000008a0
        /*0328*/ 	.word	0x000000ff
        /*032c*/ 	.word	0x00000128
        /*0330*/ 	.short	0x0100
        /*0332*/ 	.byte	0x04
	.zero		1


	//   ....[36]....
        /*0334*/ 	.word	0x000008b0
        /*0338*/ 	.word	0x000000ff
        /*033c*/ 	.word	0x00000090
        /*0340*/ 	.short	0x0100
        /*0342*/ 	.byte	0x04
	.zero		1


	//   ....[37]....
        /*0344*/ 	.word	0x000008c0
        /*0348*/ 	.word	0x000000ff
        /*034c*/ 	.word	0x00000130
        /*0350*/ 	.short	0x0100
        /*0352*/ 	.byte	0x04
	.zero		1


	//   ....[38]....
        /*0354*/ 	.word	0x000008d0
        /*0358*/ 	.word	0x000000ff
        /*035c*/ 	.word	0x00000098
        /*0360*/ 	.short	0x0100
        /*0362*/ 	.byte	0x04
	.zero		1


	//   ....[39]....
        /*0364*/ 	.word	0x000008e0
        /*0368*/ 	.word	0x000000ff
        /*036c*/ 	.word	0x00000138
        /*0370*/ 	.short	0x0100
        /*0372*/ 	.byte	0x04
	.zero		1


	//   ....[40]....
        /*0374*/ 	.word	0x00000a20
        /*0378*/ 	.word	0x000000ff
        /*037c*/ 	.word	0x00000140
        /*0380*/ 	.short	0x0100
        /*0382*/ 	.byte	0x04
	.zero		1


	//   ....[41]....
        /*0384*/ 	.word	0x00000a30
        /*0388*/ 	.word	0x000000ff
        /*038c*/ 	.word	0x00000158
        /*0390*/ 	.short	0x0100
        /*0392*/ 	.byte	0x04
	.zero		1


	//   ....[42]....
        /*0394*/ 	.word	0x00000a40
        /*0398*/ 	.word	0x000000ff
        /*039c*/ 	.word	0x00000148
        /*03a0*/ 	.short	0x0100
        /*03a2*/ 	.byte	0x04
	.zero		1


	//   ....[43]....
        /*03a4*/ 	.word	0x00000a50
        /*03a8*/ 	.word	0x000000ff
        /*03ac*/ 	.word	0x00000160
        /*03b0*/ 	.short	0x0100
        /*03b2*/ 	.byte	0x04
	.zero		1


	//   ....[44]....
        /*03b4*/ 	.word	0x00000a60
        /*03b8*/ 	.word	0x000000ff
        /*03bc*/ 	.word	0x00000150
        /*03c0*/ 	.short	0x0100
        /*03c2*/ 	.byte	0x04
	.zero		1


	//   ....[45]....
        /*03c4*/ 	.word	0x00000a70
        /*03c8*/ 	.word	0x000000ff
        /*03cc*/ 	.word	0x00000168
        /*03d0*/ 	.short	0x0100
        /*03d2*/ 	.byte	0x04
	.zero		1


	//   ....[46]....
        /*03d4*/ 	.word	0x00000b60
        /*03d8*/ 	.word	0x000000ff
        /*03dc*/ 	.word	0x00000170
        /*03e0*/ 	.short	0x0100
        /*03e2*/ 	.byte	0x04
	.zero		1


	//   ....[47]....
        /*03e4*/ 	.word	0x00000b70
        /*03e8*/ 	.word	0x000000ff
        /*03ec*/ 	.word	0x00000178
        /*03f0*/ 	.short	0x0100
        /*03f2*/ 	.byte	0x04
	.zero		1


	//   ....[48]....
        /*03f4*/ 	.word	0x00000cb0
        /*03f8*/ 	.word	0x000000ff
        /*03fc*/ 	.word	0x00000180
        /*0400*/ 	.short	0x0100
        /*0402*/ 	.byte	0x06
	.zero		1


	//   ....[49]....
        /*0404*/ 	.word	0x00000cc0
        /*0408*/ 	.word	0x000000ff
        /*040c*/ 	.word	0x00000188
        /*0410*/ 	.short	0x0100
        /*0412*/ 	.byte	0x06
	.zero		1


	//   ....[50]....
        /*0414*/ 	.word	0x00000e00
        /*0418*/ 	.word	0x000000ff
        /*041c*/ 	.word	0x00000190
        /*0420*/ 	.short	0x0100
        /*0422*/ 	.byte	0x04
	.zero		1


	//   ....[51]....
        /*0424*/ 	.word	0x00000e10
        /*0428*/ 	.word	0x000000ff
        /*042c*/ 	.word	0x000001a0
        /*0430*/ 	.short	0x0100
        /*0432*/ 	.byte	0x04
	.zero		1


	//   ....[52]....
        /*0434*/ 	.word	0x00000e20
        /*0438*/ 	.word	0x000000ff
        /*043c*/ 	.word	0x00000198
        /*0440*/ 	.short	0x0100
        /*0442*/ 	.byte	0x04
	.zero		1


	//   ....[53]....
        /*0444*/ 	.word	0x00000e30
        /*0448*/ 	.word	0x000000ff
        /*044c*/ 	.word	0x000001a8
        /*0450*/ 	.short	0x0100
        /*0452*/ 	.byte	0x04
	.zero		1


	//   ....[54]....
        /*0454*/ 	.word	0x00000f30
        /*0458*/ 	.word	0x000000ff
        /*045c*/ 	.word	0x000001b0
        /*0460*/ 	.short	0x0100
        /*0462*/ 	.byte	0x06
	.zero		1


	//   ....[55]....
        /*0464*/ 	.word	0x00001ef0
        /*0468*/ 	.word	0x000000ff
        /*046c*/ 	.word	0x000000a0
        /*0470*/ 	.short	0x010a
        /*0472*/ 	.byte	0x07
	.zero		1


	//   ....[56]....
        /*0474*/ 	.word	0x000022e0
        /*0478*/ 	.word	0x000000ff
        /*047c*/ 	.word	0x000000a0
        /*0480*/ 	.short	0x010a
        /*0482*/ 	.byte	0x0b
	.zero		1


	//   ....[57]....
        /*0484*/ 	.word	0x00002490
        /*0488*/ 	.word	0x000000ff
        /*048c*/ 	.word	0x000000a0
        /*0490*/ 	.short	0x010a
        /*0492*/ 	.byte	0x08
	.zero		1


	//   ....[58]....
        /*0494*/ 	.word	0x00002750
        /*0498*/ 	.word	0x000000ff
        /*049c*/ 	.word	0x00000178
        /*04a0*/ 	.short	0x0101
        /*04a2*/ 	.byte	0x21
	.zero		1


	//   ....[59]....
        /*04a4*/ 	.word	0x00002780
        /*04a8*/ 	.word	0x000000ff
        /*04ac*/ 	.word	0x000000a0
        /*04b0*/ 	.short	0x010a
        /*04b2*/ 	.byte	0x04
	.zero		1


	//   ....[60]....
        /*04b4*/ 	.word	0x00002950
        /*04b8*/ 	.word	0x000000ff
        /*04bc*/ 	.word	0x000000a0
        /*04c0*/ 	.short	0x010a
        /*04c2*/ 	.byte	0x0b
	.zero		1


	//   ....[61]....
        /*04c4*/ 	.word	0x00002b00
        /*04c8*/ 	.word	0x000000ff
        /*04cc*/ 	.word	0x000000a0
        /*04d0*/ 	.short	0x010a
        /*04d2*/ 	.byte	0x08
	.zero		1


	//   ....[62]....
        /*04d4*/ 	.word	0x00002db0
        /*04d8*/ 	.word	0x000000ff
        /*04dc*/ 	.word	0x00000180
        /*04e0*/ 	.short	0x010a
        /*04e2*/ 	.byte	0x21
	.zero		1


	//   ....[63]....
        /*04e4*/ 	.word	0x00002e70
        /*04e8*/ 	.word	0x000000ff
        /*04ec*/ 	.word	0x00000000
        /*04f0*/ 	.short	0x0101
        /*04f2*/ 	.byte	0x04
	.zero		1


	//   ....[64]....
        /*04f4*/ 	.word	0x00003460
        /*04f8*/ 	.word	0x000000ff
        /*04fc*/ 	.word	0x00000000
        /*0500*/ 	.short	0x010a
        /*0502*/ 	.byte	0x04
	.zero		1


	//   ....[65]....
        /*0504*/ 	.word	0x00003500
        /*0508*/ 	.word	0x000000ff
        /*050c*/ 	.word	0x00000000
        /*0510*/ 	.short	0x010a
        /*0512*/ 	.byte	0x05
	.zero		1


	//   ....[66]....
        /*0514*/ 	.word	0x000035a0
        /*0518*/ 	.word	0x000000ff
        /*051c*/ 	.word	0x00000000
        /*0520*/ 	.short	0x010a
        /*0522*/ 	.byte	0x05
	.zero		1


	//   ....[67]....
        /*0524*/ 	.word	0x00003640
        /*0528*/ 	.word	0x000000ff
        /*052c*/ 	.word	0x00000000
        /*0530*/ 	.short	0x010a
        /*0532*/ 	.byte	0x05
	.zero		1


	//   ....[68]....
        /*0534*/ 	.word	0x000036e0
        /*0538*/ 	.word	0x000000ff
        /*053c*/ 	.word	0x00000000
        /*0540*/ 	.short	0x010a
        /*0542*/ 	.byte	0x05
	.zero		1


	//   ....[69]....
        /*0544*/ 	.word	0x00003780
        /*0548*/ 	.word	0x000000ff
        /*054c*/ 	.word	0x00000000
        /*0550*/ 	.short	0x010a
        /*0552*/ 	.byte	0x05
	.zero		1


	//   ....[70]....
        /*0554*/ 	.word	0x00003820
        /*0558*/ 	.word	0x000000ff
        /*055c*/ 	.word	0x00000000
        /*0560*/ 	.short	0x010a
        /*0562*/ 	.byte	0x05
	.zero		1


	//   ....[71]....
        /*0564*/ 	.word	0x000038c0
        /*0568*/ 	.word	0x000000ff
        /*056c*/ 	.word	0x00000000
        /*0570*/ 	.short	0x010a
        /*0572*/ 	.byte	0x05
	.zero		1


	//   ....[72]....
        /*0574*/ 	.word	0x00003960
        /*0578*/ 	.word	0x000000ff
        /*057c*/ 	.word	0x00000000
        /*0580*/ 	.short	0x010a
        /*0582*/ 	.byte	0x05
	.zero		1


	//   ....[73]....
        /*0584*/ 	.word	0x00003a00
        /*0588*/ 	.word	0x000000ff
        /*058c*/ 	.word	0x00000000
        /*0590*/ 	.short	0x010a
        /*0592*/ 	.byte	0x05
	.zero		1


	//   ....[74]....
        /*0594*/ 	.word	0x00003aa0
        /*0598*/ 	.word	0x000000ff
        /*059c*/ 	.word	0x00000000
        /*05a0*/ 	.short	0x010a
        /*05a2*/ 	.byte	0x05
	.zero		1


	//   ....[75]....
        /*05a4*/ 	.word	0x00003b40
        /*05a8*/ 	.word	0x000000ff
        /*05ac*/ 	.word	0x00000000
        /*05b0*/ 	.short	0x010a
        /*05b2*/ 	.byte	0x05
	.zero		1


	//   ....[76]....
        /*05b4*/ 	.word	0x00003be0
        /*05b8*/ 	.word	0x000000ff
        /*05bc*/ 	.word	0x00000000
        /*05c0*/ 	.short	0x010a
        /*05c2*/ 	.byte	0x05
	.zero		1


	//   ....[77]....
        /*05c4*/ 	.word	0x00003c80
        /*05c8*/ 	.word	0x000000ff
        /*05cc*/ 	.word	0x00000000
        /*05d0*/ 	.short	0x010a
        /*05d2*/ 	.byte	0x05
	.zero		1


	//   ....[78]....
        /*05d4*/ 	.word	0x00003d20
        /*05d8*/ 	.word	0x000000ff
        /*05dc*/ 	.word	0x00000000
        /*05e0*/ 	.short	0x010a
        /*05e2*/ 	.byte	0x05
	.zero		1


	//   ....[79]....
        /*05e4*/ 	.word	0x00003dc0
        /*05e8*/ 	.word	0x000000ff
        /*05ec*/ 	.word	0x00000000
        /*05f0*/ 	.short	0x010a
        /*05f2*/ 	.byte	0x05
	.zero		1


	//   ....[80]....
        /*05f4*/ 	.word	0x00003e60
        /*05f8*/ 	.word	0x000000ff
        /*05fc*/ 	.word	0x00000000
        /*0600*/ 	.short	0x010a
        /*0602*/ 	.byte	0x05
	.zero		1


	//   ....[81]....
        /*0604*/ 	.word	0x00003f00
        /*0608*/ 	.word	0x000000ff
        /*060c*/ 	.word	0x00000000
        /*0610*/ 	.short	0x010a
        /*0612*/ 	.byte	0x05
	.zero		1


	//   ....[82]....
        /*0614*/ 	.word	0x00003fa0
        /*0618*/ 	.word	0x000000ff
        /*061c*/ 	.word	0x00000000
        /*0620*/ 	.short	0x010a
        /*0622*/ 	.byte	0x05
	.zero		1


	//   ....[83]....
        /*0624*/ 	.word	0x00004050
        /*0628*/ 	.word	0x00000000
        /*062c*/ 	.word	0x00000000
        /*0630*/ 	.short	0x010a
        /*0632*/ 	.byte	0xff
	.zero		1


	//   ....[84]....
        /*0634*/ 	.word	0x000041a0
        /*0638*/ 	.word	0x000000ff
        /*063c*/ 	.word	0x00000188
        /*0640*/ 	.short	0x010a
        /*0642*/ 	.byte	0x04
	.zero		1


	//   ....[85]....
        /*0644*/ 	.word	0x00004240
        /*0648*/ 	.word	0x000000ff
        /*064c*/ 	.word	0x00000180
        /*0650*/ 	.short	0x010a
        /*0652*/ 	.byte	0x04
	.zero		1


	//   ....[86]....
        /*0654*/ 	.word	0x000042e0
        /*0658*/ 	.word	0x000000ff
        /*065c*/ 	.word	0x00000000
        /*0660*/ 	.short	0x0101
        /*0662*/ 	.byte	0x05
	.zero		1


	//   ....[87]....
        /*0664*/ 	.word	0x00004320
        /*0668*/ 	.word	0x000000ff
        /*066c*/ 	.word	0x00000188
        /*0670*/ 	.short	0x0106
        /*0672*/ 	.byte	0x04
	.zero		1


	//   ....[88]....
        /*0674*/ 	.word	0x00004360
        /*0678*/ 	.word	0x00000000
        /*067c*/ 	.word	0x00000188
        /*0680*/ 	.short	0x010a
        /*0682*/ 	.byte	0xff
	.zero		1


	//   ....[89]....
        /*0684*/ 	.word	0x000045b0
        /*0688*/ 	.word	0x000000ff
        /*068c*/ 	.word	0x00000008
        /*0690*/ 	.short	0x010a
        /*0692*/ 	.byte	0x05
	.zero		1


	//   ....[90]....
        /*0694*/ 	.word	0x000045d0
        /*0698*/ 	.word	0x000000ff
        /*069c*/ 	.word	0x00000008
        /*06a0*/ 	.short	0x010a
        /*06a2*/ 	.byte	0x05
	.zero		1


	//   ....[91]....
        /*06a4*/ 	.word	0x00004760
        /*06a8*/ 	.word	0x000000ff
        /*06ac*/ 	.word	0x00000008
        /*06b0*/ 	.short	0x010a
        /*06b2*/ 	.byte	0x05
	.zero		1


	//   ....[92]....
        /*06b4*/ 	.word	0x00004780
        /*06b8*/ 	.word	0x000000ff
        /*06bc*/ 	.word	0x00000008
        /*06c0*/ 	.short	0x010a
        /*06c2*/ 	.byte	0x05
	.zero		1


	//   ....[93]....
        /*06c4*/ 	.word	0x00004840
        /*06c8*/ 	.word	0x000000ff
        /*06cc*/ 	.word	0x00000000
        /*06d0*/ 	.short	0x0101
        /*06d2*/ 	.byte	0x04
	.zero		1


	//   ....[94]....
        /*06d4*/ 	.word	0x00004b60
        /*06d8*/ 	.word	0x000000ff
        /*06dc*/ 	.word	0x00000180
        /*06e0*/ 	.short	0x010a
        /*06e2*/ 	.byte	0x12
	.zero		1


	//   ....[95]....
        /*06e4*/ 	.word	0x00004c00
        /*06e8*/ 	.word	0x000000ff
        /*06ec*/ 	.word	0x00000000
        /*06f0*/ 	.short	0x0101
        /*06f2*/ 	.byte	0x1d
	.zero		1


	//   ....[96]....
        /*06f4*/ 	.word	0x00004c30
        /*06f8*/ 	.word	0x000000ff
        /*06fc*/ 	.word	0x000001a0
        /*0700*/ 	.short	0x010a
        /*0702*/ 	.byte	0x17
	.zero		1


	//   ....[97]....
        /*0704*/ 	.word	0x00004d10
        /*0708*/ 	.word	0x000000ff
        /*070c*/ 	.word	0x00000000
        /*0710*/ 	.short	0x010a
        /*0712*/ 	.byte	0x04
	.zero		1


	//   ....[98]....
        /*0714*/ 	.word	0x00004d70
        /*0718*/ 	.word	0x000000ff
        /*071c*/ 	.word	0x00000000
        /*0720*/ 	.short	0x010a
        /*0722*/ 	.byte	0x0a
	.zero		1


	//   ....[99]....
        /*0724*/ 	.word	0x00004ea0
        /*0728*/ 	.word	0x000000ff
        /*072c*/ 	.word	0x00000000
        /*0730*/ 	.short	0x010a
        /*0732*/ 	.byte	0x04
	.zero		1


	//   ....[100]....
        /*0734*/ 	.word	0x00005110
        /*0738*/ 	.word	0x000000ff
        /*073c*/ 	.word	0x00000000
        /*0740*/ 	.short	0x010a
        /*0742*/ 	.byte	0x04
	.zero		1


	//   ....[101]....
        /*0744*/ 	.word	0x000051b0
        /*0748*/ 	.word	0x00000000
        /*074c*/ 	.word	0x00000000
        /*0750*/ 	.short	0x010a
        /*0752*/ 	.byte	0xff
	.zero		1


	//   ....[102]....
        /*0754*/ 	.word	0x000051f0
        /*0758*/ 	.word	0x00000000
        /*075c*/ 	.word	0x00000000
        /*0760*/ 	.short	0x010a
        /*0762*/ 	.byte	0xff
	.zero		1


	//   ....[103]....
        /*0764*/ 	.word	0x00005260
        /*0768*/ 	.word	0x000000ff
        /*076c*/ 	.word	0x00000000
        /*0770*/ 	.short	0x0101
        /*0772*/ 	.byte	0x04
	.zero		1


	//   ....[104]....
        /*0774*/ 	.word	0x000052a0
        /*0778*/ 	.word	0x000000ff
        /*077c*/ 	.word	0x000001b0
        /*0780*/ 	.short	0x010a
        /*0782*/ 	.byte	0x12
	.zero		1


	//   ....[105]....
        /*0784*/ 	.word	0x00005310
        /*0788*/ 	.word	0x000000ff
        /*078c*/ 	.word	0x00000000
        /*0790*/ 	.short	0x0101
        /*0792*/ 	.byte	0x04
	.zero		1


	//   ....[106]....
        /*0794*/ 	.word	0x00005a10
        /*0798*/ 	.word	0x000000ff
        /*079c*/ 	.word	0x00000180
        /*07a0*/ 	.short	0x010a
        /*07a2*/ 	.byte	0x18
	.zero		1


	//   ....[107]....
        /*07a4*/ 	.word	0x00005aa0
        /*07a8*/ 	.word	0x000000ff
        /*07ac*/ 	.word	0x00000000
        /*07b0*/ 	.short	0x0101
        /*07b2*/ 	.byte	0x2c
	.zero		1


	//   ....[108]....
        /*07b4*/ 	.word	0x00005fe0
        /*07b8*/ 	.word	0x000000ff
        /*07bc*/ 	.word	0x00000178
        /*07c0*/ 	.short	0x010a
        /*07c2*/ 	.byte	0x18
	.zero		1


	//   ....[109]....
        /*07c4*/ 	.word	0x00006600
        /*07c8*/ 	.word	0x000000ff
        /*07cc*/ 	.word	0x00000158
        /*07d0*/ 	.short	0x010a
        /*07d2*/ 	.byte	0x05
	.zero		1


	//   ....[110]....
        /*07d4*/ 	.word	0x000067e0
        /*07d8*/ 	.word	0x000000ff
        /*07dc*/ 	.word	0x00000140
        /*07e0*/ 	.short	0x010b
        /*07e2*/ 	.byte	0x05
	.zero		1


	//   ....[111]....
        /*07e4*/ 	.word	0x000067f0
        /*07e8*/ 	.word	0x000000ff
        /*07ec*/ 	.word	0x00000000
        /*07f0*/ 	.short	0x0101
        /*07f2*/ 	.byte	0x07
	.zero		1


	//   ....[112]....
        /*07f4*/ 	.word	0x00006810
        /*07f8*/ 	.word	0x000000ff
        /*07fc*/ 	.word	0x00000158
        /*0800*/ 	.short	0x010a
        /*0802*/ 	.byte	0x04
	.zero		1


	//   ....[113]....
        /*0804*/ 	.word	0x00006a40
        /*0808*/ 	.word	0x000000ff
        /*080c*/ 	.word	0x00000140
        /*0810*/ 	.short	0x010b
        /*0812*/ 	.byte	0x04
	.zero		1


	//   ....[114]....
        /*0814*/ 	.word	0x00006a50
        /*0818*/ 	.word	0x000000ff
        /*081c*/ 	.word	0x00000000
        /*0820*/ 	.short	0x0101
        /*0822*/ 	.byte	0x05
	.zero		1


	//   ....[115]....
        /*0824*/ 	.word	0x00006ac0
        /*0828*/ 	.word	0x000000ff
        /*082c*/ 	.word	0x00000000
        /*0830*/ 	.short	0x010a
        /*0832*/ 	.byte	0x04
	.zero		1


	//   ....[116]....
        /*0834*/ 	.word	0x00006b50
        /*0838*/ 	.word	0x000000ff
        /*083c*/ 	.word	0x00000000
        /*0840*/ 	.short	0x010a
        /*0842*/ 	.byte	0x05
	.zero		1


	//   ....[117]....
        /*0844*/ 	.word	0x00006bf0
        /*0848*/ 	.word	0x00000000
        /*084c*/ 	.word	0x00000000
        /*0850*/ 	.short	0x010a
        /*0852*/ 	.byte	0xff
	.zero		1


	//   ....[118]....
        /*0854*/ 	.word	0x00006f70
        /*0858*/ 	.word	0x000000ff
        /*085c*/ 	.word	0x00000180
        /*0860*/ 	.short	0x010a
        /*0862*/ 	.byte	0x34
	.zero		1


	//   ....[119]....
        /*0864*/ 	.word	0x00007030
        /*0868*/ 	.word	0x000000ff
        /*086c*/ 	.word	0x00000000
        /*0870*/ 	.short	0x0101
        /*0872*/ 	.byte	0x04
	.zero		1


	//   ....[120]....
        /*0874*/ 	.word	0x00008300
        /*0878*/ 	.word	0x00000000
        /*087c*/ 	.word	0x00000140
        /*0880*/ 	.short	0x010a
        /*0882*/ 	.byte	0xff
	.zero		1


	//   ....[121]....
        /*0884*/ 	.word	0x00008350
        /*0888*/ 	.word	0x00000067
        /*088c*/ 	.word	0x00000190
        /*0890*/ 	.short	0x010a
        /*0892*/ 	.byte	0xff
	.zero		1


	//   ....[122]....
        /*0894*/ 	.word	0x00008450
        /*0898*/ 	.word	0x00000000
        /*089c*/ 	.word	0x00000140
        /*08a0*/ 	.short	0x010a
        /*08a2*/ 	.byte	0xff
	.zero		1


	//   ....[123]....
        /*08a4*/ 	.word	0x00008570
        /*08a8*/ 	.word	0x00000067
        /*08ac*/ 	.word	0x00000190
        /*08b0*/ 	.short	0x010a
        /*08b2*/ 	.byte	0xff
	.zero		1


	//   ....[124]....
        /*08b4*/ 	.word	0x000090c0
        /*08b8*/ 	.word	0x00000000
        /*08bc*/ 	.word	0x00000000
        /*08c0*/ 	.short	0x0101
        /*08c2*/ 	.byte	0xff
	.zero		1


	//   ....[125]....
        /*08c4*/ 	.word	0x000090d0
        /*08c8*/ 	.word	0x00000003
        /*08cc*/ 	.word	0x00000140
        /*08d0*/ 	.short	0x010a
        /*08d2*/ 	.byte	0xff
	.zero		1


	//   ....[126]....
        /*08d4*/ 	.word	0x000091a0
        /*08d8*/ 	.word	0x00000003
        /*08dc*/ 	.word	0x00000140
        /*08e0*/ 	.short	0x010a
        /*08e2*/ 	.byte	0xff
	.zero		1


	//   ....[127]....
        /*08e4*/ 	.word	0x00009450
        /*08e8*/ 	.word	0x00000067
        /*08ec*/ 	.word	0x00000000
        /*08f0*/ 	.short	0x0101
        /*08f2*/ 	.byte	0xff
	.zero		1


	//   ....[128]....
        /*08f4*/ 	.word	0x00009e10
        /*08f8*/ 	.word	0x00000002
        /*08fc*/ 	.word	0x00000000
        /*0900*/ 	.short	0x0101
        /*0902*/ 	.byte	0xff
	.zero		1


	//   ....[129]....
        /*0904*/ 	.word	0x0000a090
        /*0908*/ 	.word	0x000000ff
        /*090c*/ 	.word	0x00000000
        /*0910*/ 	.short	0x0101
        /*0912*/ 	.byte	0x04
	.zero		1


	//   ....[130]....
        /*0914*/ 	.word	0x0000a0c0
        /*0918*/ 	.word	0x00000000
        /*091c*/ 	.word	0x000000a0
        /*0920*/ 	.short	0x010a
        /*0922*/ 	.byte	0xff
	.zero		1


	//   ....[131]....
        /*0924*/ 	.word	0x0000a120
        /*0928*/ 	.word	0x00000000
        /*092c*/ 	.word	0x000000a0
        /*0930*/ 	.short	0x010a
        /*0932*/ 	.byte	0xff
	.zero		1


	//   ....[132]....
        /*0934*/ 	.word	0x0000a180
        /*0938*/ 	.word	0x00000000
        /*093c*/ 	.word	0x00000180
        /*0940*/ 	.short	0x010a
        /*0942*/ 	.byte	0xff
	.zero		1


	//   ....[133]....
        /*0944*/ 	.word	0x0000a1e0
        /*0948*/ 	.word	0x00000000
        /*094c*/ 	.word	0x00000000
        /*0950*/ 	.short	0x010a
        /*0952*/ 	.byte	0xff
	.zero		1


	//   ....[134]....
        /*0954*/ 	.word	0x0000a240
        /*0958*/ 	.word	0x00000000
        /*095c*/ 	.word	0x00000000
        /*0960*/ 	.short	0x010a
        /*0962*/ 	.byte	0xff
	.zero		1


	//   ....[135]....
        /*0964*/ 	.word	0x0000a2a0
        /*0968*/ 	.word	0x00000000
        /*096c*/ 	.word	0x00000000
        /*0970*/ 	.short	0x010a
        /*0972*/ 	.byte	0xff
	.zero		1


	//   ....[136]....
        /*0974*/ 	.word	0x0000a300
        /*0978*/ 	.word	0x00000000
        /*097c*/ 	.word	0x00000000
        /*0980*/ 	.short	0x010a
        /*0982*/ 	.byte	0xff
	.zero		1


	//   ....[137]....
        /*0984*/ 	.word	0x0000a360
        /*0988*/ 	.word	0x00000000
        /*098c*/ 	.word	0x00000000
        /*0990*/ 	.short	0x010a
        /*0992*/ 	.byte	0xff
	.zero		1


	//   ....[138]....
        /*0994*/ 	.word	0x0000a3c0
        /*0998*/ 	.word	0x00000000
        /*099c*/ 	.word	0x00000000
        /*09a0*/ 	.short	0x010a
        /*09a2*/ 	.byte	0xff
	.zero		1


	//   ....[139]....
        /*09a4*/ 	.word	0x0000a420
        /*09a8*/ 	.word	0x00000000
        /*09ac*/ 	.word	0x00000000
        /*09b0*/ 	.short	0x010a
        /*09b2*/ 	.byte	0xff
	.zero		1


	//   ....[140]....
        /*09b4*/ 	.word	0x0000a480
        /*09b8*/ 	.word	0x00000000
        /*09bc*/ 	.word	0x00000000
        /*09c0*/ 	.short	0x010a
        /*09c2*/ 	.byte	0xff
	.zero		1


	//   ....[141]....
        /*09c4*/ 	.word	0x0000a4e0
        /*09c8*/ 	.word	0x00000000
        /*09cc*/ 	.word	0x00000000
        /*09d0*/ 	.short	0x010a
        /*09d2*/ 	.byte	0xff
	.zero		1


	//   ....[142]....
        /*09d4*/ 	.word	0x0000a540
        /*09d8*/ 	.word	0x00000000
        /*09dc*/ 	.word	0x00000000
        /*09e0*/ 	.short	0x010a
        /*09e2*/ 	.byte	0xff
	.zero		1


	//   ....[143]....
        /*09e4*/ 	.word	0x0000a5a0
        /*09e8*/ 	.word	0x00000000
        /*09ec*/ 	.word	0x00000000
        /*09f0*/ 	.short	0x010a
        /*09f2*/ 	.byte	0xff
	.zero		1


	//   ....[144]....
        /*09f4*/ 	.word	0x0000a600
        /*09f8*/ 	.word	0x00000000
        /*09fc*/ 	.word	0x00000000
        /*0a00*/ 	.short	0x010a
        /*0a02*/ 	.byte	0xff
	.zero		1


	//   ....[145]....
        /*0a04*/ 	.word	0x0000a660
        /*0a08*/ 	.word	0x00000000
        /*0a0c*/ 	.word	0x00000000
        /*0a10*/ 	.short	0x010a
        /*0a12*/ 	.byte	0xff
	.zero		1


	//   ....[146]....
        /*0a14*/ 	.word	0x0000a6c0
        /*0a18*/ 	.word	0x00000000
        /*0a1c*/ 	.word	0x00000000
        /*0a20*/ 	.short	0x010a
        /*0a22*/ 	.byte	0xff
	.zero		1


	//   ....[147]....
        /*0a24*/ 	.word	0x0000a720
        /*0a28*/ 	.word	0x00000000
        /*0a2c*/ 	.word	0x00000000
        /*0a30*/ 	.short	0x010a
        /*0a32*/ 	.byte	0xff
	.zero		1


	//   ....[148]....
        /*0a34*/ 	.word	0x0000a780
        /*0a38*/ 	.word	0x00000000
        /*0a3c*/ 	.word	0x00000000
        /*0a40*/ 	.short	0x010a
        /*0a42*/ 	.byte	0xff
	.zero		1


	//   ....[149]....
        /*0a44*/ 	.word	0x0000a7e0
        /*0a48*/ 	.word	0x00000000
        /*0a4c*/ 	.word	0x00000000
        /*0a50*/ 	.short	0x010a
        /*0a52*/ 	.byte	0xff
	.zero		1


	//   ....[150]....
        /*0a54*/ 	.word	0x0000a840
        /*0a58*/ 	.word	0x00000000
        /*0a5c*/ 	.word	0x00000000
        /*0a60*/ 	.short	0x010a
        /*0a62*/ 	.byte	0xff
	.zero		1


	//   ....[151]....
        /*0a64*/ 	.word	0x0000a8a0
        /*0a68*/ 	.word	0x00000000
        /*0a6c*/ 	.word	0x00000000
        /*0a70*/ 	.short	0x010a
        /*0a72*/ 	.byte	0xff
	.zero		1


	//   ....[152]....
        /*0a74*/ 	.word	0x0000a900
        /*0a78*/ 	.word	0x00000004
        /*0a7c*/ 	.word	0x00000188
        /*0a80*/ 	.short	0x010a
        /*0a82*/ 	.byte	0xff
	.zero		1


	//   ....[153]....
        /*0a84*/ 	.word	0x0000a960
        /*0a88*/ 	.word	0x00000004
        /*0a8c*/ 	.word	0x00000180
        /*0a90*/ 	.short	0x010a
        /*0a92*/ 	.byte	0xff
	.zero		1


	//   ....[154]....
        /*0a94*/ 	.word	0x0000a9c0
        /*0a98*/ 	.word	0x00000005
        /*0a9c*/ 	.word	0x00000008
        /*0aa0*/ 	.short	0x010a
        /*0aa2*/ 	.byte	0xff
	.zero		1


	//   ....[155]....
        /*0aa4*/ 	.word	0x0000aaa0
        /*0aa8*/ 	.word	0x00000003
        /*0aac*/ 	.word	0x00000008
        /*0ab0*/ 	.short	0x010a
        /*0ab2*/ 	.byte	0xff
	.zero		1


	//   ....[156]....
        /*0ab4*/ 	.word	0x0000ab00
        /*0ab8*/ 	.word	0x00000000
        /*0abc*/ 	.word	0x00000180
        /*0ac0*/ 	.short	0x010a
        /*0ac2*/ 	.byte	0xff
	.zero		1


	//   ....[157]....
        /*0ac4*/ 	.word	0x0000ab60
        /*0ac8*/ 	.word	0x00000000
        /*0acc*/ 	.word	0x000001a0
        /*0ad0*/ 	.short	0x010a
        /*0ad2*/ 	.byte	0xff
	.zero		1


	//   ....[158]....
        /*0ad4*/ 	.word	0x0000abc0
        /*0ad8*/ 	.word	0x00000000
        /*0adc*/ 	.word	0x00000000
        /*0ae0*/ 	.short	0x010a
        /*0ae2*/ 	.byte	0xff
	.zero		1


	//   ....[159]....
        /*0ae4*/ 	.word	0x0000ac20
        /*0ae8*/ 	.word	0x00000000
        /*0aec*/ 	.word	0x00000000
        /*0af0*/ 	.short	0x010a
        /*0af2*/ 	.byte	0xff
	.zero		1


	//   ....[160]....
        /*0af4*/ 	.word	0x0000ac80
        /*0af8*/ 	.word	0x00000000
        /*0afc*/ 	.word	0x000001b0
        /*0b00*/ 	.short	0x010a
        /*0b02*/ 	.byte	0xff
	.zero		1


	//   ....[161]....
        /*0b04*/ 	.word	0x0000ace0
        /*0b08*/ 	.word	0x00000000
        /*0b0c*/ 	.word	0x00000180
        /*0b10*/ 	.short	0x010a
        /*0b12*/ 	.byte	0xff
	.zero		1


	//   ....[162]....
        /*0b14*/ 	.word	0x0000ad40
        /*0b18*/ 	.word	0x00000003
        /*0b1c*/ 	.word	0x00000178
        /*0b20*/ 	.short	0x010a
        /*0b22*/ 	.byte	0xff
	.zero		1


	//   ....[163]....
        /*0b24*/ 	.word	0x0000ada0
        /*0b28*/ 	.word	0x00000000
        /*0b2c*/ 	.word	0x00000158
        /*0b30*/ 	.short	0x010a
        /*0b32*/ 	.byte	0xff
	.zero		1


	//   ....[164]....
        /*0b34*/ 	.word	0x0000ae00
        /*0b38*/ 	.word	0x00000000
        /*0b3c*/ 	.word	0x00000158
        /*0b40*/ 	.short	0x010a
        /*0b42*/ 	.byte	0xff
	.zero		1


	//   ....[165]....
        /*0b44*/ 	.word	0x0000ae60
        /*0b48*/ 	.word	0x00000000
        /*0b4c*/ 	.word	0x00000000
        /*0b50*/ 	.short	0x010a
        /*0b52*/ 	.byte	0xff
	.zero		1


	//   ....[166]....
        /*0b54*/ 	.word	0x0000aec0
        /*0b58*/ 	.word	0x00000000
        /*0b5c*/ 	.word	0x00000000
        /*0b60*/ 	.short	0x010a
        /*0b62*/ 	.byte	0xff
	.zero		1


	//   ....[167]....
        /*0b64*/ 	.word	0x0000af20
        /*0b68*/ 	.word	0x00000000
        /*0b6c*/ 	.word	0x00000180
        /*0b70*/ 	.short	0x010a
        /*0b72*/ 	.byte	0xff
	.zero		1


	//   ....[168]....
        /*0b74*/ 	.word	0x0000af70
        /*0b78*/ 	.word	0x00000000
        /*0b7c*/ 	.word	0x00000140
        /*0b80*/ 	.short	0x010a
        /*0b82*/ 	.byte	0xff
	.zero		1


	//   ....[169]....
        /*0b84*/ 	.word	0x0000afc0
        /*0b88*/ 	.word	0x00000067
        /*0b8c*/ 	.word	0x00000190
        /*0b90*/ 	.short	0x010a
        /*0b92*/ 	.byte	0xff
	.zero		1


	//   ....[170]....
        /*0b94*/ 	.word	0x0000b010
        /*0b98*/ 	.word	0x00000003
        /*0b9c*/ 	.word	0x00000140
        /*0ba0*/ 	.short	0x010a
        /*0ba2*/ 	.byte	0xff
	.zero		1


	//----- nvinfo : EIATTR_NUM_MBARRIERS
	.align		4
.L_47:
        /*0ba4*/ 	.byte	0x03, 0x38
        /*0ba6*/ 	.short	0x0037


	//----- nvinfo : EIATTR_EXIT_INSTR_OFFSETS
	.align		4
        /*0ba8*/ 	.byte	0x04, 0x1c
        /*0baa*/ 	.short	(.L_49 - .L_48)


	//   ....[0]....
.L_48:
        /*0bac*/ 	.word	0x00004080


	//   ....[1]....
        /*0bb0*/ 	.word	0x00004330


	//   ....[2]....
        /*0bb4*/ 	.word	0x00004390


	//   ....[3]....
        /*0bb8*/ 	.word	0x00005530


	//   ....[4]....
        /*0bbc*/ 	.word	0x00006c20


	//   ....[5]....
        /*0bc0*/ 	.word	0x00006c60


	//   ....[6]....
        /*0bc4*/ 	.word	0x00009f70


	//   ....[7]....
        /*0bc8*/ 	.word	0x00009ff0


	//   ....[8]....
        /*0bcc*/ 	.word	0x0000a020


	//   ....[9]....
        /*0bd0*/ 	.word	0x0000a0a0


	//----- nvinfo : EIATTR_MAX_THREADS
	.align		4
.L_49:
        /*0bd4*/ 	.byte	0x04, 0x05
        /*0bd6*/ 	.short	(.L_51 - .L_50)
.L_50:
        /*0bd8*/ 	.word	0x00000100
        /*0bdc*/ 	.word	0x00000001
        /*0be0*/ 	.word	0x00000001


	//----- nvinfo : EIATTR_CRS_STACK_SIZE
	.align		4
.L_51:
        /*0be4*/ 	.byte	0x04, 0x1e
        /*0be6*/ 	.short	(.L_53 - .L_52)
.L_52:
        /*0be8*/ 	.word	0x00000000


	//----- nvinfo : EIATTR_CBANK_PARAM_SIZE
	.align		4
.L_53:
        /*0bec*/ 	.byte	0x03, 0x19
        /*0bee*/ 	.short	0x0900


	//----- nvinfo : EIATTR_PARAM_CBANK
	.align		4
        /*0bf0*/ 	.byte	0x04, 0x0a
        /*0bf2*/ 	.short	(.L_55 - .L_54)
	.align		4
.L_54:
        /*0bf4*/ 	.word	index@(.nv.constant0._ZN7cutlass13device_kernelINS_4conv6kernel13ConvUniversalINS1_16ConvProblemShapeILNS1_8OperatorE2ELi3EEENS1_10collective14CollectiveConvINS1_47MainloopSm100TmaUmmaWarpSpecializedImplicitGemmILS5_2ELi20ELi3ELi1ELi2EN4cute5tupleIJNSA_1CILi2EEENSC_ILi1EEESE_EEEEENSB_IJNSC_ILi256EEENSB_IJNSC_ILi64EEEEEENSB_IJNSC_ILi32EEEEEEEEENS_6half_tESN_NSA_8TiledMMAINSA_8MMA_AtomIJNSA_26SM100_MMA_F16BF16_2x1SM_SSISN_SN_fLi256ELi64ELNSA_4UMMA5MajorE1ELSS_1ELNSR_7ScaleInE0ELST_0EEEEEENSA_6LayoutINSB_IJSE_SE_SE_EEENSB_IJNSC_ILi0EEESY_SY_EEEEENSB_IJNSA_10UnderscoreES11_S11_EEEEENS7_6detail27Sm100ImplicitGemmTileTraitsINSA_18SM100_TMA_2SM_LOADENSA_14ComposedLayoutINSA_7SwizzleILi3ELi4ELi3EEENSA_18smem_ptr_flag_bitsILi16EEENSW_INSB_IJSI_NSC_ILi8EEEEEENSB_IJSE_SI_EEEEEEEvEENS15_INSA_25SM100_TMA_2SM_LOAD_IM2COLENS17_INS18_ILi2ELi4ELi3EEES1B_NSW_INSB_IJSK_S1C_EEENSB_IJSE_SK_EEEEEEEvEEEENS_8epilogue10collective18CollectiveEpilogueINS1Q_23Sm100TmaWarpSpecializedILi3ELi2ELi32ELb1ELb0EEEJNSB_IJNSC_ILi128EEESJ_SL_EEENSB_IJNSW_IS1V_SE_EENSW_ISK_SE_EEEEESN_NSB_IJlNSB_IJSE_lllEEESY_EEESN_S21_NS1Q_6fusion15FusionCallbacksIS1U_NS22_17LinearCombinationISN_fSN_fLNS_15FloatRoundStyleE2EEES1W_S1Z_JEEENSA_5SM1004TMEM4LOAD26SM100_TMEM_LOAD_32dp32b32xENSA_13SM90_TMA_LOADENS17_IS1J_S1B_NSW_INSB_IJS1C_SK_EEENSB_IJSK_SE_EEEEEEENSA_39AutoVectorizingCopyWithAssumedAlignmentILi128EEENSA_14SM90_TMA_STOREES2G_S2I_S2I_EEEvvEEEEvNT_6ParamsE)
        /*0bf8*/ 	.short	0x0380
        /*0bfa*/ 	.short	0x0900


	//----- nvinfo : EIATTR_SW_WAR
	.align		4
.L_55:
        /*0bfc*/ 	.byte	0x04, 0x36
        /*0bfe*/ 	.short	(.L_57 - .L_56)
.L_56:
        /*0c00*/ 	.word	0x00000008
.L_57:


//--------------------- .nv.callgraph             --------------------------
	.section	.nv.callgraph,"",@"SHT_CUDA_CALLGRAPH"
	.align	4
	.sectionentsize	8
	.align		4
        /*0000*/ 	.word	0x00000000
	.align		4
        /*0004*/ 	.word	0xffffffff
	.align		4
        /*0008*/ 	.word	index@(_ZN7cutlass13device_kernelINS_4conv6kernel13ConvUniversalINS1_16ConvProblemShapeILNS1_8OperatorE2ELi3EEENS1_10collective14CollectiveConvINS1_47MainloopSm100TmaUmmaWarpSpecializedImplicitGemmILS5_2ELi20ELi3ELi1ELi2EN4cute5tupleIJNSA_1CILi2EEENSC_ILi1EEESE_EEEEENSB_IJNSC_ILi256EEENSB_IJNSC_ILi64EEEEEENSB_IJNSC_ILi32EEEEEEEEENS_6half_tESN_NSA_8TiledMMAINSA_8MMA_AtomIJNSA_26SM100_MMA_F16BF16_2x1SM_SSISN_SN_fLi256ELi64ELNSA_4UMMA5MajorE1ELSS_1ELNSR_7ScaleInE0ELST_0EEEEEENSA_6LayoutINSB_IJSE_SE_SE_EEENSB_IJNSC_ILi0EEESY_SY_EEEEENSB_IJNSA_10UnderscoreES11_S11_EEEEENS7_6detail27Sm100ImplicitGemmTileTraitsINSA_18SM100_TMA_2SM_LOADENSA_14ComposedLayoutINSA_7SwizzleILi3ELi4ELi3EEENSA_18smem_ptr_flag_bitsILi16EEENSW_INSB_IJSI_NSC_ILi8EEEEEENSB_IJSE_SI_EEEEEEEvEENS15_INSA_25SM100_TMA_2SM_LOAD_IM2COLENS17_INS18_ILi2ELi4ELi3EEES1B_NSW_INSB_IJSK_S1C_EEENSB_IJSE_SK_EEEEEEEvEEEENS_8epilogue10collective18CollectiveEpilogueINS1Q_23Sm100TmaWarpSpecializedILi3ELi2ELi32ELb1ELb0EEEJNSB_IJNSC_ILi128EEESJ_SL_EEENSB_IJNSW_IS1V_SE_EENSW_ISK_SE_EEEEESN_NSB_IJlNSB_IJSE_lllEEESY_EEESN_S21_NS1Q_6fusion15FusionCallbacksIS1U_NS22_17LinearCombinationISN_fSN_fLNS_15FloatRoundStyleE2EEES1W_S1Z_JEEENSA_5SM1004TMEM4LOAD26SM100_TMEM_LOAD_32dp32b32xENSA_13SM90_TMA_LOADENS17_IS1J_S1B_NSW_INSB_IJS1C_SK_EEENSB_IJSK_SE_EEEEEEENSA_39AutoVectorizingCopyWithAssumedAlignmentILi128EEENSA_14SM90_TMA_STOREES2G_S2I_S2I_EEEvvEEEEvNT_6ParamsE)
	.align		4
        /*000c*/ 	.word	index@(__assertfail)
	.align		4
        /*0010*/ 	.word	0x00000000
	.align		4
        /*0014*/ 	.word	0xfffffffe
	.align		4
        /*0018*/ 	.word	0x00000000
	.align		4
        /*001c*/ 	.word	0xfffffffd
	.align		4
        /*0020*/ 	.word	0x00000000
	.align		4
        /*0024*/ 	.word	0xfffffffc


//--------------------- .nv.constant4             --------------------------
	.section	.nv.constant4,"a",@progbits
	.align	8
	.align		8
.nv.constant4:
        /*0000*/ 	.dword	__assertfail
	.align		8
        /*0008*/ 	.dword	__unnamed_1
	.align		8
        /*0010*/ 	.dword	__unnamed_2
	.align		8
        /*0018*/ 	.dword	_ZN39_INTERNAL_c3f4413c_4_k_cu_5b87700a_41604cuda3std3__45__cpo5beginE
	.align		8
        /*0020*/ 	.dword	_ZN39_INTERNAL_c3f4413c_4_k_cu_5b87700a_41604cuda3std3__45__cpo3endE
	.align		8
        /*0028*/ 	.dword	_ZN39_INTERNAL_c3f4413c_4_k_cu_5b87700a_41604cuda3std3__45__cpo6cbeginE
	.align		8
        /*0030*/ 	.dword	_ZN39_INTERNAL_c3f4413c_4_k_cu_5b87700a_41604cuda3std3__45__cpo4cendE
	.align		8
        /*0038*/ 	.dword	_ZN39_INTERNAL_c3f4413c_4_k_cu_5b87700a_41604cuda3std3__441_GLOBAL__N__c3f4413c_4_k_cu_5b87700a_41606ignoreE
	.align		8
        /*0040*/ 	.dword	_ZN39_INTERNAL_c3f4413c_4_k_cu_5b87700a_41604cuda3std3__419piecewise_constructE
	.align		8
        /*0048*/ 	.dword	_ZN39_INTERNAL_c3f4413c_4_k_cu_5b87700a_41604cuda3std3__48in_placeE
	.align		8
        /*0050*/ 	.dword	_ZN39_INTERNAL_c3f4413c_4_k_cu_5b87700a_41604cuda3std6ranges3__45__cpo4swapE
	.align		8
        /*0058*/ 	.dword	_ZN39_INTERNAL_c3f4413c_4_k_cu_5b87700a_41604cuda3std6ranges3__45__cpo9iter_moveE
	.align		8
        /*0060*/ 	.dword	_ZN39_INTERNAL_c3f4413c_4_k_cu_5b87700a_41604cute7productE
	.align		8
        /*0068*/ 	.dword	_ZN39_INTERNAL_c3f4413c_4_k_cu_5b87700a_41604cute1_E
	.align		8
        /*0070*/ 	.dword	$str$27
	.align		8
        /*0078*/ 	.dword	$str$28
	.align		8
        /*0080*/ 	.dword	$str$29
	.align		8
        /*0088*/ 	.dword	$str$30


//--------------------- .text._ZN7cutlass13device_kernelINS_4conv6kernel13ConvUniversalINS1_16ConvProblemShapeILNS1_8OperatorE2ELi3EEENS1_10collective14CollectiveConvINS1_47MainloopSm100TmaUmmaWarpSpecializedImplicitGemmILS5_2ELi20ELi3ELi1ELi2EN4cute5tupleIJNSA_1CILi2EEENSC_ILi1EEESE_EEEEENSB_IJNSC_ILi256EEENSB_IJNSC_ILi64EEEEEENSB_IJNSC_ILi32EEEEEEEEENS_6half_tESN_NSA_8TiledMMAINSA_8MMA_AtomIJNSA_26SM100_MMA_F16BF16_2x1SM_SSISN_SN_fLi256ELi64ELNSA_4UMMA5MajorE1ELSS_1ELNSR_7ScaleInE0ELST_0EEEEEENSA_6LayoutINSB_IJSE_SE_SE_EEENSB_IJNSC_ILi0EEESY_SY_EEEEENSB_IJNSA_10UnderscoreES11_S11_EEEEENS7_6detail27Sm100ImplicitGemmTileTraitsINSA_18SM100_TMA_2SM_LOADENSA_14ComposedLayoutINSA_7SwizzleILi3ELi4ELi3EEENSA_18smem_ptr_flag_bitsILi16EEENSW_INSB_IJSI_NSC_ILi8EEEEEENSB_IJSE_SI_EEEEEEEvEENS15_INSA_25SM100_TMA_2SM_LOAD_IM2COLENS17_INS18_ILi2ELi4ELi3EEES1B_NSW_INSB_IJSK_S1C_EEENSB_IJSE_SK_EEEEEEEvEEEENS_8epilogue10collective18CollectiveEpilogueINS1Q_23Sm100TmaWarpSpecializedILi3ELi2ELi32ELb1ELb0EEEJNSB_IJNSC_ILi128EEESJ_SL_EEENSB_IJNSW_IS1V_SE_EENSW_ISK_SE_EEEEESN_NSB_IJlNSB_IJSE_lllEEESY_EEESN_S21_NS1Q_6fusion15FusionCallbacksIS1U_NS22_17LinearCombinationISN_fSN_fLNS_15FloatRoundStyleE2EEES1W_S1Z_JEEENSA_5SM1004TMEM4LOAD26SM100_TMEM_LOAD_32dp32b32xENSA_13SM90_TMA_LOADENS17_IS1J_S1B_NSW_INSB_IJS1C_SK_EEENSB_IJSK_SE_EEEEEEENSA_39AutoVectorizingCopyWithAssumedAlignmentILi128EEENSA_14SM90_TMA_STOREES2G_S2I_S2I_EEEvvEEEEvNT_6ParamsE --------------------------
	.section	.text._ZN7cutlass13device_kernelINS_4conv6kernel13ConvUniversalINS1_16ConvProblemShapeILNS1_8OperatorE2ELi3EEENS1_10collective14CollectiveConvINS1_47MainloopSm100TmaUmmaWarpSpecializedImplicitGemmILS5_2ELi20ELi3ELi1ELi2EN4cute5tupleIJNSA_1CILi2EEENSC_ILi1EEESE_EEEEENSB_IJNSC_ILi256EEENSB_IJNSC_ILi64EEEEEENSB_IJNSC_ILi32EEEEEEEEENS_6half_tESN_NSA_8TiledMMAINSA_8MMA_AtomIJNSA_26SM100_MMA_F16BF16_2x1SM_SSISN_SN_fLi256ELi64ELNSA_4UMMA5MajorE1ELSS_1ELNSR_7ScaleInE0ELST_0EEEEEENSA_6LayoutINSB_IJSE_SE_SE_EEENSB_IJNSC_ILi0EEESY_SY_EEEEENSB_IJNSA_10UnderscoreES11_S11_EEEEENS7_6detail27Sm100ImplicitGemmTileTraitsINSA_18SM100_TMA_2SM_LOADENSA_14ComposedLayoutINSA_7SwizzleILi3ELi4ELi3EEENSA_18smem_ptr_flag_bitsILi16EEENSW_INSB_IJSI_NSC_ILi8EEEEEENSB_IJSE_SI_EEEEEEEvEENS15_INSA_25SM100_TMA_2SM_LOAD_IM2COLENS17_INS18_ILi2ELi4ELi3EEES1B_NSW_INSB_IJSK_S1C_EEENSB_IJSE_SK_EEEEEEEvEEEENS_8epilogue10collective18CollectiveEpilogueINS1Q_23Sm100TmaWarpSpecializedILi3ELi2ELi32ELb1ELb0EEEJNSB_IJNSC_ILi128EEESJ_SL_EEENSB_IJNSW_IS1V_SE_EENSW_ISK_SE_EEEEESN_NSB_IJlNSB_IJSE_lllEEESY_EEESN_S21_NS1Q_6fusion15FusionCallbacksIS1U_NS22_17LinearCombinationISN_fSN_fLNS_15FloatRoundStyleE2EEES1W_S1Z_JEEENSA_5SM1004TMEM4LOAD26SM100_TMEM_LOAD_32dp32b32xENSA_13SM90_TMA_LOADENS17_IS1J_S1B_NSW_INSB_IJS1C_SK_EEENSB_IJSK_SE_EEEEEEENSA_39AutoVectorizingCopyWithAssumedAlignmentILi128EEENSA_14SM90_TMA_STOREES2G_S2I_S2I_EEEvvEEEEvNT_6ParamsE,"ax",@progbits
	.align	128
.text._ZN7cutlass13device_kernelINS_4conv6kernel13ConvUniversalINS1_16ConvProblemShapeILNS1_8OperatorE2ELi3EEENS1_10collective14CollectiveConvINS1_47MainloopSm100TmaUmmaWarpSpecializedImplicitGemmILS5_2ELi20ELi3ELi1ELi2EN4cute5tupleIJNSA_1CILi2EEENSC_ILi1EEESE_EEEEENSB_IJNSC_ILi256EEENSB_IJNSC_ILi64EEEEEENSB_IJNSC_ILi32EEEEEEEEENS_6half_tESN_NSA_8TiledMMAINSA_8MMA_AtomIJNSA_26SM100_MMA_F16BF16_2x1SM_SSISN_SN_fLi256ELi64ELNSA_4UMMA5MajorE1ELSS_1ELNSR_7ScaleInE0ELST_0EEEEEENSA_6LayoutINSB_IJSE_SE_SE_EEENSB_IJNSC_ILi0EEESY_SY_EEEEENSB_IJNSA_10UnderscoreES11_S11_EEEEENS7_6detail27Sm100ImplicitGemmTileTraitsINSA_18SM100_TMA_2SM_LOADENSA_14ComposedLayoutINSA_7SwizzleILi3ELi4ELi3EEENSA_18smem_ptr_flag_bitsILi16EEENSW_INSB_IJSI_NSC_ILi8EEEEEENSB_IJSE_SI_EEEEEEEvEENS15_INSA_25SM100_TMA_2SM_LOAD_IM2COLENS17_INS18_ILi2ELi4ELi3EEES1B_NSW_INSB_IJSK_S1C_EEENSB_IJSE_SK_EEEEEEEvEEEENS_8epilogue10collective18CollectiveEpilogueINS1Q_23Sm100TmaWarpSpecializedILi3ELi2ELi32ELb1ELb0EEEJNSB_IJNSC_ILi128EEESJ_SL_EEENSB_IJNSW_IS1V_SE_EENSW_ISK_SE_EEEEESN_NSB_IJlNSB_IJSE_lllEEESY_EEESN_S21_NS1Q_6fusion15FusionCallbacksIS1U_NS22_17LinearCombinationISN_fSN_fLNS_15FloatRoundStyleE2EEES1W_S1Z_JEEENSA_5SM1004TMEM4LOAD26SM100_TMEM_LOAD_32dp32b32xENSA_13SM90_TMA_LOADENS17_IS1J_S1B_NSW_INSB_IJS1C_SK_EEENSB_IJSK_SE_EEEEEEENSA_39AutoVectorizingCopyWithAssumedAlignmentILi128EEENSA_14SM90_TMA_STOREES2G_S2I_S2I_EEEvvEEEEvNT_6ParamsE:
        .type           _ZN7cutlass13device_kernelINS_4conv6kernel13ConvUniversalINS1_16ConvProblemShapeILNS1_8OperatorE2ELi3EEENS1_10collective14CollectiveConvINS1_47MainloopSm100TmaUmmaWarpSpecializedImplicitGemmILS5_2ELi20ELi3ELi1ELi2EN4cute5tupleIJNSA_1CILi2EEENSC_ILi1EEESE_EEEEENSB_IJNSC_ILi256EEENSB_IJNSC_ILi64EEEEEENSB_IJNSC_ILi32EEEEEEEEENS_6half_tESN_NSA_8TiledMMAINSA_8MMA_AtomIJNSA_26SM100_MMA_F16BF16_2x1SM_SSISN_SN_fLi256ELi64ELNSA_4UMMA5MajorE1ELSS_1ELNSR_7ScaleInE0ELST_0EEEEEENSA_6LayoutINSB_IJSE_SE_SE_EEENSB_IJNSC_ILi0EEESY_SY_EEEEENSB_IJNSA_10UnderscoreES11_S11_EEEEENS7_6detail27Sm100ImplicitGemmTileTraitsINSA_18SM100_TMA_2SM_LOADENSA_14ComposedLayoutINSA_7SwizzleILi3ELi4ELi3EEENSA_18smem_ptr_flag_bitsILi16EEENSW_INSB_IJSI_NSC_ILi8EEEEEENSB_IJSE_SI_EEEEEEEvEENS15_INSA_25SM100_TMA_2SM_LOAD_IM2COLENS17_INS18_ILi2ELi4ELi3EEES1B_NSW_INSB_IJSK_S1C_EEENSB_IJSE_SK_EEEEEEEvEEEENS_8epilogue10collective18CollectiveEpilogueINS1Q_23Sm100TmaWarpSpecializedILi3ELi2ELi32ELb1ELb0EEEJNSB_IJNSC_ILi128EEESJ_SL_EEENSB_IJNSW_IS1V_SE_EENSW_ISK_SE_EEEEESN_NSB_IJlNSB_IJSE_lllEEESY_EEESN_S21_NS1Q_6fusion15FusionCallbacksIS1U_NS22_17LinearCombinationISN_fSN_fLNS_15FloatRoundStyleE2EEES1W_S1Z_JEEENSA_5SM1004TMEM4LOAD26SM100_TMEM_LOAD_32dp32b32xENSA_13SM90_TMA_LOADENS17_IS1J_S1B_NSW_INSB_IJS1C_SK_EEENSB_IJSK_SE_EEEEEEENSA_39AutoVectorizingCopyWithAssumedAlignmentILi128EEENSA_14SM90_TMA_STOREES2G_S2I_S2I_EEEvvEEEEvNT_6ParamsE,@function
        .size           _ZN7cutlass13device_kernelINS_4conv6kernel13ConvUniversalINS1_16ConvProblemShapeILNS1_8OperatorE2ELi3EEENS1_10collective14CollectiveConvINS1_47MainloopSm100TmaUmmaWarpSpecializedImplicitGemmILS5_2ELi20ELi3ELi1ELi2EN4cute5tupleIJNSA_1CILi2EEENSC_ILi1EEESE_EEEEENSB_IJNSC_ILi256EEENSB_IJNSC_ILi64EEEEEENSB_IJNSC_ILi32EEEEEEEEENS_6half_tESN_NSA_8TiledMMAINSA_8MMA_AtomIJNSA_26SM100_MMA_F16BF16_2x1SM_SSISN_SN_fLi256ELi64ELNSA_4UMMA5MajorE1ELSS_1ELNSR_7ScaleInE0ELST_0EEEEEENSA_6LayoutINSB_IJSE_SE_SE_EEENSB_IJNSC_ILi0EEESY_SY_EEEEENSB_IJNSA_10UnderscoreES11_S11_EEEEENS7_6detail27Sm100ImplicitGemmTileTraitsINSA_18SM100_TMA_2SM_LOADENSA_14ComposedLayoutINSA_7SwizzleILi3ELi4ELi3EEENSA_18smem_ptr_flag_bitsILi16EEENSW_INSB_IJSI_NSC_ILi8EEEEEENSB_IJSE_SI_EEEEEEEvEENS15_INSA_25SM100_TMA_2SM_LOAD_IM2COLENS17_INS18_ILi2ELi4ELi3EEES1B_NSW_INSB_IJSK_S1C_EEENSB_IJSE_SK_EEEEEEEvEEEENS_8epilogue10collective18CollectiveEpilogueINS1Q_23Sm100TmaWarpSpecializedILi3ELi2ELi32ELb1ELb0EEEJNSB_IJNSC_ILi128EEESJ_SL_EEENSB_IJNSW_IS1V_SE_EENSW_ISK_SE_EEEEESN_NSB_IJlNSB_IJSE_lllEEESY_EEESN_S21_NS1Q_6fusion15FusionCallbacksIS1U_NS22_17LinearCombinationISN_fSN_fLNS_15FloatRoundStyleE2EEES1W_S1Z_JEEENSA_5SM1004TMEM4LOAD26SM100_TMEM_LOAD_32dp32b32xENSA_13SM90_TMA_LOADENS17_IS1J_S1B_NSW_INSB_IJS1C_SK_EEENSB_IJSK_SE_EEEEEEENSA_39AutoVectorizingCopyWithAssumedAlignmentILi128EEENSA_14SM90_TMA_STOREES2G_S2I_S2I_EEEvvEEEEvNT_6ParamsE,(.L_x_214 - _ZN7cutlass13device_kernelINS_4conv6kernel13ConvUniversalINS1_16ConvProblemShapeILNS1_8OperatorE2ELi3EEENS1_10collective14CollectiveConvINS1_47MainloopSm100TmaUmmaWarpSpecializedImplicitGemmILS5_2ELi20ELi3ELi1ELi2EN4cute5tupleIJNSA_1CILi2EEENSC_ILi1EEESE_EEEEENSB_IJNSC_ILi256EEENSB_IJNSC_ILi64EEEEEENSB_IJNSC_ILi32EEEEEEEEENS_6half_tESN_NSA_8TiledMMAINSA_8MMA_AtomIJNSA_26SM100_MMA_F16BF16_2x1SM_SSISN_SN_fLi256ELi64ELNSA_4UMMA5MajorE1ELSS_1ELNSR_7ScaleInE0ELST_0EEEEEENSA_6LayoutINSB_IJSE_SE_SE_EEENSB_IJNSC_ILi0EEESY_SY_EEEEENSB_IJNSA_10UnderscoreES11_S11_EEEEENS7_6detail27Sm100ImplicitGemmTileTraitsINSA_18SM100_TMA_2SM_LOADENSA_14ComposedLayoutINSA_7SwizzleILi3ELi4ELi3EEENSA_18smem_ptr_flag_bitsILi16EEENSW_INSB_IJSI_NSC_ILi8EEEEEENSB_IJSE_SI_EEEEEEEvEENS15_INSA_25SM100_TMA_2SM_LOAD_IM2COLENS17_INS18_ILi2ELi4ELi3EEES1B_NSW_INSB_IJSK_S1C_EEENSB_IJSE_SK_EEEEEEEvEEEENS_8epilogue10collective18CollectiveEpilogueINS1Q_23Sm100TmaWarpSpecializedILi3ELi2ELi32ELb1ELb0EEEJNSB_IJNSC_ILi128EEESJ_SL_EEENSB_IJNSW_IS1V_SE_EENSW_ISK_SE_EEEEESN_NSB_IJlNSB_IJSE_lllEEESY_EEESN_S21_NS1Q_6fusion15FusionCallbacksIS1U_NS22_17LinearCombinationISN_fSN_fLNS_15FloatRoundStyleE2EEES1W_S1Z_JEEENSA_5SM1004TMEM4LOAD26SM100_TMEM_LOAD_32dp32b32xENSA_13SM90_TMA_LOADENS17_IS1J_S1B_NSW_INSB_IJS1C_SK_EEENSB_IJSK_SE_EEEEEEENSA_39AutoVectorizingCopyWithAssumedAlignmentILi128EEENSA_14SM90_TMA_STOREES2G_S2I_S2I_EEEvvEEEEvNT_6ParamsE)
        .other          _ZN7cutlass13device_kernelINS_4conv6kernel13ConvUniversalINS1_16ConvProblemShapeILNS1_8OperatorE2ELi3EEENS1_10collective14CollectiveConvINS1_47MainloopSm100TmaUmmaWarpSpecializedImplicitGemmILS5_2ELi20ELi3ELi1ELi2EN4cute5tupleIJNSA_1CILi2EEENSC_ILi1EEESE_EEEEENSB_IJNSC_ILi256EEENSB_IJNSC_ILi64EEEEEENSB_IJNSC_ILi32EEEEEEEEENS_6half_tESN_NSA_8TiledMMAINSA_8MMA_AtomIJNSA_26SM100_MMA_F16BF16_2x1SM_SSISN_SN_fLi256ELi64ELNSA_4UMMA5MajorE1ELSS_1ELNSR_7ScaleInE0ELST_0EEEEEENSA_6LayoutINSB_IJSE_SE_SE_EEENSB_IJNSC_ILi0EEESY_SY_EEEEENSB_IJNSA_10UnderscoreES11_S11_EEEEENS7_6detail27Sm100ImplicitGemmTileTraitsINSA_18SM100_TMA_2SM_LOADENSA_14ComposedLayoutINSA_7SwizzleILi3ELi4ELi3EEENSA_18smem_ptr_flag_bitsILi16EEENSW_INSB_IJSI_NSC_ILi8EEEEEENSB_IJSE_SI_EEEEEEEvEENS15_INSA_25SM100_TMA_2SM_LOAD_IM2COLENS17_INS18_ILi2ELi4ELi3EEES1B_NSW_INSB_IJSK_S1C_EEENSB_IJSE_SK_EEEEEEEvEEEENS_8epilogue10collective18CollectiveEpilogueINS1Q_23Sm100TmaWarpSpecializedILi3ELi2ELi32ELb1ELb0EEEJNSB_IJNSC_ILi128EEESJ_SL_EEENSB_IJNSW_IS1V_SE_EENSW_ISK_SE_EEEEESN_NSB_IJlNSB_IJSE_lllEEESY_EEESN_S21_NS1Q_6fusion15FusionCallbacksIS1U_NS22_17LinearCombinationISN_fSN_fLNS_15FloatRoundStyleE2EEES1W_S1Z_JEEENSA_5SM1004TMEM4LOAD26SM100_TMEM_LOAD_32dp32b32xENSA_13SM90_TMA_LOADENS17_IS1J_S1B_NSW_INSB_IJS1C_SK_EEENSB_IJSK_SE_EEEEEEENSA_39AutoVectorizingCopyWithAssumedAlignmentILi128EEENSA_14SM90_TMA_STOREES2G_S2I_S2I_EEEvvEEEEvNT_6ParamsE,@"STO_CUDA_ENTRY STV_DEFAULT"
_ZN7cutlass13device_kernelINS_4conv6kernel13ConvUniversalINS1_16ConvProblemShapeILNS1_8OperatorE2ELi3EEENS1_10collective14CollectiveConvINS1_47MainloopSm100TmaUmmaWarpSpecializedImplicitGemmILS5_2ELi20ELi3ELi1ELi2EN4cute5tupleIJNSA_1CILi2EEENSC_ILi1EEESE_EEEEENSB_IJNSC_ILi256EEENSB_IJNSC_ILi64EEEEEENSB_IJNSC_ILi32EEEEEEEEENS_6half_tESN_NSA_8TiledMMAINSA_8MMA_AtomIJNSA_26SM100_MMA_F16BF16_2x1SM_SSISN_SN_fLi256ELi64ELNSA_4UMMA5MajorE1ELSS_1ELNSR_7ScaleInE0ELST_0EEEEEENSA_6LayoutINSB_IJSE_SE_SE_EEENSB_IJNSC_ILi0EEESY_SY_EEEEENSB_IJNSA_10UnderscoreES11_S11_EEEEENS7_6detail27Sm100ImplicitGemmTileTraitsINSA_18SM100_TMA_2SM_LOADENSA_14ComposedLayoutINSA_7SwizzleILi3ELi4ELi3EEENSA_18smem_ptr_flag_bitsILi16EEENSW_INSB_IJSI_NSC_ILi8EEEEEENSB_IJSE_SI_EEEEEEEvEENS15_INSA_25SM100_TMA_2SM_LOAD_IM2COLENS17_INS18_ILi2ELi4ELi3EEES1B_NSW_INSB_IJSK_S1C_EEENSB_IJSE_SK_EEEEEEEvEEEENS_8epilogue10collective18CollectiveEpilogueINS1Q_23Sm100TmaWarpSpecializedILi3ELi2ELi32ELb1ELb0EEEJNSB_IJNSC_ILi128EEESJ_SL_EEENSB_IJNSW_IS1V_SE_EENSW_ISK_SE_EEEEESN_NSB_IJlNSB_IJSE_lllEEESY_EEESN_S21_NS1Q_6fusion15FusionCallbacksIS1U_NS22_17LinearCombinationISN_fSN_fLNS_15FloatRoundStyleE2EEES1W_S1Z_JEEENSA_5SM1004TMEM4LOAD26SM100_TMEM_LOAD_32dp32b32xENSA_13SM90_TMA_LOADENS17_IS1J_S1B_NSW_INSB_IJS1C_SK_EEENSB_IJSK_SE_EEEEEEENSA_39AutoVectorizingCopyWithAssumedAlignmentILi128EEENSA_14SM90_TMA_STOREES2G_S2I_S2I_EEEvvEEEEvNT_6ParamsE:
[----:B------:R-:W1:Y:S01]  /*0000*/  LDC R1, c[0x0][0x37c] ;  /* 0x0000df00ff017b82 */ /* 0x000e620000000800 */
[----:B------:R-:W2:Y:S01]  /*0010*/  S2R R99, SR_TID.X ;  /* 0x0000000000637919 */ /* 0x000ea20000002100 */
[----:B------:R-:W3:Y:S06]  /*0020*/  LDCU.64 UR8, c[0x0][0x990] ;  /* 0x00013200ff0877ac */ /* 0x000eec0008000a00 */
[----:B------:R-:W4:Y:S01]  /*0030*/  S2UR UR4, SR_CgaCtaId ;  /* 0x00000000000479c3 */ /* 0x000f220000008800 */
[----:B-1----:R-:W-:Y:S01]  /*0040*/  VIADD R1, R1, 0xfffffff8 ;  /* 0xfffffff801017836 */ /* 0x002fe20000000000 */
[----:B------:R-:W-:-:S02]  /*0050*/  PRMT R91, RZ, 0x7610, R91 ;  /* 0x00007610ff5b7816 */ /* 0x000fc4000000005b */
[----:B------:R-:W-:Y:S02]  /*0060*/  ELECT P1, URZ, PT ;  /* 0x0000000000ff782f */ /* 0x000fe40003820000 */
[----:B------:R-:W-:Y:S01]  /*0070*/  R2UR UR49, R1 ;  /* 0x00000000013172ca */ /* 0x000fe200000e0000 */
[----:B---3--:R-:W-:-:S04]  /*0080*/  UISETP.NE.U32.AND UP0, UPT, UR8, URZ, UPT ;  /* 0x000000ff0800728c */ /* 0x008fc8000bf05070 */
[----:B------:R-:W-:Y:S02]  /*0090*/  UISETP.NE.AND.EX UP0, UPT, UR9, URZ, UPT, UP0 ;  /* 0x000000ff0900728c */ /* 0x000fe4000bf05300 */
[----:B----4-:R-:W-:Y:S02]  /*00a0*/  ULOP3.LUT UR33, UR4, 0x1, URZ, 0xc0, !UPT ;  /* 0x0000000104217892 */ /* 0x010fe4000f8ec0ff */
[----:B------:R-:W-:Y:S01]  /*00b0*/  ULOP3.LUT UR32, UR4, 0x1, URZ, 0x3c, !UPT ;  /* 0x0000000104207892 */ /* 0x000fe2000f8e3cff */
[----:B--2---:R-:W-:-:S05]  /*00c0*/  SHF.R.U32.HI R92, RZ, 0x5, R99 ;  /* 0x00000005ff5c7819 */ /* 0x004fca0000011663 */
[----:B------:R-:W1:Y:S02]  /*00d0*/  SHFL.IDX PT, R0, R92, RZ, 0x1f ;  /* 0x00001fff5c007589 */ /* 0x000e6400000e0000 */
[----:B-1----:R-:W-:Y:S01]  /*00e0*/  R2UR UR18, R0 ;  /* 0x00000000001272ca */ /* 0x002fe200000e0000 */
[----:B------:R-:W-:-:S14]  /*00f0*/  BRA.U UP0, `(.L_x_0) ;  /* 0x0000000100307547 */ /* 0x000fdc000b800000 */
[----:B------:R-:W1:Y:S02]  /*0100*/  LDCU.64 UR4, c[0x0][0x988] ;  /* 0x00013100ff0477ac */ /* 0x000e640008000a00 */
[----:B-1----:R-:W-:-:S04]  /*0110*/  UISETP.NE.U32.AND UP0, UPT, UR4, URZ, UPT ;  /* 0x000000ff0400728c */ /* 0x002fc8000bf05070 */
[----:B------:R-:W-:-:S09]  /*0120*/  UISETP.NE.AND.EX UP0, UPT, UR5, URZ, UPT, UP0 ;  /* 0x000000ff0500728c */ /* 0x000fd2000bf05300 */
[----:B------:R-:W-:Y:S05]  /*0130*/  BRA.U !UP0, `(.L_x_1) ;  /* 0x0000000108147547 */ /* 0x000fea000b800000 */
[----:B------:R-:W1:Y:S01]  /*0140*/  LDC.64 R2, c[0x0][0x988] ;  /* 0x00026200ff027b82 */ /* 0x000e620000000a00 */
[----:B------:R-:W1:Y:S02]  /*0150*/  LDCU.64 UR4, c[0x0][0x358] ;  /* 0x00006b00ff0477ac */ /* 0x000e640008000a00 */
[----:B-1----:R1:W5:Y:S01]  /*0160*/  LDG.E R41, desc[UR4][R2.64] ;  /* 0x0000000402297981 */ /* 0x002362000c1e1900 */
[----:B------:R-:W-:Y:S01]  /*0170*/  HFMA2 R91, -RZ, RZ, 0, 5.9604644775390625e-08 ;  /* 0x00000001ff5b7431 */ /* 0x000fe200000001ff */
[----:B------:R-:W-:Y:S05]  /*0180*/  BRA `(.L_x_0) ;  /* 0x00000000000c7947 */ /* 0x000fea0003800000 */
.L_x_1:
[----:B------:R-:W1:Y:S01]  /*0190*/  LDCU UR4, c[0x0][0x980] ;  /* 0x00013000ff0477ac */ /* 0x000e620008000800 */
[----:B------:R-:W-:Y:S01]  /*01a0*/  HFMA2 R91, -RZ, RZ, 0, 5.9604644775390625e-08 ;  /* 0x00000001ff5b7431 */ /* 0x000fe200000001ff */
[----:B-1----:R-:W-:-:S07]  /*01b0*/  MOV R41, UR4 ;  /* 0x0000000400297c02 */ /* 0x002fce0008000f00 */
.L_x_0:
[----:B------:R-:W2:Y:S02]  /*01c0*/  LDCU.64 UR4, c[0x0][0x9b0] ;  /* 0x00013600ff0477ac */ /* 0x000ea40008000a00 */
[----:B--2---:R-:W-:-:S04]  /*01d0*/  UISETP.NE.U32.AND UP0, UPT, UR4, URZ, UPT ;  /* 0x000000ff0400728c */ /* 0x004fc8000bf05070 */
[----:B------:R-:W-:-:S09]  /*01e0*/  UISETP.NE.AND.EX UP0, UPT, UR5, URZ, UPT, UP0 ;  /* 0x000000ff0500728c */ /* 0x000fd2000bf05300 */
[----:B------:R-:W-:Y:S05]  /*01f0*/  BRA.U UP0, `(.L_x_2) ;  /* 0x0000000100287547 */ /* 0x000fea000b800000 */
[----:B------:R-:W2:Y:S02]  /*0200*/  LDCU.64 UR4, c[0x0][0x9a8] ;  /* 0x00013500ff0477ac */ /* 0x000ea40008000a00 */
[----:B--2---:R-:W-:-:S04]  /*0210*/  UISETP.NE.U32.AND UP0, UPT, UR4, URZ, UPT ;  /* 0x000000ff0400728c */ /* 0x004fc8000bf05070 */
[----:B------:R-:W-:-:S09]  /*0220*/  UISETP.NE.AND.EX UP0, UPT, UR5, URZ, UPT, UP0 ;  /* 0x000000ff0500728c */ /* 0x000fd2000bf05300 */
[----:B------:R-:W-:Y:S05]  /*0230*/  BRA.U !UP0, `(.L_x_3) ;  /* 0x0000000108107547 */ /* 0x000fea000b800000 */
[----:B------:R-:W2:Y:S01]  /*0240*/  LDC.64 R38, c[0x0][0x9a8] ;  /* 0x00026a00ff267b82 */ /* 0x000ea20000000a00 */
[----:B------:R-:W2:Y:S02]  /*0250*/  LDCU.64 UR4, c[0x0][0x358] ;  /* 0x00006b00ff0477ac */ /* 0x000ea40008000a00 */
[----:B--2---:R2:W5:Y:S01]  /*0260*/  LDG.E R38, desc[UR4][R38.64] ;  /* 0x0000000426267981 */ /* 0x004562000c1e1900 */
[----:B------:R-:W-:Y:S05]  /*0270*/  BRA `(.L_x_2) ;  /* 0x0000000000087947 */ /* 0x000fea0003800000 */
.L_x_3:
[----:B------:R-:W2:Y:S02]  /*0280*/  LDCU UR4, c[0x0][0x9a0] ;  /* 0x00013400ff0477ac */ /* 0x000ea40008000800 */
[----:B--2---:R-:W-:Y:S02]  /*0290*/  MOV R38, UR4 ;  /* 0x0000000400267c02 */ /* 0x004fe40008000f00 */
.L_x_2:
[----:B------:R-:W-:Y:S01]  /*02a0*/  IMAD.U32 R0, RZ, RZ, UR18 ;  /* 0x00000012ff007e24 */ /* 0x000fe2000f8e00ff */
[----:B------:R-:W-:Y:S04]  /*02b0*/  BSSY.RECONVERGENT B0, `(.L_x_4) ;  /* 0x000000c000007945 */ /* 0x000fe80003800200 */
[C---:B------:R-:W-:Y:S02]  /*02c0*/  ISETP.NE.OR P2, PT, R0.reuse, 0x1, !P1 ;  /* 0x000000010000780c */ /* 0x040fe40004f45670 */
[----:B------:R-:W-:-:S11]  /*02d0*/  ISETP.NE.OR P0, PT, R0, 0x3, !P1 ;  /* 0x000000030000780c */ /* 0x000fd60004f05670 */
[----:B------:R-:W-:Y:S05]  /*02e0*/  @P2 BRA `(.L_x_5) ;  /* 0x0000000000202947 */ /* 0x000fea0003800000 */
[----:B------:R-:W3:Y:S02]  /*02f0*/  LDCU.64 UR4, c[0x0][0x348] ;  /* 0x00006900ff0477ac */ /* 0x000ee40008000a00 */
[----:B---3--:R-:W-:Y:S02]  /*0300*/  UIADD3 UR6, UP1, UPT, UR4, 0x80, URZ ;  /* 0x0000008004067890 */ /* 0x008fe4000ff3e0ff */
[----:B------:R-:W-:Y:S02]  /*0310*/  UIADD3 UR4, UP0, UPT, UR4, 0x180, URZ ;  /* 0x0000018004047890 */ /* 0x000fe4000ff1e0ff */
[----:B------:R-:W-:Y:S02]  /*0320*/  UIADD3.X UR7, UPT, UPT, URZ, UR5, URZ, UP1, !UPT ;  /* 0x00000005ff077290 */ /* 0x000fe40008ffe4ff */
[----:B------:R-:W-:-:S07]  /*0330*/  UIADD3.X UR5, UPT, UPT, URZ, UR5, URZ, UP0, !UPT ;  /* 0x00000005ff057290 */ /* 0x000fce00087fe4ff */
[----:B------:R3:W-:Y:S02]  /*0340*/  UTMACCTL.PF [UR6] ;  /* 0x00000000060079b9 */ /* 0x0007e40008040000 */
[----:B------:R3:W-:Y:S02]  /*0350*/  UTMACCTL.PF [UR4] ;  /* 0x00000000040079b9 */ /* 0x0007e40008040000 */
[----:B---3--:R-:W-:Y:S01]  /*0360*/  NOP ;  /* 0x0000000000007918 */ /* 0x008fe20000000000 */
.L_x_5:
[----:B------:R-:W-:Y:S05]  /*0370*/  BSYNC.RECONVERGENT B0 ;  /* 0x0000000000007941 */ /* 0x000fea0003800200 */
.L_x_4:
[----:B------:R-:W-:Y:S04]  /*0380*/  BSSY.RECONVERGENT B0, `(.L_x_6) ;  /* 0x000000a000007945 */ /* 0x000fe80003800200 */
        /* <DEDUP_REMOVED lines=9> */
.L_x_7:
[----:B------:R-:W-:Y:S05]  /*0420*/  BSYNC.RECONVERGENT B0 ;  /* 0x0000000000007941 */ /* 0x000fea0003800200 */
.L_x_6:
[----:B------:R-:W3:Y:S01]  /*0430*/  LDCU.64 UR4, c[0x0][0x988] ;  /* 0x00013100ff0477ac */ /* 0x000ee20008000a00 */
[----:B------:R-:W-:Y:S02]  /*0440*/  UISETP.EQ.U32.AND UP2, UPT, UR8, URZ, UPT ;  /* 0x000000ff0800728c */ /* 0x000fe4000bf42070 */
[----:B------:R-:W-:Y:S02]  /*0450*/  UPLOP3.LUT UP3, UPT, UPT, UPT, UPT, 0x80, 0x8 ;  /* 0x000000000008789c */ /* 0x000fe40003f6f070 */
[----:B---3--:R-:W-:-:S04]  /*0460*/  UISETP.NE.U32.AND UP0, UPT, UR4, URZ, UPT ;  /* 0x000000ff0400728c */ /* 0x008fc8000bf05070 */
[----:B------:R-:W-:-:S04]  /*0470*/  UISETP.NE.AND.EX UP1, UPT, UR5, URZ, UPT, UP0 ;  /* 0x000000ff0500728c */ /* 0x000fc8000bf25300 */
[----:B------:R-:W-:-:S04]  /*0480*/  UISETP.EQ.OR.EX UP4, UPT, UR9, URZ, !UP1, UP2 ;  /* 0x000000ff0900728c */ /* 0x000fc8000cf82720 */
[----:B------:R-:W-:-:S06]  /*0490*/  UP2UR UR4, UPR, URZ, 0x10 ;  /* 0x00000010ff047883 */ /* 0x000fcc0008000000 */
[----:B------:R-:W-:Y:S01]  /*04a0*/  MOV R98, UR4 ;  /* 0x0000000400627c02 */ /* 0x000fe20008000f00 */
[----:B------:R-:W-:Y:S06]  /*04b0*/  BRA.U !UP4, `(.L_x_8) ;  /* 0x000000010c207547 */ /* 0x000fec000b800000 */
[----:B------:R-:W-:Y:S01]  /*04c0*/  UISETP.NE.U32.AND UP0, UPT, UR8, URZ, UPT ;  /* 0x000000ff0800728c */ /* 0x000fe2000bf05070 */
[----:B-----5:R-:W-:Y:S01]  /*04d0*/  FSETP.NEU.AND P0, PT, R41, RZ, PT ;  /* 0x000000ff2900720b */ /* 0x020fe20003f0d000 */
[----:B------:R-:W-:Y:S02]  /*04e0*/  USEL UR4, URZ, 0xffffffff, UP1 ;  /* 0xffffffffff047887 */ /* 0x000fe40008800000 */
[----:B------:R-:W-:-:S10]  /*04f0*/  UISETP.NE.AND.EX UP2, UPT, UR9, URZ, UPT, UP0 ;  /* 0x000000ff0900728c */ /* 0x000fd4000bf45300 */
[----:B------:R-:W-:Y:S01]  /*0500*/  VOTEU.ANY UP0, P0 ;  /* 0x0000000000ff7886 */ /* 0x000fe20000000100 */
[----:B------:R-:W-:-:S04]  /*0510*/  @!UP2 USEL UR4, URZ, 0xffffffff, UP0 ;  /* 0xffffffffff04a887 */ /* 0x000fc80008000000 */
[----:B------:R-:W-:-:S04]  /*0520*/  ULOP3.LUT UR4, UR4, 0x1, URZ, 0xc0, !UPT ;  /* 0x0000000104047892 */ /* 0x000fc8000f8ec0ff */
[----:B------:R-:W-:-:S11]  /*0530*/  UISETP.NE.U32.AND UP3, UPT, UR4, 0x1, UPT ;  /* 0x000000010400788c */ /* 0x000fd6000bf65070 */
.L_x_8:
[----:B------:R-:W3:Y:S01]  /*0540*/  SHFL.IDX PT, R0, R92, RZ, 0x1f ;  /* 0x00001fff5c007589 */ /* 0x000ee200000e0000 */
[----:B------:R-:W-:Y:S02]  /*0550*/  UISETP.NE.AND UP5, UPT, UR18, 0x2, UPT ;  /* 0x000000021200788c */ /* 0x000fe4000bfa5270 */
[----:B------:R-:W-:Y:S02]  /*0560*/  UISETP.NE.AND UP0, UPT, UR18, 0x2, UPT ;  /* 0x000000021200788c */ /* 0x000fe4000bf05270 */
[----:B------:R-:W-:Y:S02]  /*0570*/  UISETP.NE.OR UP2, UPT, UR33, URZ, UP5 ;  /* 0x000000ff2100728c */ /* 0x000fe4000af45670 */
[----:B------:R-:W-:-:S04]  /*0580*/  USEL UR54, URZ, 0x1, UP0 ;  /* 0x00000001ff367887 */ /* 0x000fc80008000000 */
[----:B------:R-:W-:Y:S02]  /*0590*/  PLOP3.LUT P3, PT, P1, PT, UP2, 0xae, 0xea ;  /* 0x0000000000ea781c */ /* 0x000fe40000f6f52e */
[----:B---3--:R-:W-:-:S13]  /*05a0*/  ISETP.NE.AND P0, PT, R0, RZ, PT ;  /* 0x000000ff0000720c */ /* 0x008fda0003f05270 */
[----:B------:R-:W-:Y:S05]  /*05b0*/  @P0 BRA `(.L_x_9) ;  /* 0x0000000000d40947 */ /* 0x000fea0003800000 */
[----:B------:R-:W-:Y:S01]  /*05c0*/  ELECT P0, URZ, PT ;  /* 0x0000000000ff782f */ /* 0x000fe20003800000 */
[----:B------:R-:W-:-:S12]  /*05d0*/  BSSY.RECONVERGENT B0, `(.L_x_9) ;  /* 0x0000033000007945 */ /* 0x000fd80003800200 */
[----:B------:R-:W-:Y:S05]  /*05e0*/  @!P0 BRA `(.L_x_10) ;  /* 0x0000000000c48947 */ /* 0x000fea0003800000 */
[----:B------:R-:W3:Y:S01]  /*05f0*/  S2UR UR5, SR_CgaCtaId ;  /* 0x00000000000579c3 */ /* 0x000ee20000008800 */
[----:B------:R-:W-:Y:S01]  /*0600*/  UMOV UR4, 0x400 ;  /* 0x0000040000047882 */ /* 0x000fe20000000000 */
[----:B------:R-:W-:Y:S02]  /*0610*/  UMOV UR6, 0x1 ;  /* 0x0000000100067882 */ /* 0x000fe40000000000 */
[----:B------:R-:W-:-:S04]  /*0620*/  UIADD3 UR6, UPT, UPT, -UR6, 0x100000, URZ ;  /* 0x0010000006067890 */ /* 0x000fc8000fffe1ff */
[----:B------:R-:W-:Y:S02]  /*0630*/  USHF.L.U32 UR7, UR6, 0xb, URZ ;  /* 0x0000000b06077899 */ /* 0x000fe400080006ff */
[----:B------:R-:W-:Y:S02]  /*0640*/  USHF.L.U32 UR6, UR6, 0x1, URZ ;  /* 0x0000000106067899 */ /* 0x000fe400080006ff */
[----:B---3--:R-:W-:Y:S01]  /*0650*/  ULEA UR4, UR5, UR4, 0x18 ;  /* 0x0000000405047291 */ /* 0x008fe2000f8ec0ff */
[----:B------:R-:W3:Y:S11]  /*0660*/  FENCE.VIEW.ASYNC.S ;  /* 0x00000000000073c6 */ /* 0x000ef60000000000 */
[----:B---3--:R3:W4:Y:S01]  /*0670*/  SYNCS.EXCH.64 URZ, [UR4], UR6 ;  /* 0x0000000604ff75b2 */ /* 0x0087220008000100 */
[----:B------:R3:W1:Y:S01]  /*0680*/  SYNCS.EXCH.64 URZ, [UR4+0xa0], UR6 ;  /* 0x0000a00604ff75b2 */ /* 0x0006620008000100 */
        /* <DEDUP_REMOVED lines=37> */
[----:B------:R3:W1:Y:S02]  /*08e0*/  SYNCS.EXCH.64 URZ, [UR4+0x138], UR6 ;  /* 0x0001380604ff75b2 */ /* 0x0006640008000100 */
[----:B---34-:R-:W-:Y:S01]  /*08f0*/  NOP ;  /* 0x0000000000007918 */ /* 0x018fe20000000000 */
.L_x_10:
[----:B------:R-:W-:Y:S05]  /*0900*/  BSYNC.RECONVERGENT B0 ;  /* 0x0000000000007941 */ /* 0x000fea0003800200 */
.L_x_9:
[----:B------:R-:W3:Y:S01]  /*0910*/  SHFL.IDX PT, R0, R92, RZ, 0x1f ;  /* 0x00001fff5c007589 */ /* 0x000ee200000e0000 */
[----:B------:R-:W-:Y:S01]  /*0920*/  NOP ;  /* 0x0000000000007918 */ /* 0x000fe20000000000 */
[----:B---3--:R-:W-:-:S13]  /*0930*/  ISETP.NE.AND P0, PT, R0, 0x1, PT ;  /* 0x000000010000780c */ /* 0x008fda0003f05270 */
[----:B------:R-:W-:Y:S05]  /*0940*/  @P0 BRA `(.L_x_11) ;  /* 0x0000000000500947 */ /* 0x000fea0003800000 */
[----:B------:R-:W3:Y:S01]  /*0950*/  S2UR UR5, SR_CgaCtaId ;  /* 0x00000000000579c3 */ /* 0x000ee20000008800 */
[----:B------:R-:W-:Y:S01]  /*0960*/  UMOV UR4, 0x400 ;  /* 0x0000040000047882 */ /* 0x000fe20000000000 */
[----:B------:R-:W-:Y:S01]  /*0970*/  UMOV UR8, 0x20 ;  /* 0x0000002000087882 */ /* 0x000fe20000000000 */
[----:B------:R-:W-:Y:S01]  /*0980*/  UMOV UR6, 0x80 ;  /* 0x0000008000067882 */ /* 0x000fe20000000000 */
[----:B------:R-:W-:-:S04]  /*0990*/  UIADD3 UR8, UPT, UPT, -UR8, 0x100000, URZ ;  /* 0x0010000008087890 */ /* 0x000fc8000fffe1ff */
[----:B------:R-:W-:Y:S02]  /*09a0*/  USHF.L.U32 UR9, UR8, 0xb, URZ ;  /* 0x0000000b08097899 */ /* 0x000fe400080006ff */
[----:B------:R-:W-:Y:S02]  /*09b0*/  USHF.L.U32 UR8, UR8, 0x1, URZ ;  /* 0x0000000108087899 */ /* 0x000fe400080006ff */
[----:B------:R-:W-:-:S04]  /*09c0*/  UIADD3 UR6, UPT, UPT, -UR6, 0x100000, URZ ;  /* 0x0010000006067890 */ /* 0x000fc8000fffe1ff */
[----:B------:R-:W-:Y:S02]  /*09d0*/  USHF.L.U32 UR7, UR6, 0xb, URZ ;  /* 0x0000000b06077899 */ /* 0x000fe400080006ff */
[----:B------:R-:W-:Y:S01]  /*09e0*/  USHF.L.U32 UR6, UR6, 0x1, URZ ;  /* 0x0000000106067899 */ /* 0x000fe200080006ff */
[----:B------:R-:W-:Y:S01]  /*09f0*/  ELECT P0, URZ, PT ;  /* 0x0000000000ff782f */ /* 0x000fe20003800000 */
[----:B---3--:R-:W-:Y:S01]  /*0a00*/  ULEA UR4, UR5, UR4, 0x18 ;  /* 0x0000000405047291 */ /* 0x008fe2000f8ec0ff */
[----:B------:R-:W3:Y:S11]  /*0a10*/  FENCE.VIEW.ASYNC.S ;  /* 0x00000000000073c6 */ /* 0x000ef60000000000 */
[----:B---3--:R3:W4:Y:S01]  /*0a20*/  SYNCS.EXCH.64 URZ, [UR4+0x140], UR8 ;  /* 0x0001400804ff75b2 */ /* 0x0087220008000100 */
[----:B------:R3:W1:Y:S01]  /*0a30*/  SYNCS.EXCH.64 URZ, [UR4+0x158], UR6 ;  /* 0x0001580604ff75b2 */ /* 0x0006620008000100 */
[----:B------:R3:W1:Y:S01]  /*0a40*/  SYNCS.EXCH.64 URZ, [UR4+0x148], UR8 ;  /* 0x0001480804ff75b2 */ /* 0x0006620008000100 */
[----:B------:R3:W1:Y:S01]  /*0a50*/  SYNCS.EXCH.64 URZ, [UR4+0x160], UR6 ;  /* 0x0001600604ff75b2 */ /* 0x0006620008000100 */
[----:B------:R3:W1:Y:S01]  /*0a60*/  SYNCS.EXCH.64 URZ, [UR4+0x150], UR8 ;  /* 0x0001500804ff75b2 */ /* 0x0006620008000100 */
[----:B------:R3:W1:Y:S01]  /*0a70*/  SYNCS.EXCH.64 URZ, [UR4+0x168], UR6 ;  /* 0x0001680604ff75b2 */ /* 0x0006620008000100 */
[----:B------:R-:W-:Y:S01]  /*0a80*/  NOP ;  /* 0x0000000000007918 */ /* 0x000fe20000000000 */
.L_x_11:
[----:B------:R-:W2:Y:S01]  /*0a90*/  SHFL.IDX PT, R0, R92, RZ, 0x1f ;  /* 0x00001fff5c007589 */ /* 0x000ea200000e0000 */
[----:B------:R-:W-:Y:S01]  /*0aa0*/  NOP ;  /* 0x0000000000007918 */ /* 0x000fe20000000000 */
[----:B--2---:R-:W-:-:S13]  /*0ab0*/  ISETP.NE.AND P0, PT, R0, 0x3, PT ;  /* 0x000000030000780c */ /* 0x004fda0003f05270 */
[----:B------:R-:W-:Y:S05]  /*0ac0*/  @P0 BRA `(.L_x_12) ;  /* 0x0000000000300947 */ /* 0x000fea0003800000 */
[----:B------:R-:W2:Y:S01]  /*0ad0*/  S2UR UR5, SR_CgaCtaId ;  /* 0x00000000000579c3 */ /* 0x000ea20000008800 */
[----:B---3--:R-:W-:Y:S01]  /*0ae0*/  UMOV UR4, 0x400 ;  /* 0x0000040000047882 */ /* 0x008fe20000000000 */
[----:B------:R-:W-:Y:S01]  /*0af0*/  UMOV UR6, 0x20 ;  /* 0x0000002000067882 */ /* 0x000fe20000000000 */
[----:B------:R-:W-:Y:S01]  /*0b00*/  ELECT P0, URZ, PT ;  /* 0x0000000000ff782f */ /* 0x000fe20003800000 */
[----:B------:R-:W-:-:S04]  /*0b10*/  UIADD3 UR6, UPT, UPT, -UR6, 0x100000, URZ ;  /* 0x0010000006067890 */ /* 0x000fc8000fffe1ff */
[----:B------:R-:W-:Y:S02]  /*0b20*/  USHF.L.U32 UR7, UR6, 0xb, URZ ;  /* 0x0000000b06077899 */ /* 0x000fe400080006ff */
[----:B------:R-:W-:Y:S02]  /*0b30*/  USHF.L.U32 UR6, UR6, 0x1, URZ ;  /* 0x0000000106067899 */ /* 0x000fe400080006ff */
[----:B--2---:R-:W-:Y:S01]  /*0b40*/  ULEA UR4, UR5, UR4, 0x18 ;  /* 0x0000000405047291 */ /* 0x004fe2000f8ec0ff */
[----:B------:R-:W2:Y:S11]  /*0b50*/  FENCE.VIEW.ASYNC.S ;  /* 0x00000000000073c6 */ /* 0x000eb60000000000 */
[----:B--2---:R2:W3:Y:S01]  /*0b60*/  SYNCS.EXCH.64 URZ, [UR4+0x170], UR6 ;  /* 0x0001700604ff75b2 */ /* 0x0044e20008000100 */
[----:B------:R2:W1:Y:S01]  /*0b70*/  SYNCS.EXCH.64 URZ, [UR4+0x178], UR6 ;  /* 0x0001780604ff75b2 */ /* 0x0004620008000100 */
[----:B------:R-:W-:Y:S01]  /*0b80*/  NOP ;  /* 0x0000000000007918 */ /* 0x000fe20000000000 */
.L_x_12:
[----:B------:R-:W4:Y:S01]  /*0b90*/  SHFL.IDX PT, R0, R92, RZ, 0x1f ;  /* 0x00001fff5c007589 */ /* 0x000f2200000e0000 */
[----:B------:R-:W-:Y:S01]  /*0ba0*/  NOP ;  /* 0x0000000000007918 */ /* 0x000fe20000000000 */
[----:B----4-:R-:W-:-:S13]  /*0bb0*/  ISETP.NE.AND P0, PT, R0, 0x4, PT ;  /* 0x000000040000780c */ /* 0x010fda0003f05270 */
[----:B------:R-:W-:Y:S05]  /*0bc0*/  @P0 BRA `(.L_x_13) ;  /* 0x0000000000440947 */ /* 0x000fea0003800000 */
[----:B------:R-:W4:Y:S01]  /*0bd0*/  S2UR UR5, SR_CgaCtaId ;  /* 0x00000000000579c3 */ /* 0x000f220000008800 */
[----:B--23--:R-:W-:Y:S01]  /*0be0*/  UMOV UR4, 0x1e0 ;  /* 0x000001e000047882 */ /* 0x00cfe20000000000 */
[----:B------:R-:W-:Y:S01]  /*0bf0*/  UMOV UR6, 0x400 ;  /* 0x0000040000067882 */ /* 0x000fe20000000000 */
[----:B------:R-:W-:Y:S01]  /*0c00*/  USEL UR4, UR4, 0x1a0, UP3 ;  /* 0x000001a004047887 */ /* 0x000fe20009800000 */
[----:B------:R-:W-:Y:S01]  /*0c10*/  UMOV UR8, 0x1 ;  /* 0x0000000100087882 */ /* 0x000fe20000000000 */
[----:B------:R-:W-:Y:S01]  /*0c20*/  ELECT P0, URZ, PT ;  /* 0x0000000000ff782f */ /* 0x000fe20003800000 */
[----:B------:R-:W-:-:S04]  /*0c30*/  UIADD3 UR8, UPT, UPT, -UR8, 0x100000, URZ ;  /* 0x0010000008087890 */ /* 0x000fc8000fffe1ff */
[----:B------:R-:W-:Y:S02]  /*0c40*/  USHF.L.U32 UR9, UR8, 0xb, URZ ;  /* 0x0000000b08097899 */ /* 0x000fe400080006ff */
[----:B------:R-:W-:Y:S02]  /*0c50*/  USHF.L.U32 UR8, UR8, 0x1, URZ ;  /* 0x0000000108087899 */ /* 0x000fe400080006ff */
[----:B----4-:R-:W-:Y:S02]  /*0c60*/  ULEA UR6, UR5, UR6, 0x18 ;  /* 0x0000000605067291 */ /* 0x010fe4000f8ec0ff */
[----:B------:R-:W-:-:S04]  /*0c70*/  UIADD3 UR4, UPT, UPT, -UR4, 0x100000, URZ ;  /* 0x0010000004047890 */ /* 0x000fc8000fffe1ff */
[----:B------:R-:W-:Y:S02]  /*0c80*/  USHF.L.U32 UR5, UR4, 0xb, URZ ;  /* 0x0000000b04057899 */ /* 0x000fe400080006ff */
[----:B------:R-:W-:Y:S01]  /*0c90*/  USHF.L.U32 UR4, UR4, 0x1, URZ ;  /* 0x0000000104047899 */ /* 0x000fe200080006ff */
[----:B------:R-:W2:Y:S03]  /*0ca0*/  FENCE.VIEW.ASYNC.S ;  /* 0x00000000000073c6 */ /* 0x000ea60000000000 */
[----:B--2---:R4:W2:Y:S08]  /*0cb0*/  SYNCS.EXCH.64 URZ, [UR6+0x180], UR8 ;  /* 0x0001800806ff75b2 */ /* 0x0048b00008000100 */
[----:B------:R4:W3:Y:S02]  /*0cc0*/  SYNCS.EXCH.64 URZ, [UR6+0x188], UR4 ;  /* 0x0001880406ff75b2 */ /* 0x0008e40008000100 */
[----:B----4-:R-:W-:Y:S01]  /*0cd0*/  NOP ;  /* 0x0000000000007918 */ /* 0x010fe20000000000 */
.L_x_13:
[----:B------:R-:W4:Y:S01]  /*0ce0*/  SHFL.IDX PT, R0, R92, RZ, 0x1f ;  /* 0x00001fff5c007589 */ /* 0x000f2200000e0000 */
[----:B------:R-:W-:Y:S01]  /*0cf0*/  ISETP.NE.OR P1, PT, RZ, UR18, !P1 ;  /* 0x00000012ff007c0c */ /* 0x000fe2000cf25670 */
[----:B------:R-:W-:Y:S01]  /*0d00*/  NOP ;  /* 0x0000000000007918 */ /* 0x000fe20000000000 */
[----:B----4-:R-:W-:-:S13]  /*0d10*/  ISETP.NE.AND P0, PT, R0, 0x5, PT ;  /* 0x000000050000780c */ /* 0x010fda0003f05270 */
[----:B------:R-:W-:Y:S05]  /*0d20*/  @P0 BRA `(.L_x_14) ;  /* 0x0000000000480947 */ /* 0x000fea0003800000 */
[----:B------:R-:W4:Y:S01]  /*0d30*/  S2UR UR5, SR_CgaCtaId ;  /* 0x00000000000579c3 */ /* 0x000f220000008800 */
[----:B--23--:R-:W-:Y:S01]  /*0d40*/  UMOV UR4, 0x400 ;  /* 0x0000040000047882 */ /* 0x00cfe20000000000 */
        /* <DEDUP_REMOVED lines=9> */
[----:B----4-:R-:W-:Y:S01]  /*0de0*/  ULEA UR4, UR5, UR4, 0x18 ;  /* 0x0000000405047291 */ /* 0x010fe2000f8ec0ff */
[----:B------:R-:W2:Y:S11]  /*0df0*/  FENCE.VIEW.ASYNC.S ;  /* 0x00000000000073c6 */ /* 0x000eb60000000000 */
[----:B--2---:R4:W2:Y:S01]  /*0e00*/  SYNCS.EXCH.64 URZ, [UR4+0x190], UR6 ;  /* 0x0001900604ff75b2 */ /* 0x0048a20008000100 */
[----:B------:R4:W3:Y:S01]  /*0e10*/  SYNCS.EXCH.64 URZ, [UR4+0x1a0], UR8 ;  /* 0x0001a00804ff75b2 */ /* 0x0008e20008000100 */
[----:B------:R4:W1:Y:S01]  /*0e20*/  SYNCS.EXCH.64 URZ, [UR4+0x198], UR6 ;  /* 0x0001980604ff75b2 */ /* 0x0008620008000100 */
[----:B------:R4:W1:Y:S02]  /*0e30*/  SYNCS.EXCH.64 URZ, [UR4+0x1a8], UR8 ;  /* 0x0001a80804ff75b2 */ /* 0x0008640008000100 */
[----:B----4-:R-:W-:Y:S01]  /*0e40*/  NOP ;  /* 0x0000000000007918 */ /* 0x010fe20000000000 */
.L_x_14:
[----:B--23--:R-:W2:Y:S01]  /*0e50*/  S2UR UR7, SR_CgaCtaId ;  /* 0x00000000000779c3 */ /* 0x00cea20000008800 */
[----:B------:R-:W-:Y:S01]  /*0e60*/  VOTEU.ALL UP0, P1 ;  /* 0x0000000000ff7886 */ /* 0x000fe20000800000 */
[----:B------:R-:W-:Y:S01]  /*0e70*/  UMOV UR4, 0x20 ;  /* 0x0000002000047882 */ /* 0x000fe20000000000 */
[----:B------:R-:W-:Y:S01]  /*0e80*/  NOP ;  /* 0x0000000000007918 */ /* 0x000fe20000000000 */
[----:B-1----:R-:W-:Y:S01]  /*0e90*/  LOP3.LUT R3, R99, 0x1f, RZ, 0xc0, !PT ;  /* 0x0000001f63037812 */ /* 0x002fe200078ec0ff */
[----:B------:R-:W-:Y:S01]  /*0ea0*/  UISETP.NE.AND UP4, UPT, UR18, URZ, UPT ;  /* 0x000000ff1200728c */ /* 0x000fe2000bf85270 */
[----:B------:R-:W-:Y:S01]  /*0eb0*/  @!UP0 UMOV UR6, 0x400 ;  /* 0x0000040000068882 */ /* 0x000fe20000000000 */
[----:B------:R-:W-:-:S04]  /*0ec0*/  @!UP0 UIADD3 UR4, UPT, UPT, -UR4, 0x100000, URZ ;  /* 0x0010000004048890 */ /* 0x000fc8000fffe1ff */
[----:B------:R-:W-:Y:S02]  /*0ed0*/  @!UP0 USHF.L.U32 UR5, UR4, 0xb, URZ ;  /* 0x0000000b04058899 */ /* 0x000fe400080006ff */
[----:B------:R-:W-:Y:S02]  /*0ee0*/  @!UP0 USHF.L.U32 UR4, UR4, 0x1, URZ ;  /* 0x0000000104048899 */ /* 0x000fe400080006ff */
[----:B--2---:R-:W-:Y:S01]  /*0ef0*/  @!UP0 ULEA UR6, UR7, UR6, 0x18 ;  /* 0x0000000607068291 */ /* 0x004fe2000f8ec0ff */
[----:B------:R-:W1:Y:S01]  /*0f00*/  LDCU UR7, c[0x0][0x36c] ;  /* 0x00006d80ff0777ac */ /* 0x000e620008000800 */
[----:B------:R-:W-:Y:S01]  /*0f10*/  VOTEU.ALL UP0, P1 ;  /* 0x0000000000ff7886 */ /* 0x000fe20000800000 */
[----:B------:R-:W2:Y:S09]  /*0f20*/  FENCE.VIEW.ASYNC.S ;  /* 0x00000000000073c6 */ /* 0x000eb20000000000 */
[----:B--2---:R2:W3:Y:S01]  /*0f30*/  @!UP0 SYNCS.EXCH.64 URZ, [UR6+0x1b0], UR4 ;  /* 0x0001b00406ff85b2 */ /* 0x0044e20008000100 */
[----:B-1----:R-:W-:-:S09]  /*0f40*/  UISETP.EQ.U32.AND UP6, UPT, UR7, 0x1, UPT ;  /* 0x000000010700788c */ /* 0x002fd2000bfc2070 */
[----:B--2---:R-:W-:Y:S05]  /*0f50*/  BRA.U !UP6, `(.L_x_15) ;  /* 0x000000010e087547 */ /* 0x004fea000b800000 */
[----:B---3--:R-:W-:Y:S01]  /*0f60*/  UCGABAR_ARV ;  /* 0x00000000000079c7 */ /* 0x008fe20008000000 */
[----:B------:R-:W-:Y:S05]  /*0f70*/  BRA `(.L_x_16) ;  /* 0x0000000000047947 */ /* 0x000fea0003800000 */
.L_x_15:
[----:B---3--:R-:W-:Y:S01]  /*0f80*/  NOP ;  /* 0x0000000000007918 */ /* 0x008fe20000000000 */
.L_x_16:
[----:B------:R-:W1:Y:S01]  /*0f90*/  S2UR UR20, SR_CTAID.X ;  /* 0x00000000001479c3 */ /* 0x000e620000002500 */
[----:B------:R-:W-:-:S05]  /*0fa0*/  CS2R.32 R97, SR_CgaSize ;  /* 0x0000000000617805 */ /* 0x000fca0000008a00 */
[----:B------:R-:W-:-:S05]  /*0fb0*/  IMAD R97, R97, -0xa0, RZ ;  /* 0xffffff6061617824 */ /* 0x000fca00078e02ff */
[----:B------:R-:W-:-:S14]  /*0fc0*/  R2UR UR5, R97 ;  /* 0x00000000610572ca */ /* 0x000fdc00000e0000 */
[----:B------:R-:W2:Y:S01]  /*0fd0*/  LDCU UR5, c[0x0][UR5+0x2b0] ;  /* 0x00005600050577ac */ /* 0x000ea20008000800 */
[----:B------:R-:W-:-:S05]  /*0fe0*/  CS2R.32 R97, SR_CgaSize ;  /* 0x0000000000617805 */ /* 0x000fca0000008a00 */
[----:B------:R-:W-:-:S05]  /*0ff0*/  IMAD R97, R97, -0xa0, RZ ;  /* 0xffffff6061617824 */ /* 0x000fca00078e02ff */
[----:B------:R-:W-:-:S14]  /*1000*/  R2UR UR4, R97 ;  /* 0x00000000610472ca */ /* 0x000fdc00000e0000 */
[----:B------:R-:W3:Y:S01]  /*1010*/  LDCU UR4, c[0x0][UR4+0x2b4] ;  /* 0x00005680040477ac */ /* 0x000ee20008000800 */
[----:B------:R-:W4:Y:S01]  /*1020*/  S2UR UR22, SR_CTAID.Y ;  /* 0x00000000001679c3 */ /* 0x000f220000002600 */
[----:B------:R-:W-:-:S05]  /*1030*/  CS2R.32 R97, SR_CgaSize ;  /* 0x0000000000617805 */ /* 0x000fca0000008a00 */
[----:B------:R-:W-:-:S05]  /*1040*/  IMAD R97, R97, -0xa0, RZ ;  /* 0xffffff6061617824 */ /* 0x000fca00078e02ff */
[----:B------:R-:W-:-:S14]  /*1050*/  R2UR UR7, R97 ;  /* 0x00000000610772ca */ /* 0x000fdc00000e0000 */
[----:B------:R-:W3:Y:S01]  /*1060*/  LDCU UR7, c[0x0][UR7+0x2a0] ;  /* 0x00005400070777ac */ /* 0x000ee20008000800 */
[----:B------:R-:W-:-:S05]  /*1070*/  CS2R.32 R97, SR_CgaSize ;  /* 0x0000000000617805 */ /* 0x000fca0000008a00 */
[----:B------:R-:W-:-:S05]  /*1080*/  IMAD R97, R97, -0xa0, RZ ;  /* 0xffffff6061617824 */ /* 0x000fca00078e02ff */
[----:B------:R-:W-:-:S14]  /*1090*/  R2UR UR8, R97 ;  /* 0x00000000610872ca */ /* 0x000fdc00000e0000 */
[----:B------:R-:W3:Y:S01]  /*10a0*/  LDCU UR8, c[0x0][UR8+0x2a4] ;  /* 0x00005480080877ac */ /* 0x000ee20008000800 */
[----:B------:R-:W3:Y:S01]  /*10b0*/  LDCU UR19, c[0x0][0xc24] ;  /* 0x00018480ff1377ac */ /* 0x000ee20008000800 */
[----:B------:R-:W3:Y:S01]  /*10c0*/  LDCU UR39, c[0x0][0xc24] ;  /* 0x00018480ff2777ac */ /* 0x000ee20008000800 */
[----:B-1----:R-:W-:Y:S01]  /*10d0*/  I2FP.F32.U32 R2, UR20 ;  /* 0x0000001400027c45 */ /* 0x002fe20008201000 */
[----:B------:R-:W1:Y:S04]  /*10e0*/  LDCU UR24, c[0x0][0xc30] ;  /* 0x00018600ff1877ac */ /* 0x000e680008000800 */
[----:B--2---:R-:W-:Y:S01]  /*10f0*/  FMUL R2, R2, UR5 ;  /* 0x0000000502027c20 */ /* 0x004fe20008400000 */
[----:B----4-:R-:W-:-:S05]  /*1100*/  I2FP.F32.U32 R0, UR22 ;  /* 0x0000001600007c45 */ /* 0x010fca0008201000 */
[----:B------:R-:W2:Y:S01]  /*1110*/  F2I.U32.TRUNC.NTZ R2, R2 ;  /* 0x0000000200027305 */ /* 0x000ea2000020f000 */
[----:B---3--:R-:W-:-:S07]  /*1120*/  FMUL R0, R0, UR4 ;  /* 0x0000000400007c20 */ /* 0x008fce0008400000 */
[----:B------:R-:W3:Y:S01]  /*1130*/  F2I.U32.TRUNC.NTZ R0, R0 ;  /* 0x0000000000007305 */ /* 0x000ee2000020f000 */
[----:B--2---:R-:W-:Y:S02]  /*1140*/  R2UR UR4, R2 ;  /* 0x00000000020472ca */ /* 0x004fe400000e0000 */
[----:B------:R-:W-:Y:S02]  /*1150*/  PRMT R2, RZ, 0x7610, R2 ;  /* 0x00007610ff027816 */ /* 0x000fe40000000002 */
[----:B---3--:R-:W-:Y:S02]  /*1160*/  R2UR UR6, R0 ;  /* 0x00000000000672ca */ /* 0x008fe400000e0000 */
[----:B------:R-:W-:-:S07]  /*1170*/  PRMT R0, RZ, 0x7610, R0 ;  /* 0x00007610ff007816 */ /* 0x000fce0000000000 */
[----:B------:R-:W-:-:S04]  /*1180*/  UIADD3 UR5, UPT, UPT, -UR4, URZ, URZ ;  /* 0x000000ff04057290 */ /* 0x000fc8000fffe1ff */
[----:B------:R-:W-:Y:S02]  /*1190*/  UIMAD UR5, UR7, UR5, UR20 ;  /* 0x00000005070572a4 */ /* 0x000fe4000f8e0214 */
[----:B------:R-:W-:-:S04]  /*11a0*/  UIADD3 UR4, UPT, UPT, -UR6, URZ, URZ ;  /* 0x000000ff06047290 */ /* 0x000fc8000fffe1ff */
[----:B------:R-:W-:Y:S01]  /*11b0*/  IMAD.U32 R97, RZ, RZ, UR5 ;  /* 0x00000005ff617e24 */ /* 0x000fe2000f8e00ff */
[----:B------:R-:W-:-:S06]  /*11c0*/  UIMAD UR4, UR8, UR4, UR22 ;  /* 0x00000004080472a4 */ /* 0x000fcc000f8e0216 */
[----:B------:R-:W-:Y:S01]  /*11d0*/  IMAD.U32 R96, RZ, RZ, UR4 ;  /* 0x00000004ff607e24 */ /* 0x000fe2000f8e00ff */
[----:B-1----:R-:W-:Y:S06]  /*11e0*/  BRA.U UP4, `(.L_x_17) ;  /* 0x0000000104307547 */ /* 0x002fec000b800000 */
[----:B------:R-:W-:Y:S01]  /*11f0*/  R2UR UR5, R96 ;  /* 0x00000000600572ca */ /* 0x000fe200000e0000 */
[----:B------:R-:W-:Y:S01]  /*1200*/  UMOV UR7, 0x3 ;  /* 0x0000000300077882 */ /* 0x000fe20000000000 */
[----:B------:R-:W-:-:S11]  /*1210*/  R2UR UR4, R97 ;  /* 0x00000000610472ca */ /* 0x000fd600000e0000 */
[----:B------:R-:W-:-:S04]  /*1220*/  UISETP.NE.AND UP0, UPT, UR5, URZ, UPT ;  /* 0x000000ff0500728c */ /* 0x000fc8000bf05270 */
[----:B------:R-:W-:Y:S02]  /*1230*/  UISETP.LT.U32.OR UP0, UPT, UR4, 0x2, !UP0 ;  /* 0x000000020400788c */ /* 0x000fe4000c701470 */
[----:B------:R-:W-:Y:S02]  /*1240*/  ULOP3.LUT UR4, UR4, 0xfffffffe, URZ, 0xc0, !UPT ;  /* 0xfffffffe04047892 */ /* 0x000fe4000f8ec0ff */
[----:B------:R-:W-:Y:S02]  /*1250*/  USEL UR6, URZ, 0x1, !UP0 ;  /* 0x00000001ff067887 */ /* 0x000fe4000c000000 */
[----:B------:R-:W-:Y:S02]  /*1260*/  USEL UR5, URZ, 0x2, !UP0 ;  /* 0x00000002ff057887 */ /* 0x000fe4000c000000 */
[----:B------:R-:W-:Y:S02]  /*1270*/  USHF.L.U32 UR4, UR7, UR4, URZ ;  /* 0x0000000407047299 */ /* 0x000fe400080006ff */
[----:B------:R-:W-:-:S04]  /*1280*/  UIADD3 UR5, UPT, UPT, UR6, UR5, URZ ;  /* 0x0000000506057290 */ /* 0x000fc8000fffe0ff */
[----:B------:R-:W-:Y:S02]  /*1290*/  IMAD.U32 R0, RZ, RZ, UR4 ;  /* 0x00000004ff007e24 */ /* 0x000fe4000f8e00ff */
[----:B------:R-:W-:-:S07]  /*12a0*/  IMAD.U32 R2, RZ, RZ, UR5 ;  /* 0x00000005ff027e24 */ /* 0x000fce000f8e00ff */
.L_x_17:
[----:B------:R-:W1:Y:S01]  /*12b0*/  S2UR UR50, SR_CTAID.Z ;  /* 0x00000000003279c3 */ /* 0x000e620000002700 */
[----:B------:R-:W-:Y:S01]  /*12c0*/  UISETP.GE.AND UP0, UPT, UR19, 0x1, UPT ;  /* 0x000000011300788c */ /* 0x000fe2000bf06270 */
[----:B------:R-:W-:-:S08]  /*12d0*/  UMOV UR29, UR20 ;  /* 0x00000014001d7c82 */ /* 0x000fd00008000000 */
[----:B------:R-:W-:Y:S05]  /*12e0*/  BRA.U !UP0, `(.L_x_18) ;  /* 0x0000000108d47547 */ /* 0x000fea000b800000 */
[----:B------:R-:W2:Y:S01]  /*12f0*/  LDCU.128 UR12, c[0x0][0xc10] ;  /* 0x00018200ff0c77ac */ /* 0x000ea20008000c00 */
[----:B------:R-:W3:Y:S01]  /*1300*/  LDCU UR21, c[0x0][0xc0c] ;  /* 0x00018180ff1577ac */ /* 0x000ee20008000800 */
[----:B------:R-:W4:Y:S01]  /*1310*/  LDCU UR6, c[0x0][0x370] ;  /* 0x00006e00ff0677ac */ /* 0x000f220008000800 */
[----:B------:R-:W1:Y:S01]  /*1320*/  LDCU UR7, c[0x0][0x374] ;  /* 0x00006e80ff0777ac */ /* 0x000e620008000800 */
[----:B------:R-:W1:Y:S01]  /*1330*/  LDCU UR23, c[0x0][0xc20] ;  /* 0x00018400ff1777ac */ /* 0x000e620008000800 */
[----:B--2---:R-:W-:Y:S02]  /*1340*/  UIMAD.WIDE.U32 UR4, UR20, UR12, URZ ;  /* 0x0000000c140472a5 */ /* 0x004fe4000f8e00ff */
[----:B---3--:R-:W-:Y:S01]  /*1350*/  UISETP.NE.AND UP0, UPT, UR21, 0x1, UPT ;  /* 0x000000011500788c */ /* 0x008fe2000bf05270 */
[----:B------:R-:W2:Y:S01]  /*1360*/  LDCU.64 UR8, c[0x0][0xc28] ;  /* 0x00018500ff0877ac */ /* 0x000ea20008000a00 */
[----:B----4-:R-:W-:-:S03]  /*1370*/  UIMAD.WIDE.U32 UR10, UR6, UR12, URZ ;  /* 0x0000000c060a72a5 */ /* 0x010fc6000f8e00ff */
[----:B------:R-:W-:Y:S01]  /*1380*/  UMOV UR4, UR5 ;  /* 0x0000000500047c82 */ /* 0x000fe20008000000 */
[----:B------:R-:W-:Y:S02]  /*1390*/  UISETP.NE.AND UP2, UPT, UR19, 0x1, UPT ;  /* 0x000000011300788c */ /* 0x000fe4000bf45270 */
[----:B------:R-:W-:Y:S01]  /*13a0*/  USHF.R.U32.HI UR4, URZ, UR13, UR4 ;  /* 0x0000000dff047299 */ /* 0x000fe20008011604 */
[----:B------:R-:W-:Y:S01]  /*13b0*/  UMOV UR10, UR11 ;  /* 0x0000000b000a7c82 */ /* 0x000fe20008000000 */
[----:B------:R-:W-:Y:S02]  /*13c0*/  UIMAD.WIDE.U32 UR16, UR22, UR15, URZ ;  /* 0x0000000f161072a5 */ /* 0x000fe4000f8e00ff */
[----:B------:R-:W-:Y:S02]  /*13d0*/  USEL UR5, UR20, UR4, !UP0 ;  /* 0x0000000414057287 */ /* 0x000fe4000c000000 */
[----:B------:R-:W-:Y:S02]  /*13e0*/  @UP0 USHF.R.U32.HI UR6, URZ, UR13, UR10 ;  /* 0x0000000dff060299 */ /* 0x000fe4000801160a */
[----:B------:R-:W-:-:S02]  /*13f0*/  UISETP.NE.AND UP0, UPT, UR14, 0x1, UPT ;  /* 0x000000010e00788c */ /* 0x000fc4000bf05270 */
[----:B-1----:R-:W-:Y:S02]  /*1400*/  UIMAD.WIDE.U32 UR10, UR7, UR15, URZ ;  /* 0x0000000f070a72a5 */ /* 0x002fe4000f8e00ff */
[----:B--2---:R-:W-:Y:S01]  /*1410*/  UIMAD.WIDE.U32 UR12, UR6, UR8, URZ ;  /* 0x00000008060c72a5 */ /* 0x004fe2000f8e00ff */
[----:B------:R-:W-:Y:S01]  /*1420*/  UMOV UR4, UR17 ;  /* 0x0000001100047c82 */ /* 0x000fe20008000000 */
[----:B------:R-:W-:-:S03]  /*1430*/  UIADD3 UR29, UPT, UPT, -UR5, URZ, URZ ;  /* 0x000000ff051d7290 */ /* 0x000fc6000fffe1ff */
[----:B------:R-:W-:Y:S01]  /*1440*/  UMOV UR10, UR11 ;  /* 0x0000000b000a7c82 */ /* 0x000fe20008000000 */
[----:B------:R-:W-:Y:S02]  /*1450*/  USHF.R.U32.HI UR4, URZ, UR23, UR4 ;  /* 0x00000017ff047299 */ /* 0x000fe40008011604 */
[----:B------:R-:W-:Y:S01]  /*1460*/  @UP0 USHF.R.U32.HI UR7, URZ, UR23, UR10 ;  /* 0x00000017ff070299 */ /* 0x000fe2000801160a */
[----:B------:R-:W-:Y:S01]  /*1470*/  UMOV UR12, UR13 ;  /* 0x0000000d000c7c82 */ /* 0x000fe20008000000 */
[----:B------:R-:W-:Y:S02]  /*1480*/  USEL UR4, UR22, UR4, !UP0 ;  /* 0x0000000416047287 */ /* 0x000fe4000c000000 */
[----:B------:R-:W-:Y:S02]  /*1490*/  UIMAD.WIDE.U32 UR10, UR7, UR8, URZ ;  /* 0x00000008070a72a5 */ /* 0x000fe4000f8e00ff */
[----:B------:R-:W-:Y:S02]  /*14a0*/  @UP2 USHF.R.U32.HI UR6, URZ, UR9, UR12 ;  /* 0x00000009ff062299 */ /* 0x000fe4000801160c */
[----:B------:R-:W-:-:S02]  /*14b0*/  UIMAD.WIDE.U32 UR12, UR4, UR8, URZ ;  /* 0x00000008040c72a5 */ /* 0x000fc4000f8e00ff */
[----:B------:R-:W-:Y:S01]  /*14c0*/  UIMAD UR29, UR21, UR29, UR20 ;  /* 0x0000001d151d72a4 */ /* 0x000fe2000f8e0214 */
[----:B------:R-:W-:Y:S02]  /*14d0*/  UMOV UR10, UR11 ;  /* 0x0000000b000a7c82 */ /* 0x000fe40008000000 */
[----:B------:R-:W-:Y:S02]  /*14e0*/  @UP2 USHF.R.U32.HI UR7, URZ, UR9, UR10 ;  /* 0x00000009ff072299 */ /* 0x000fe4000801160a */
[----:B------:R-:W-:Y:S02]  /*14f0*/  UIMAD UR10, UR6, UR19, URZ ;  /* 0x00000013060a72a4 */ /* 0x000fe4000f8e02ff */
[----:B------:R-:W-:-:S04]  /*1500*/  UIMAD UR7, UR7, UR19, URZ ;  /* 0x00000013070772a4 */ /* 0x000fc8000f8e02ff */
[----:B------:R-:W-:-:S03]  /*1510*/  UISETP.GE.AND UP0, UPT, UR4, UR7, UPT ;  /* 0x000000070400728c */ /* 0x000fc6000bf06270 */
[----:B------:R-:W-:Y:S01]  /*1520*/  UMOV UR7, UR13 ;  /* 0x0000000d00077c82 */ /* 0x000fe20008000000 */
[----:B------:R-:W-:Y:S02]  /*1530*/  UISETP.GE.OR UP0, UPT, UR5, UR10, UP0 ;  /* 0x0000000a0500728c */ /* 0x000fe40008706670 */
[----:B------:R-:W-:Y:S02]  /*1540*/  UIMAD.WIDE.U32 UR10, UR5, UR8, URZ ;  /* 0x00000008050a72a5 */ /* 0x000fe4000f8e00ff */
[----:B------:R-:W-:Y:S02]  /*1550*/  USHF.R.U32.HI UR7, URZ, UR9, UR7 ;  /* 0x00000009ff077299 */ /* 0x000fe40008011607 */
[----:B------:R-:W-:Y:S02]  /*1560*/  UIADD3 UR10, UPT, UPT, -UR4, URZ, URZ ;  /* 0x000000ff040a7290 */ /* 0x000fe4000fffe1ff */
[----:B------:R-:W-:Y:S02]  /*1570*/  USEL UR7, UR4, UR7, !UP2 ;  /* 0x0000000704077287 */ /* 0x000fe4000d000000 */
[----:B------:R-:W-:Y:S01]  /*1580*/  UIMAD UR10, UR14, UR10, UR22 ;  /* 0x0000000a0e0a72a4 */ /* 0x000fe2000f8e0216 */
[----:B------:R-:W-:-:S02]  /*1590*/  @!UP0 UMOV UR8, UR11 ;  /* 0x0000000b00088c82 */ /* 0x000fc40008000000 */
[----:B------:R-:W-:Y:S02]  /*15a0*/  @!UP0 USHF.R.U32.HI UR8, URZ, UR9, UR8 ;  /* 0x00000009ff088299 */ /* 0x000fe40008011608 */
[----:B------:R-:W-:Y:S02]  /*15b0*/  UIADD3 UR9, UPT, UPT, -UR7, URZ, URZ ;  /* 0x000000ff07097290 */ /* 0x000fe4000fffe1ff */
[----:B------:R-:W-:Y:S02]  /*15c0*/  @!UP0 USEL UR8, UR5, UR8, !UP2 ;  /* 0x0000000805088287 */ /* 0x000fe4000d000000 */
[----:B------:R-:W-:Y:S02]  /*15d0*/  UIMAD UR9, UR19, UR9, UR4 ;  /* 0x00000009130972a4 */ /* 0x000fe4000f8e0204 */
[----:B------:R-:W-:Y:S02]  /*15e0*/  @!UP0 UIADD3 UR7, UPT, UPT, UR7, -UR8, URZ ;  /* 0x8000000807078290 */ /* 0x000fe4000fffe0ff */
[----:B------:R-:W-:-:S02]  /*15f0*/  @!UP0 UIMAD UR6, UR9, UR6, UR8 ;  /* 0x00000006090682a4 */ /* 0x000fc4000f8e0208 */
[----:B------:R-:W-:-:S04]  /*1600*/  @!UP0 UIMAD UR4, UR7, UR19, UR5 ;  /* 0x00000013070482a4 */ /* 0x000fc8000f8e0205 */
[----:B------:R-:W-:Y:S01]  /*1610*/  UIMAD UR22, UR4, UR14, UR10 ;  /* 0x0000000e041672a4 */ /* 0x000fe2000f8e020a */
[----:B------:R-:W-:Y:S02]  /*1620*/  @!UP0 UMOV UR5, UR6 ;  /* 0x0000000600058c82 */ /* 0x000fe40008000000 */
[----:B------:R-:W-:-:S12]  /*1630*/  UIMAD UR29, UR5, UR21, UR29 ;  /* 0x00000015051d72a4 */ /* 0x000fd8000f8e021d */
.L_x_18:
[----:B------:R-:W-:-:S09]  /*1640*/  UISETP.NE.AND UP0, UPT, UR24, 0x1, UPT ;  /* 0x000000011800788c */ /* 0x000fd2000bf05270 */
[----:B------:R-:W-:Y:S05]  /*1650*/  BRA.U UP0, `(.L_x_19) ;  /* 0x0000000100407547 */ /* 0x000fea000b800000 */
[----:B------:R-:W2:Y:S01]  /*1660*/  LDCU.128 UR8, c[0x0][0xc10] ;  /* 0x00018200ff0877ac */ /* 0x000ea20008000c00 */
[----:B------:R-:W3:Y:S01]  /*1670*/  LDCU UR12, c[0x0][0xc0c] ;  /* 0x00018180ff0c77ac */ /* 0x000ee20008000800 */
[----:B------:R-:W4:Y:S01]  /*1680*/  LDCU UR13, c[0x0][0xc20] ;  /* 0x00018400ff0d77ac */ /* 0x000f220008000800 */
[----:B--2---:R-:W-:Y:S02]  /*1690*/  UIMAD.WIDE.U32 UR4, UR29, UR8, URZ ;  /* 0x000000081d0472a5 */ /* 0x004fe4000f8e00ff */
[----:B------:R-:W-:Y:S02]  /*16a0*/  UIMAD.WIDE.U32 UR6, UR22, UR11, URZ ;  /* 0x0000000b160672a5 */ /* 0x000fe4000f8e00ff */
[----:B---3--:R-:W-:Y:S02]  /*16b0*/  UISETP.NE.AND UP0, UPT, UR12, 0x1, UPT ;  /* 0x000000010c00788c */ /* 0x008fe4000bf05270 */
[----:B------:R-:W-:-:S03]  /*16c0*/  USHF.R.U32.HI UR5, URZ, UR9, UR5 ;  /* 0x00000009ff057299 */ /* 0x000fc60008011605 */
[----:B------:R-:W-:Y:S01]  /*16d0*/  UMOV UR4, UR7 ;  /* 0x0000000700047c82 */ /* 0x000fe20008000000 */
[----:B------:R-:W-:Y:S02]  /*16e0*/  USEL UR5, UR29, UR5, !UP0 ;  /* 0x000000051d057287 */ /* 0x000fe4000c000000 */
[----:B------:R-:W-:Y:S02]  /*16f0*/  UISETP.NE.AND UP0, UPT, UR10, 0x1, UPT ;  /* 0x000000010a00788c */ /* 0x000fe4000bf05270 */
[----:B----4-:R-:W-:-:S04]  /*1700*/  USHF.R.U32.HI UR4, URZ, UR13, UR4 ;  /* 0x0000000dff047299 */ /* 0x010fc80008011604 */
[----:B------:R-:W-:-:S04]  /*1710*/  USEL UR4, UR22, UR4, !UP0 ;  /* 0x0000000416047287 */ /* 0x000fc8000c000000 */
[----:B------:R-:W-:Y:S02]  /*1720*/  UIADD3 UR6, UPT, UPT, -UR4, UR5, URZ ;  /* 0x0000000504067290 */ /* 0x000fe4000fffe1ff */
[----:B------:R-:W-:Y:S02]  /*1730*/  UIADD3 UR4, UPT, UPT, UR4, -UR5, URZ ;  /* 0x8000000504047290 */ /* 0x000fe4000fffe0ff */
[----:B------:R-:W-:Y:S02]  /*1740*/  UIMAD UR22, UR6, UR10, UR22 ;  /* 0x0000000a061672a4 */ /* 0x000fe4000f8e0216 */
[----:B------:R-:W-:-:S12]  /*1750*/  UIMAD UR29, UR4, UR12, UR29 ;  /* 0x0000000c041d72a4 */ /* 0x000fd8000f8e021d */
.L_x_19:
[----:B------:R-:W-:Y:S05]  /*1760*/  BRA.U !UP6, `(.L_x_20) ;  /* 0x000000010e0c7547 */ /* 0x000fea000b800000 */
[----:B------:R-:W-:Y:S01]  /*1770*/  UCGABAR_WAIT ;  /* 0x0000000000007dc7 */ /* 0x000fe20008000000 */
[----:B------:R-:W-:Y:S01]  /*1780*/  CCTL.IVALL ;  /* 0x00000000ff00798f */ /* 0x000fe20002000000 */
[----:B------:R-:W-:Y:S05]  /*1790*/  BRA `(.L_x_21) ;  /* 0x0000000000047947 */ /* 0x000fea0003800000 */
.L_x_20:
[----:B------:R-:W-:Y:S06]  /*17a0*/  BAR.SYNC.DEFER_BLOCKING 0x0 ;  /* 0x0000000000007b1d */ /* 0x000fec0000010000 */
.L_x_21:
[----:B------:R-:W-:Y:S05]  /*17b0*/  BRA.U UP5, `(.L_x_22) ;  /* 0x0000002905387547 */ /* 0x000fea000b800000 */
[----:B------:R-:W2:Y:S01]  /*17c0*/  LDCU UR7, c[0x0][0x394] ;  /* 0x00007280ff0777ac */ /* 0x000ea20008000800 */
[----:B------:R-:W-:Y:S01]  /*17d0*/  PLOP3.LUT P1, PT, PT, PT, UP3, 0x80, 0x8 ;  /* 0x000000000008781c */ /* 0x000fe20003f2f038 */
[----:B------:R-:W-:Y:S01]  /*17e0*/  IMAD.MOV.U32 R2, RZ, RZ, RZ ;  /* 0x000000ffff027224 */ /* 0x000fe200078e00ff */
[----:B------:R-:W-:Y:S01]  /*17f0*/  ISETP.EQ.OR P2, PT, R3, RZ, P3 ;  /* 0x000000ff0300720c */ /* 0x000fe20001f42670 */
[----:B------:R-:W3:Y:S01]  /*1800*/  LDCU UR6, c[0x0][0x5d8] ;  /* 0x0000bb00ff0677ac */ /* 0x000ee20008000800 */
[----:B------:R-:W-:Y:S01]  /*1810*/  PLOP3.LUT P1, PT, P1, PT, PT, 0x8, 0x80 ;  /* 0x000000000080781c */ /* 0x000fe20000f2e170 */
[----:B------:R-:W-:Y:S02]  /*1820*/  UISETP.NE.AND UP0, UPT, UR18, URZ, UPT ;  /* 0x000000ff1200728c */ /* 0x000fe4000bf05270 */
[----:B------:R-:W-:Y:S02]  /*1830*/  USHF.L.U32 UR8, UR20, 0x5, URZ ;  /* 0x0000000514087899 */ /* 0x000fe400080006ff */
[----:B------:R-:W-:Y:S01]  /*1840*/  USEL UR54, UR54, 0x2, UP0 ;  /* 0x0000000236367887 */ /* 0x000fe20008000000 */
[----:B------:R-:W4:Y:S01]  /*1850*/  LDCU UR63, c[0x0][0x370] ;  /* 0x00006e00ff3f77ac */ /* 0x000f220008000800 */
[----:B--2---:R-:W-:Y:S01]  /*1860*/  UIADD3 UR5, UPT, UPT, UR7, 0x1f, URZ ;  /* 0x0000001f07057890 */ /* 0x004fe2000fffe0ff */
[----:B------:R-:W2:Y:S03]  /*1870*/  LDCU.64 UR56, c[0x0][0x348] ;  /* 0x00006900ff3877ac */ /* 0x000ea60008000a00 */
[----:B------:R-:W-:-:S02]  /*1880*/  USHF.R.S32.HI UR4, URZ, 0x1f, UR5 ;  /* 0x0000001fff047899 */ /* 0x000fc40008011405 */
[----:B---3--:R-:W-:Y:S02]  /*1890*/  UIADD3 UR6, UPT, UPT, UR6, 0x3f, URZ ;  /* 0x0000003f06067890 */ /* 0x008fe4000fffe0ff */
[----:B------:R-:W-:Y:S02]  /*18a0*/  ULEA.HI UR4, UR4, UR5, URZ, 0x5 ;  /* 0x0000000504047291 */ /* 0x000fe4000f8f28ff */
[----:B------:R-:W-:Y:S02]  /*18b0*/  UIADD3 UR5, UPT, UPT, UR7, -0x1, URZ ;  /* 0xffffffff07057890 */ /* 0x000fe4000fffe0ff */
[----:B------:R-:W-:Y:S02]  /*18c0*/  USHF.R.S32.HI UR65, URZ, 0x5, UR4 ;  /* 0x00000005ff417899 */ /* 0x000fe40008011404 */
[----:B------:R-:W-:Y:S02]  /*18d0*/  UISETP.GE.U32.AND UP1, UPT, UR5, -0x3f, UPT ;  /* 0xffffffc10500788c */ /* 0x000fe4000bf26070 */
[----:B------:R-:W-:-:S02]  /*18e0*/  UISETP.LT.U32.AND UP0, UPT, UR65, 0x14, UPT ;  /* 0x000000144100788c */ /* 0x000fc4000bf01070 */
[----:B------:R-:W-:Y:S02]  /*18f0*/  USHF.R.S32.HI UR4, URZ, 0x1f, UR6 ;  /* 0x0000001fff047899 */ /* 0x000fe40008011406 */
[----:B------:R-:W-:Y:S02]  /*1900*/  USEL UR64, UR65, 0x14, UP0 ;  /* 0x0000001441407887 */ /* 0x000fe40008000000 */
[----:B------:R-:W-:Y:S02]  /*1910*/  ULEA.HI UR4, UR4, UR6, URZ, 0x6 ;  /* 0x0000000604047291 */ /* 0x000fe4000f8f30ff */
[----:B------:R-:W-:Y:S02]  /*1920*/  UIADD3 UR51, UPT, UPT, UR64, -0x1, URZ ;  /* 0xffffffff40337890 */ /* 0x000fe4000fffe0ff */
[----:B------:R-:W-:Y:S02]  /*1930*/  @UP1 UIADD3 UR51, UPT, UPT, UR64, URZ, URZ ;  /* 0x000000ff40331290 */ /* 0x000fe4000fffe0ff */
[----:B------:R-:W-:-:S02]  /*1940*/  USHF.L.U32 UR69, UR20, 0x7, URZ ;  /* 0x0000000714457899 */ /* 0x000fc400080006ff */
[----:B------:R-:W-:Y:S01]  /*1950*/  UIADD3 UR68, UPT, UPT, UR7, 0x3e, URZ ;  /* 0x0000003e07447890 */ /* 0x000fe2000fffe0ff */
[----:B------:R-:W3:Y:S01]  /*1960*/  LDCU UR62, c[0x0][0x374] ;  /* 0x00006e80ff3e77ac */ /* 0x000ee20008000800 */
[----:B------:R-:W-:Y:S02]  /*1970*/  ULOP3.LUT UR67, UR8, 0x20, URZ, 0xc0, !UPT ;  /* 0x0000002008437892 */ /* 0x000fe4000f8ec0ff */
[----:B------:R-:W-:Y:S02]  /*1980*/  USHF.R.S32.HI UR61, URZ, 0x6, UR4 ;  /* 0x00000006ff3d7899 */ /* 0x000fe40008011404 */
[----:B------:R-:W-:Y:S02]  /*1990*/  UIADD3 UR66, UPT, UPT, UR65, -UR64, URZ ;  /* 0x8000004041427290 */ /* 0x000fe4000fffe0ff */
[----:B------:R-:W-:Y:S01]  /*19a0*/  UIADD3 UR51, UPT, UPT, UR51, 0x1, URZ ;  /* 0x0000000133337890 */ /* 0x000fe2000fffe0ff */
[----:B------:R-:W-:Y:S01]  /*19b0*/  UMOV UR32, 0x1 ;  /* 0x0000000100207882 */ /* 0x000fe20000000000 */
[----:B--2-4-:R-:W-:-:S10]  /*19c0*/  UMOV UR36, URZ ;  /* 0x000000ff00247c82 */ /* 0x014fd40008000000 */
.L_x_40:
[----:B------:R-:W-:Y:S01]  /*19d0*/  IMAD.U32 R4, RZ, RZ, UR61 ;  /* 0x0000003dff047e24 */ /* 0x000fe2000f8e00ff */
[----:B------:R-:W2:Y:S04]  /*19e0*/  LDCU UR60, c[0x0][0x5dc] ;  /* 0x0000bb80ff3c77ac */ /* 0x000ea80008000800 */
[-C--:B------:R-:W-:Y:S01]  /*19f0*/  IABS R0, R4.reuse ;  /* 0x0000000400007213 */ /* 0x080fe20000000000 */
[----:B-1----:R-:W1:Y:S01]  /*1a00*/  LDCU UR50, c[0x0][0x5e0] ;  /* 0x0000bc00ff3277ac */ /* 0x002e620008000800 */
[----:B------:R-:W-:Y:S02]  /*1a10*/  IABS R4, R4 ;  /* 0x0000000400047213 */ /* 0x000fe40000000000 */
[----:B------:R-:W-:Y:S01]  /*1a20*/  R2UR UR6, R0 ;  /* 0x00000000000672ca */ /* 0x000fe200000e0000 */
[----:B------:R-:W-:Y:S01]  /*1a30*/  UMOV UR33, 0x400 ;  /* 0x0000040000217882 */ /* 0x000fe20000000000 */
[----:B------:R-:W-:Y:S01]  /*1a40*/  UMOV UR19, URZ ;  /* 0x000000ff00137c82 */ /* 0x000fe20008000000 */
[----:B--2---:R-:W-:-:S10]  /*1a50*/  IMAD.U32 R3, RZ, RZ, UR60 ;  /* 0x0000003cff037e24 */ /* 0x004fd4000f8e00ff */
[----:B------:R-:W2:Y:S01]  /*1a60*/  I2F.RP R6, UR6 ;  /* 0x0000000600067d06 */ /* 0x000ea20008209400 */
[----:B-1----:R-:W-:-:S07]  /*1a70*/  UISETP.NE.AND UP2, UPT, UR50, URZ, UPT ;  /* 0x000000ff3200728c */ /* 0x002fce000bf45270 */
[----:B--2---:R-:W1:Y:S02]  /*1a80*/  MUFU.RCP R5, R6 ;  /* 0x0000000600057308 */ /* 0x004e640000001000 */
[----:B-1----:R-:W-:-:S06]  /*1a90*/  VIADD R5, R5, 0xffffffe ;  /* 0x0ffffffe05057836 */ /* 0x002fcc0000000000 */
[----:B------:R-:W1:Y:S02]  /*1aa0*/  F2I.FTZ.U32.TRUNC.NTZ R0, R5 ;  /* 0x0000000500007305 */ /* 0x000e64000021f000 */
[----:B-1----:R-:W-:Y:S02]  /*1ab0*/  R2UR UR5, R0 ;  /* 0x00000000000572ca */ /* 0x002fe400000e0000 */
[----:B------:R-:W-:Y:S01]  /*1ac0*/  IABS R0, R3 ;  /* 0x0000000300007213 */ /* 0x000fe20000000000 */
[----:B------:R-:W-:-:S03]  /*1ad0*/  IMAD.U32 R3, RZ, RZ, UR22 ;  /* 0x00000016ff037e24 */ /* 0x000fc6000f8e00ff */
[----:B------:R-:W-:Y:S01]  /*1ae0*/  R2UR UR9, R0 ;  /* 0x00000000000972ca */ /* 0x000fe200000e0000 */
[----:B------:R-:W-:Y:S01]  /*1af0*/  IMAD.MOV R0, RZ, RZ, -R4 ;  /* 0x000000ffff007224 */ /* 0x000fe200078e0a04 */
[----:B------:R-:W-:-:S04]  /*1b00*/  IABS R3, R3 ;  /* 0x0000000300037213 */ /* 0x000fc80000000000 */
[----:B------:R-:W-:Y:S01]  /*1b10*/  R2UR UR8, R3 ;  /* 0x00000000030872ca */ /* 0x000fe200000e0000 */
[----:B------:R-:W-:-:S04]  /*1b20*/  UIADD3 UR4, UPT, UPT, URZ, -UR5, URZ ;  /* 0x80000005ff047290 */ /* 0x000fc8000fffe0ff */
[----:B------:R-:W-:Y:S02]  /*1b30*/  UIMAD UR7, UR4, UR6, URZ ;  /* 0x00000006040772a4 */ /* 0x000fe4000f8e02ff */
[----:B------:R-:W1:Y:S01]  /*1b40*/  I2F.RP R3, UR9 ;  /* 0x0000000900037d06 */ /* 0x000e620008209400 */
[----:B------:R-:W-:Y:S02]  /*1b50*/  UMOV UR4, URZ ;  /* 0x000000ff00047c82 */ /* 0x000fe40008000000 */
[----:B------:R-:W-:Y:S02]  /*1b60*/  UIMAD.WIDE.U32 UR4, UR5, UR7, UR4 ;  /* 0x00000007050472a5 */ /* 0x000fe4000f8e0004 */
[----:B------:R-:W-:-:S05]  /*1b70*/  R2UR UR7, R0 ;  /* 0x00000000000772ca */ /* 0x000fca00000e0000 */
[----:B------:R-:W-:Y:S02]  /*1b80*/  UMOV UR4, UR5 ;  /* 0x0000000500047c82 */ /* 0x000fe40008000000 */
[----:B------:R-:W-:Y:S01]  /*1b90*/  UIMAD.WIDE.U32 UR4, UR4, UR8, URZ ;  /* 0x00000008040472a5 */ /* 0x000fe2000f8e00ff */
[----:B-1----:R-:W1:Y:S06]  /*1ba0*/  MUFU.RCP R3, R3 ;  /* 0x0000000300037308 */ /* 0x002e6c0000001000 */
[----:B------:R-:W-:Y:S02]  /*1bb0*/  UMOV UR4, UR5 ;  /* 0x0000000500047c82 */ /* 0x000fe40008000000 */
[----:B------:R-:W-:-:S04]  /*1bc0*/  UIMAD UR5, UR4, UR7, UR8 ;  /* 0x00000007040572a4 */ /* 0x000fc8000f8e0208 */
[----:B------:R-:W-:Y:S01]  /*1bd0*/  UISETP.GT.U32.AND UP0, UPT, UR6, UR5, UPT ;  /* 0x000000050600728c */ /* 0x000fe2000bf04070 */
[----:B-1----:R-:W-:-:S10]  /*1be0*/  VIADD R4, R3, 0xffffffe ;  /* 0x0ffffffe03047836 */ /* 0x002fd40000000000 */
[----:B------:R-:W-:Y:S01]  /*1bf0*/  @!UP0 UIADD3 UR5, UPT, UPT, UR5, -UR6, URZ ;  /* 0x8000000605058290 */ /* 0x000fe2000fffe0ff */
[----:B------:R-:W1:Y:S01]  /*1c00*/  F2I.FTZ.U32.TRUNC.NTZ R0, R4 ;  /* 0x0000000400007305 */ /* 0x000e62000021f000 */
[----:B------:R-:W-:Y:S02]  /*1c10*/  @!UP0 UIADD3 UR4, UPT, UPT, UR4, 0x1, URZ ;  /* 0x0000000104048890 */ /* 0x000fe4000fffe0ff */
[----:B------:R-:W-:Y:S02]  /*1c20*/  UISETP.GE.U32.AND UP1, UPT, UR5, UR6, UPT ;  /* 0x000000060500728c */ /* 0x000fe4000bf26070 */
[----:B------:R-:W-:-:S04]  /*1c30*/  ULOP3.LUT UR5, UR22, UR61, URZ, 0x3c, !UPT ;  /* 0x0000003d16057292 */ /* 0x000fc8000f8e3cff */
[----:B------:R-:W-:-:S05]  /*1c40*/  UISETP.GE.AND UP0, UPT, UR5, URZ, UPT ;  /* 0x000000ff0500728c */ /* 0x000fca000bf06270 */
[----:B------:R-:W-:Y:S01]  /*1c50*/  @UP1 UIADD3 UR4, UPT, UPT, UR4, 0x1, URZ ;  /* 0x0000000104041890 */ /* 0x000fe2000fffe0ff */
[----:B-1----:R-:W-:Y:S01]  /*1c60*/  R2UR UR5, R0 ;  /* 0x00000000000572ca */ /* 0x002fe200000e0000 */
[----:B------:R-:W-:Y:S01]  /*1c70*/  UISETP.NE.AND UP1, UPT, UR61, URZ, UPT ;  /* 0x000000ff3d00728c */ /* 0x000fe2000bf25270 */
[----:B------:R-:W-:-:S04]  /*1c80*/  IMAD.U32 R0, RZ, RZ, UR50 ;  /* 0x00000032ff007e24 */ /* 0x000fc8000f8e00ff */
[----:B------:R-:W-:Y:S01]  /*1c90*/  UMOV UR8, UR4 ;  /* 0x0000000400087c82 */ /* 0x000fe20008000000 */
[----:B------:R-:W-:Y:S01]  /*1ca0*/  IABS R0, R0 ;  /* 0x0000000000007213 */ /* 0x000fe20000000000 */
[----:B------:R-:W-:-:S03]  /*1cb0*/  @!UP0 UIADD3 UR8, UPT, UPT, -UR8, URZ, URZ ;  /* 0x000000ff08088290 */ /* 0x000fc6000fffe1ff */
[----:B------:R-:W-:Y:S01]  /*1cc0*/  R2UR UR10, R0 ;  /* 0x00000000000a72ca */ /* 0x000fe200000e0000 */
[----:B------:R-:W-:Y:S02]  /*1cd0*/  @!UP1 ULOP3.LUT UR8, URZ, UR61, URZ, 0x33, !UPT ;  /* 0x0000003dff089292 */ /* 0x000fe4000f8e33ff */
[----:B------:R-:W-:-:S04]  /*1ce0*/  UIADD3 UR4, UPT, UPT, URZ, -UR5, URZ ;  /* 0x80000005ff047290 */ /* 0x000fc8000fffe0ff */
[----:B------:R-:W-:Y:S01]  /*1cf0*/  IMAD.U32 R3, RZ, RZ, UR8 ;  /* 0x00000008ff037e24 */ /* 0x000fe2000f8e00ff */
[----:B------:R-:W-:-:S03]  /*1d00*/  UIMAD UR6, UR4, UR9, URZ ;  /* 0x00000009040672a4 */ /* 0x000fc6000f8e02ff */
[----:B------:R-:W-:Y:S01]  /*1d10*/  UMOV UR4, URZ ;  /* 0x000000ff00047c82 */ /* 0x000fe20008000000 */
[----:B------:R-:W-:Y:S01]  /*1d20*/  IABS R3, R3 ;  /* 0x0000000300037213 */ /* 0x000fe20000000000 */
[----:B------:R-:W-:-:S03]  /*1d30*/  UIMAD.WIDE.U32 UR4, UR5, UR6, UR4 ;  /* 0x00000006050472a5 */ /* 0x000fc6000f8e0004 */
[----:B------:R-:W-:Y:S02]  /*1d40*/  R2UR UR7, R3 ;  /* 0x00000000030772ca */ /* 0x000fe400000e0000 */
[----:B------:R-:W1:Y:S02]  /*1d50*/  I2F.RP R3, UR10 ;  /* 0x0000000a00037d06 */ /* 0x000e640008209400 */
[----:B------:R-:W-:-:S09]  /*1d60*/  UMOV UR4, UR5 ;  /* 0x0000000500047c82 */ /* 0x000fd20008000000 */
[----:B------:R-:W-:Y:S01]  /*1d70*/  UIMAD.WIDE.U32 UR4, UR4, UR7, URZ ;  /* 0x00000007040472a5 */ /* 0x000fe2000f8e00ff */
[----:B-1----:R-:W1:Y:S06]  /*1d80*/  MUFU.RCP R0, R3 ;  /* 0x0000000300007308 */ /* 0x002e6c0000001000 */
[----:B------:R-:W-:Y:S02]  /*1d90*/  UMOV UR4, UR5 ;  /* 0x0000000500047c82 */ /* 0x000fe40008000000 */
[----:B------:R-:W-:-:S04]  /*1da0*/  UIADD3 UR5, UPT, UPT, -UR4, URZ, URZ ;  /* 0x000000ff04057290 */ /* 0x000fc8000fffe1ff */
[----:B------:R-:W-:Y:S01]  /*1db0*/  UIMAD UR5, UR9, UR5, UR7 ;  /* 0x00000005090572a4 */ /* 0x000fe2000f8e0207 */
[----:B------:R-:W2:Y:S03]  /*1dc0*/  S2UR UR7, SR_CgaCtaId ;  /* 0x00000000000779c3 */ /* 0x000ea60000008800 */
[----:B------:R-:W-:Y:S01]  /*1dd0*/  UISETP.GT.U32.AND UP0, UPT, UR9, UR5, UPT ;  /* 0x000000050900728c */ /* 0x000fe2000bf04070 */
[----:B-1----:R-:W-:Y:S02]  /*1de0*/  VIADD R0, R0, 0xffffffe ;  /* 0x0ffffffe00007836 */ /* 0x002fe40000000000 */
[----:B------:R-:W-:-:S04]  /*1df0*/  IMAD.U32 R3, RZ, RZ, UR32 ;  /* 0x00000020ff037e24 */ /* 0x000fc8000f8e00ff */
[----:B------:R-:W1:Y:S04]  /*1e00*/  F2I.FTZ.U32.TRUNC.NTZ R0, R0 ;  /* 0x0000000000007305 */ /* 0x000e68000021f000 */
[----:B------:R-:W-:Y:S01]  /*1e10*/  @!UP0 UIADD3 UR5, UPT, UPT, UR5, -UR9, URZ ;  /* 0x8000000905058290 */ /* 0x000fe2000fffe0ff */
[----:B------:R-:W-:Y:S01]  /*1e20*/  SHF.L.U32 R3, R3, 0x1f, RZ ;  /* 0x0000001f03037819 */ /* 0x000fe200000006ff */
[----:B------:R-:W-:Y:S02]  /*1e30*/  @!UP0 UIADD3 UR4, UPT, UPT, UR4, 0x1, URZ ;  /* 0x0000000104048890 */ /* 0x000fe4000fffe0ff */
[----:B------:R-:W-:Y:S02]  /*1e40*/  UISETP.GE.U32.AND UP1, UPT, UR5, UR9, UPT ;  /* 0x000000090500728c */ /* 0x000fe4000bf26070 */
[----:B------:R-:W-:-:S04]  /*1e50*/  ULOP3.LUT UR5, UR8, UR60, URZ, 0x3c, !UPT ;  /* 0x0000003c08057292 */ /* 0x000fc8000f8e3cff */
[----:B------:R-:W-:Y:S02]  /*1e60*/  UISETP.GE.AND UP0, UPT, UR5, URZ, UPT ;  /* 0x000000ff0500728c */ /* 0x000fe4000bf06270 */
[----:B--2---:R-:W-:Y:S01]  /*1e70*/  ULEA UR33, UR7, UR33, 0x18 ;  /* 0x0000002107217291 */ /* 0x004fe2000f8ec0ff */
[----:B-1----:R-:W-:Y:S02]  /*1e80*/  R2UR UR5, R0 ;  /* 0x00000000000572ca */ /* 0x002fe400000e0000 */
[----:B------:R-:W-:Y:S02]  /*1e90*/  @UP1 UIADD3 UR4, UPT, UPT, UR4, 0x1, URZ ;  /* 0x0000000104041890 */ /* 0x000fe4000fffe0ff */
[----:B------:R-:W-:Y:S02]  /*1ea0*/  UISETP.NE.AND UP1, UPT, UR60, URZ, UPT ;  /* 0x000000ff3c00728c */ /* 0x000fe4000bf25270 */
[----:B------:R-:W-:-:S03]  /*1eb0*/  ULEA UR7, UR36, UR33, 0x3 ;  /* 0x0000002124077291 */ /* 0x000fc6000f8e18ff */
[----:B------:R-:W-:Y:S02]  /*1ec0*/  UMOV UR6, UR4 ;  /* 0x0000000400067c82 */ /* 0x000fe40008000000 */
[----:B------:R-:W-:Y:S02]  /*1ed0*/  @!UP0 UIADD3 UR6, UPT, UPT, -UR6, URZ, URZ ;  /* 0x000000ff06068290 */ /* 0x000fe4000fffe1ff */
[----:B------:R-:W-:Y:S02]  /*1ee0*/  UIADD3 UR4, UPT, UPT, URZ, -UR5, URZ ;  /* 0x80000005ff047290 */ /* 0x000fe4000fffe0ff */
[----:B------:R1:W2:Y:S01]  /*1ef0*/  SYNCS.PHASECHK.TRANS64.TRYWAIT P0, [UR7+0xa0], R3 ;  /* 0x0000a003ff0075a7 */ /* 0x0002a20008001107 */
[----:B------:R-:W-:Y:S02]  /*1f00*/  @!UP1 ULOP3.LUT UR6, URZ, UR60, URZ, 0x33, !UPT ;  /* 0x0000003cff069292 */ /* 0x000fe4000f8e33ff */
[----:B------:R-:W-:-:S03]  /*1f10*/  UIMAD UR7, UR4, UR10, URZ ;  /* 0x0000000a040772a4 */ /* 0x000fc6000f8e02ff */
[----:B------:R-:W-:Y:S01]  /*1f20*/  UMOV UR4, URZ ;  /* 0x000000ff00047c82 */ /* 0x000fe20008000000 */
[----:B------:R-:W-:Y:S01]  /*1f30*/  IMAD.U32 R0, RZ, RZ, UR6 ;  /* 0x00000006ff007e24 */ /* 0x000fe2000f8e00ff */
[----:B------:R-:W-:Y:S02]  /*1f40*/  UIMAD.WIDE.U32 UR4, UR5, UR7, UR4 ;  /* 0x00000007050472a5 */ /* 0x000fe4000f8e0004 */
[----:B------:R-:W-:Y:S02]  /*1f50*/  ULEA.HI UR7, UR29, UR29, URZ, 0x1 ;  /* 0x0000001d1d077291 */ /* 0x000fe4000f8f08ff */
[----:B------:R-:W-:Y:S02]  /*1f60*/  IABS R0, R0 ;  /* 0x0000000000007213 */ /* 0x000fe40000000000 */
[----:B------:R-:W-:Y:S02]  /*1f70*/  USHF.L.U32 UR7, UR7, 0x7, URZ ;  /* 0x0000000707077899 */ /* 0x000fe400080006ff */
[----:B------:R-:W-:Y:S01]  /*1f80*/  R2UR UR9, R0 ;  /* 0x00000000000972ca */ /* 0x000fe200000e0000 */
[----:B------:R-:W-:Y:S01]  /*1f90*/  UMOV UR4, UR5 ;  /* 0x0000000500047c82 */ /* 0x000fe20008000000 */
[----:B------:R-:W-:-:S04]  /*1fa0*/  ULOP3.LUT UR42, UR7, 0xffffff00, URZ, 0xc0, !UPT ;  /* 0xffffff00072a7892 */ /* 0x000fc8000f8ec0ff */
[----:B------:R-:W-:-:S07]  /*1fb0*/  ULOP3.LUT UR42, UR42, 0x80, UR69, 0xf8, !UPT ;  /* 0x000000802a2a7892 */ /* 0x000fce000f8ef845 */
[----:B------:R-:W-:-:S07]  /*1fc0*/  UIMAD.WIDE.U32 UR4, UR4, UR9, URZ ;  /* 0x00000009040472a5 */ /* 0x000fce000f8e00ff */
[----:B------:R-:W-:Y:S02]  /*1fd0*/  UMOV UR4, UR5 ;  /* 0x0000000500047c82 */ /* 0x000fe40008000000 */
[----:B------:R-:W-:-:S04]  /*1fe0*/  UIADD3 UR5, UPT, UPT, -UR4, URZ, URZ ;  /* 0x000000ff04057290 */ /* 0x000fc8000fffe1ff */
[----:B------:R-:W-:-:S04]  /*1ff0*/  UIMAD UR5, UR10, UR5, UR9 ;  /* 0x000000050a0572a4 */ /* 0x000fc8000f8e0209 */
[----:B------:R-:W-:-:S11]  /*2000*/  UISETP.GT.U32.AND UP0, UPT, UR10, UR5, UPT ;  /* 0x000000050a00728c */ /* 0x000fd6000bf04070 */
[----:B------:R-:W-:Y:S02]  /*2010*/  @!UP0 UIADD3 UR5, UPT, UPT, UR5, -UR10, URZ ;  /* 0x8000000a05058290 */ /* 0x000fe4000fffe0ff */
[----:B------:R-:W-:Y:S02]  /*2020*/  @!UP0 UIADD3 UR4, UPT, UPT, UR4, 0x1, URZ ;  /* 0x0000000104048890 */ /* 0x000fe4000fffe0ff */
[----:B------:R-:W-:Y:S02]  /*2030*/  UISETP.GE.U32.AND UP1, UPT, UR5, UR10, UPT ;  /* 0x0000000a0500728c */ /* 0x000fe4000bf26070 */
[----:B------:R-:W-:Y:S02]  /*2040*/  ULOP3.LUT UR5, UR6, UR50, URZ, 0x3c, !UPT ;  /* 0x0000003206057292 */ /* 0x000fe4000f8e3cff */
[----:B------:R-:W-:Y:S02]  /*2050*/  UIADD3 UR10, UPT, UPT, -UR8, URZ, URZ ;  /* 0x000000ff080a7290 */ /* 0x000fe4000fffe1ff */
[----:B------:R-:W-:-:S02]  /*2060*/  UISETP.GE.AND UP0, UPT, UR5, URZ, UPT ;  /* 0x000000ff0500728c */ /* 0x000fc4000bf06270 */
[----:B------:R-:W-:Y:S02]  /*2070*/  UIMAD UR10, UR61, UR10, UR22 ;  /* 0x0000000a3d0a72a4 */ /* 0x000fe4000f8e0216 */
[----:B------:R-:W-:Y:S02]  /*2080*/  UIADD3 UR5, UPT, UPT, -UR6, URZ, URZ ;  /* 0x000000ff06057290 */ /* 0x000fe4000fffe1ff */
[----:B------:R-:W-:Y:S02]  /*2090*/  @UP1 UIADD3 UR4, UPT, UPT, UR4, 0x1, URZ ;  /* 0x0000000104041890 */ /* 0x000fe4000fffe0ff */
[----:B------:R-:W-:Y:S02]  /*20a0*/  ULEA UR10, UR10, UR67, 0x6 ;  /* 0x000000430a0a7291 */ /* 0x000fe4000f8e30ff */
[----:B------:R-:W-:-:S03]  /*20b0*/  UIMAD UR60, UR60, UR5, UR8 ;  /* 0x000000053c3c72a4 */ /* 0x000fc6000f8e0208 */
[----:B------:R-:W-:Y:S02]  /*20c0*/  UMOV UR55, UR4 ;  /* 0x0000000400377c82 */ /* 0x000fe40008000000 */
[----:B------:R-:W-:Y:S02]  /*20d0*/  @!UP0 UIADD3 UR55, UPT, UPT, -UR55, URZ, URZ ;  /* 0x000000ff37378290 */ /* 0x000fe4000fffe1ff */
[----:B------:R-:W-:Y:S02]  /*20e0*/  UISETP.GE.U32.AND UP0, UPT, UR68, 0x3f, UPT ;  /* 0x0000003f4400788c */ /* 0x000fe4000bf06070 */
[----:B------:R-:W-:-:S04]  /*20f0*/  @!UP2 ULOP3.LUT UR55, URZ, UR50, URZ, 0x33, !UPT ;  /* 0x00000032ff37a292 */ /* 0x000fc8000f8e33ff */
[----:B------:R-:W-:-:S04]  /*2100*/  UIADD3 UR4, UPT, UPT, -UR55, URZ, URZ ;  /* 0x000000ff37047290 */ /* 0x000fc8000fffe1ff */
[----:B------:R-:W-:Y:S01]  /*2110*/  UIMAD UR50, UR50, UR4, UR6 ;  /* 0x00000004323272a4 */ /* 0x000fe2000f8e0206 */
[----:B-12---:R-:W-:Y:S11]  /*2120*/  BRA.U !UP0, `(.L_x_23) ;  /* 0x0000000508807547 */ /* 0x006ff6000b800000 */
[----:B------:R-:W1:Y:S01]  /*2130*/  LDCU UR11, c[0x0][0x5c8] ;  /* 0x0000b900ff0b77ac */ /* 0x000e620008000800 */
[----:B------:R-:W2:Y:S01]  /*2140*/  LDCU.64 UR8, c[0x0][0x5c0] ;  /* 0x0000b800ff0877ac */ /* 0x000ea20008000a00 */
[----:B------:R-:W2:Y:S01]  /*2150*/  LDCU.64 UR48, c[0x0][0x5f8] ;  /* 0x0000bf00ff3077ac */ /* 0x000ea20008000a00 */
[----:B------:R-:W1:Y:S01]  /*2160*/  LDCU UR37, c[0x0][0x600] ;  /* 0x0000c000ff2577ac */ /* 0x000e620008000800 */
[----:B------:R-:W4:Y:S01]  /*2170*/  LDCU UR24, c[0x0][0x5a8] ;  /* 0x0000b500ff1877ac */ /* 0x000f220008000800 */
[----:B------:R-:W1:Y:S01]  /*2180*/  LDCU UR23, c[0x0][0x59c] ;  /* 0x0000b380ff1777ac */ /* 0x000e620008000800 */
[----:B------:R-:W1:Y:S01]  /*2190*/  LDCU UR22, c[0x0][0x590] ;  /* 0x0000b200ff1677ac */ /* 0x000e620008000800 */
[----:B------:R-:W1:Y:S01]  /*21a0*/  LDCU UR28, c[0x0][0x594] ;  /* 0x0000b280ff1c77ac */ /* 0x000e620008000800 */
[----:B------:R-:W1:Y:S01]  /*21b0*/  LDCU UR27, c[0x0][0x598] ;  /* 0x0000b300ff1b77ac */ /* 0x000e620008000800 */
[----:B------:R-:W3:Y:S01]  /*21c0*/  LDCU UR26, c[0x0][0x5ac] ;  /* 0x0000b580ff1a77ac */ /* 0x000ee20008000800 */
[----:B------:R-:W3:Y:S01]  /*21d0*/  LDCU UR25, c[0x0][0x5b0] ;  /* 0x0000b600ff1977ac */ /* 0x000ee20008000800 */
[----:B------:R-:W3:Y:S01]  /*21e0*/  LDCU UR5, c[0x0][0x5cc] ;  /* 0x0000b980ff0577ac */ /* 0x000ee20008000800 */
[----:B------:R-:W3:Y:S01]  /*21f0*/  LDCU UR4, c[0x0][0x5ec] ;  /* 0x0000bd80ff0477ac */ /* 0x000ee20008000800 */
[----:B------:R-:W3:Y:S01]  /*2200*/  LDCU.64 UR20, c[0x0][0x5a0] ;  /* 0x0000b400ff1477ac */ /* 0x000ee20008000a00 */
[----:B------:R-:W3:Y:S01]  /*2210*/  LDCU.64 UR16, c[0x0][0x5d0] ;  /* 0x0000ba00ff1077ac */ /* 0x000ee20008000a00 */
[----:B------:R-:W3:Y:S01]  /*2220*/  LDCU.64 UR6, c[0x0][0x5f0] ;  /* 0x0000be00ff0677ac */ /* 0x000ee20008000a00 */
[----:B--2---:R-:W-:-:S02]  /*2230*/  UIMAD UR48, UR60, UR8, UR48 ;  /* 0x000000083c3072a4 */ /* 0x004fc4000f8e0230 */
[----:B------:R-:W-:Y:S02]  /*2240*/  UIMAD UR38, UR50, UR9, UR49 ;  /* 0x00000009322672a4 */ /* 0x000fe4000f8e0231 */
[----:B------:R-:W-:Y:S02]  /*2250*/  UIADD3 UR46, UPT, UPT, UR42, 0x40, URZ ;  /* 0x000000402a2e7890 */ /* 0x000fe4000fffe0ff */
[----:B-1----:R-:W-:Y:S01]  /*2260*/  UIMAD UR37, UR55, UR11, UR37 ;  /* 0x0000000b372572a4 */ /* 0x002fe2000f8e0225 */
[----:B------:R-:W-:Y:S01]  /*2270*/  UMOV UR18, URZ ;  /* 0x000000ff00127c82 */ /* 0x000fe20008000000 */
[----:B----4-:R-:W-:-:S10]  /*2280*/  UMOV UR14, UR36 ;  /* 0x00000024000e7c82 */ /* 0x010fd40008000000 */
.L_x_29:
[----:B------:R-:W-:Y:S01]  /*2290*/  @!P3 MOV R3, 0x5000 ;  /* 0x000050000003b802 */ /* 0x000fe20000000f00 */
[----:B------:R-:W-:Y:S01]  /*22a0*/  ULEA UR11, UR14, UR33, 0x3 ;  /* 0x000000210e0b7291 */ /* 0x000fe2000f8e18ff */
[----:B--2---:R-:W-:Y:S11]  /*22b0*/  @P0 BRA `(.L_x_24) ;  /* 0x0000000000100947 */ /* 0x004ff60003800000 */
[----:B------:R-:W-:Y:S04]  /*22c0*/  MOV R0, UR32 ;  /* 0x0000002000007c02 */ /* 0x000fe80008000f00 */
[----:B------:R-:W-:Y:S04]  /*22d0*/  SHF.L.U32 R5, R0, 0x1f, RZ ;  /* 0x0000001f00057819 */ /* 0x000fe800000006ff */
[----:B------:R-:W1:Y:S02]  /*22e0*/  SYNCS.PHASECHK.TRANS64.TRYWAIT P0, [UR11+0xa0], R5 ;  /* 0x0000a005ff0075a7 */ /* 0x000e64000800110b */
[----:B-1----:R-:W-:Y:S05]  /*22f0*/  @!P0 BRA `(.L_x_25) ;  /* 0x0000007c006c8947 */ /* 0x002fea0003800000 */
.L_x_24:
[----:B------:R2:W-:Y:S01]  /*2300*/  @!P3 SYNCS.ARRIVE.TRANS64 RZ, [UR11], R3 ;  /* 0x00000003ffffb9a7 */ /* 0x0005e2000800000b */
[----:B------:R-:W-:Y:S04]  /*2310*/  ULOP3.LUT UR8, UR54, 0x2, URZ, 0xfc, !UPT ;  /* 0x0000000236087892 */ /* 0x000fe8000f8efcff */
[----:B------:R-:W-:Y:S09]  /*2320*/  UISETP.NE.AND UP0, UPT, UR8, 0x2, UPT ;  /* 0x000000020800788c */ /* 0x000ff2000bf05270 */
[----:B------:R-:W-:Y:S05]  /*2330*/  BRA.U UP0, `(.L_x_26) ;  /* 0x0000000100047547 */ /* 0x000fea000b800000 */
[----:B---3--:R-:W-:Y:S05]  /*2340*/  BPT.TRAP 0x1 ;  /* 0x000000040000795c */ /* 0x008fea0000300000 */
.L_x_26:
[----:B------:R-:W-:Y:S04]  /*2350*/  BSSY.RECONVERGENT B0, `(.L_x_27) ;  /* 0x0000003000007945 */ /* 0x000fe80003800200 */
[----:B------:R-:W-:Y:S05]  /*2360*/  @P2 BRA `(.L_x_28) ;  /* 0x0000000000042947 */ /* 0x000fea0003800000 */
[----:B---3--:R-:W-:Y:S05]  /*2370*/  BPT.TRAP 0x1 ;  /* 0x000000040000795c */ /* 0x008fea0000300000 */
.L_x_28:
[----:B---3--:R-:W-:Y:S05]  /*2380*/  BSYNC.RECONVERGENT B0 ;  /* 0x0000000000007941 */ /* 0x008fea0003800200 */
.L_x_27:
[----:B------:R-:W-:Y:S02]  /*2390*/  UIADD3 UR8, UPT, UPT, UR14, 0x1, URZ ;  /* 0x000000010e087890 */ /* 0x000fe4000fffe0ff */
[----:B------:R-:W-:Y:S02]  /*23a0*/  USHF.L.U32 UR43, UR18, 0x5, URZ ;  /* 0x00000005122b7899 */ /* 0x000fe400080006ff */
[----:B------:R-:W-:Y:S02]  /*23b0*/  UISETP.NE.AND UP0, UPT, UR8, 0x14, UPT ;  /* 0x000000140800788c */ /* 0x000fe4000bf05270 */
[----:B------:R-:W-:Y:S02]  /*23c0*/  UISETP.NE.AND UP2, UPT, UR23, 0x1, UPT ;  /* 0x000000011700788c */ /* 0x000fe4000bf45270 */
[----:B------:R-:W-:Y:S02]  /*23d0*/  USEL UR9, URZ, 0x1, UP0 ;  /* 0x00000001ff097887 */ /* 0x000fe40008000000 */
[----:B------:R-:W-:Y:S02]  /*23e0*/  USEL UR36, UR8, URZ, UP0 ;  /* 0x000000ff08247287 */ /* 0x000fe40008000000 */
[----:B------:R-:W-:Y:S02]  /*23f0*/  ULOP3.LUT UR32, UR32, UR9, URZ, 0x3c, !UPT ;  /* 0x0000000920207292 */ /* 0x000fe4000f8e3cff */
[----:B------:R-:W-:Y:S02]  /*2400*/  ULEA UR8, UR36, UR33, 0x3 ;  /* 0x0000002124087291 */ /* 0x000fe4000f8e18ff */
[----:B------:R-:W-:Y:S02]  /*2410*/  UISETP.NE.AND UP0, UPT, UR22, 0x1, UPT ;  /* 0x000000011600788c */ /* 0x000fe4000bf05270 */
[----:B------:R-:W-:Y:S01]  /*2420*/  ULEA UR19, UR14, UR33, 0xd ;  /* 0x000000210e137291 */ /* 0x000fe2000f8e68ff */
[----:B-1----:R-:W-:Y:S01]  /*2430*/  MOV R0, UR32 ;  /* 0x0000002000007c02 */ /* 0x002fe20008000f00 */
[----:B------:R-:W-:Y:S02]  /*2440*/  UIADD3 UR30, UP1, UPT, UR56, 0x80, URZ ;  /* 0x00000080381e7890 */ /* 0x000fe4000ff3e0ff */
[----:B------:R-:W-:Y:S01]  /*2450*/  ULOP3.LUT UR41, UR11, 0xfefffff8, URZ, 0xc0, !UPT ;  /* 0xfefffff80b297892 */ /* 0x000fe2000f8ec0ff */
[----:B--2---:R-:W-:Y:S01]  /*2460*/  SHF.L.U32 R3, R0, 0x1f, RZ ;  /* 0x0000001f00037819 */ /* 0x004fe200000006ff */
[----:B------:R-:W-:Y:S02]  /*2470*/  UISETP.NE.AND UP3, UPT, UR24, 0x1, UPT ;  /* 0x000000011800788c */ /* 0x000fe4000bf65270 */
[----:B------:R-:W-:Y:S01]  /*2480*/  UIADD3.X UR31, UPT, UPT, URZ, UR57, URZ, UP1, !UPT ;  /* 0x00000039ff1f7290 */ /* 0x000fe20008ffe4ff */
[----:B------:R1:W2:Y:S01]  /*2490*/  SYNCS.PHASECHK.TRANS64.TRYWAIT P0, [UR8+0xa0], R3 ;  /* 0x0000a003ff0075a7 */ /* 0x0002a20008001108 */
[----:B------:R-:W-:Y:S02]  /*24a0*/  UIMAD.WIDE.U32 UR8, UR43, UR28, URZ ;  /* 0x0000001c2b0872a5 */ /* 0x000fe4000f8e00ff */
[----:B------:R-:W-:Y:S02]  /*24b0*/  ULEA UR8, UR38, UR48, 0x5 ;  /* 0x0000003026087291 */ /* 0x000fe4000f8e28ff */
[----:B------:R-:W-:Y:S02]  /*24c0*/  USHF.R.U32.HI UR9, URZ, UR27, UR9 ;  /* 0x0000001bff097299 */ /* 0x000fe40008011609 */
[----:B------:R-:W-:Y:S02]  /*24d0*/  ULEA UR29, UR37, UR8, 0xa ;  /* 0x00000008251d7291 */ /* 0x000fe4000f8e50ff */
[----:B------:R-:W-:Y:S02]  /*24e0*/  USEL UR9, UR43, UR9, !UP0 ;  /* 0x000000092b097287 */ /* 0x000fe4000c000000 */
[----:B------:R-:W-:Y:S02]  /*24f0*/  UIADD3 UR40, UPT, UPT, UR19, 0x6400, URZ ;  /* 0x0000640013287890 */ /* 0x000fe4000fffe0ff */
[----:B------:R-:W-:Y:S02]  /*2500*/  UIMAD.WIDE.U32 UR12, UR9, UR20, URZ ;  /* 0x00000014090c72a5 */ /* 0x000fe4000f8e00ff */
[----:B------:R-:W-:Y:S02]  /*2510*/  ULEA UR12, UR14, UR33, 0xb ;  /* 0x000000210e0c7291 */ /* 0x000fe4000f8e58ff */
[----:B------:R-:W-:Y:S02]  /*2520*/  USHF.R.U32.HI UR13, URZ, UR21, UR13 ;  /* 0x00000015ff0d7299 */ /* 0x000fe4000801160d */
[----:B------:R-:W-:Y:S02]  /*2530*/  UIADD3 UR44, UPT, UPT, UR19, 0x7400, URZ ;  /* 0x00007400132c7890 */ /* 0x000fe4000fffe0ff */
[----:B------:R-:W-:Y:S02]  /*2540*/  USEL UR13, UR9, UR13, !UP2 ;  /* 0x0000000d090d7287 */ /* 0x000fe4000d000000 */
[----:B------:R-:W-:Y:S02]  /*2550*/  UIADD3 UR34, UP0, UPT, UR56, 0x180, URZ ;  /* 0x0000018038227890 */ /* 0x000fe4000ff1e0ff */
[----:B------:R-:W-:Y:S02]  /*2560*/  UIMAD.WIDE.U32 UR14, UR13, UR26, URZ ;  /* 0x0000001a0d0e72a5 */ /* 0x000fe4000f8e00ff */
[----:B------:R-:W-:Y:S02]  /*2570*/  UIADD3.X UR35, UPT, UPT, URZ, UR57, URZ, UP0, !UPT ;  /* 0x00000039ff237290 */ /* 0x000fe400087fe4ff */
[----:B------:R-:W-:Y:S01]  /*2580*/  UIADD3 UR18, UPT, UPT, UR18, 0x1, URZ ;  /* 0x0000000112127890 */ /* 0x000fe2000fffe0ff */
[----:B------:R-:W-:Y:S01]  /*2590*/  UMOV UR52, 0x0 ;  /* 0x0000000000347882 */ /* 0x000fe20000000000 */
[----:B------:R-:W-:Y:S02]  /*25a0*/  UMOV UR53, 0x10000000 ;  /* 0x1000000000357882 */ /* 0x000fe40000000000 */
[----:B------:R-:W-:Y:S01]  /*25b0*/  UISETP.NE.AND UP0, UPT, UR18, UR51, UPT ;  /* 0x000000331200728c */ /* 0x000fe2000bf05270 */
[----:B------:R-:W-:Y:S01]  /*25c0*/  UTMALDG.2D.2CTA [UR40], [UR30], desc[UR52] ;  /* 0x000034281e0075b4 */ /* 0x000fe20008209000 */
[----:B------:R-:W-:Y:S01]  /*25d0*/  UMOV UR45, UR41 ;  /* 0x00000029002d7c82 */ /* 0x000fe20008000000 */
[----:B------:R-:W-:Y:S01]  /*25e0*/  UMOV UR47, UR43 ;  /* 0x0000002b002f7c82 */ /* 0x000fe20008000000 */
[----:B------:R-:W-:Y:S01]  /*25f0*/  UMOV UR8, UR15 ;  /* 0x0000000f00087c82 */ /* 0x000fe20008000000 */
[----:B------:R-:W-:Y:S01]  /*2600*/  UMOV UR19, UR51 ;  /* 0x0000003300137c82 */ /* 0x000fe20008000000 */
[----:B------:R-:W-:Y:S02]  /*2610*/  USHF.R.U32.HI UR11, URZ, UR25, UR8 ;  /* 0x00000019ff0b7299 */ /* 0x000fe40008011608 */
[----:B------:R-:W-:Y:S01]  /*2620*/  UIADD3 UR8, UPT, UPT, UR12, 0x2e400, URZ ;  /* 0x0002e4000c087890 */ /* 0x000fe2000fffe0ff */
[----:B------:R-:W-:Y:S01]  /*2630*/  UTMALDG.2D.2CTA [UR44], [UR30], desc[UR52] ;  /* 0x0000342c1e0075b4 */ /* 0x000fe20008209000 */
[----:B------:R-:W-:Y:S02]  /*2640*/  USEL UR14, UR13, UR11, !UP3 ;  /* 0x0000000b0d0e7287 */ /* 0x000fe4000d800000 */
[----:B------:R-:W-:Y:S02]  /*2650*/  UIADD3 UR12, UPT, UPT, -UR9, URZ, URZ ;  /* 0x000000ff090c7290 */ /* 0x000fe4000fffe1ff */
[----:B------:R-:W-:Y:S02]  /*2660*/  UIADD3 UR11, UPT, UPT, -UR13, URZ, URZ ;  /* 0x000000ff0d0b7290 */ /* 0x000fe4000fffe1ff */
[----:B------:R-:W-:Y:S02]  /*2670*/  UIADD3 UR15, UPT, UPT, -UR14, URZ, URZ ;  /* 0x000000ff0e0f7290 */ /* 0x000fe4000fffe1ff */
[----:B------:R-:W-:Y:S02]  /*2680*/  UIMAD UR12, UR22, UR12, UR43 ;  /* 0x0000000c160c72a4 */ /* 0x000fe4000f8e022b */
[----:B------:R-:W-:Y:S02]  /*2690*/  UIMAD UR9, UR23, UR11, UR9 ;  /* 0x0000000b170972a4 */ /* 0x000fe4000f8e0209 */
[----:B------:R-:W-:Y:S02]  /*26a0*/  UIMAD UR13, UR24, UR15, UR13 ;  /* 0x0000000f180d72a4 */ /* 0x000fe4000f8e020d */
[----:B------:R-:W-:Y:S02]  /*26b0*/  UIMAD UR11, UR12, UR5, UR4 ;  /* 0x000000050c0b72a4 */ /* 0x000fe4000f8e0204 */
[----:B------:R-:W-:Y:S02]  /*26c0*/  UIMAD UR12, UR9, UR16, UR6 ;  /* 0x00000010090c72a4 */ /* 0x000fe4000f8e0206 */
[----:B------:R-:W-:Y:S02]  /*26d0*/  UIMAD UR13, UR13, UR17, UR7 ;  /* 0x000000110d0d72a4 */ /* 0x000fe4000f8e0207 */
[----:B------:R-:W-:Y:S01]  /*26e0*/  UPRMT UR15, UR29, 0x5410, URZ ;  /* 0x000054101d0f7896 */ /* 0x000fe200080000ff */
[----:B------:R-:W-:Y:S08]  /*26f0*/  UMOV UR9, UR41 ;  /* 0x0000002900097c82 */ /* 0x000ff00008000000 */
[----:B------:R3:W-:Y:S02]  /*2700*/  UTMALDG.5D.IM2COL.2CTA [UR8], [UR34], UR15, desc[UR52] ;  /* 0x00003408220073b4 */ /* 0x0007e4000826100f */
[----:B---3--:R-:W-:Y:S01]  /*2710*/  UMOV UR14, UR36 ;  /* 0x00000024000e7c82 */ /* 0x008fe20008000000 */
[----:B-1----:R-:W-:Y:S05]  /*2720*/  BRA.U UP0, `(.L_x_29) ;  /* 0xfffffff900d87547 */ /* 0x002fea000b83ffff */
.L_x_23:
[----:B------:R-:W-:Y:S01]  /*2730*/  ULEA UR4, UR36, UR33, 0x3 ;  /* 0x0000002124047291 */ /* 0x000fe2000f8e18ff */
[----:B------:R-:W-:Y:S01]  /*2740*/  MOV R0, UR32 ;  /* 0x0000002000007c02 */ /* 0x000fe20008000f00 */
[----:B------:R-:W-:Y:S01]  /*2750*/  @!P1 SYNCS.ARRIVE.TRANS64.A1T0 RZ, [UR33+0x178], RZ ;  /* 0x000178ffffff99a7 */ /* 0x000fe20008100021 */
[----:B------:R-:W-:Y:S02]  /*2760*/  UISETP.GT.AND UP0, UPT, UR65, UR64, UPT ;  /* 0x000000404100728c */ /* 0x000fe4000bf04270 */
[----:B------:R-:W-:-:S04]  /*2770*/  SHF.L.U32 R0, R0, 0x1f, RZ ;  /* 0x0000001f00007819 */ /* 0x000fc800000006ff */
[----:B--2---:R1:W2:Y:S03]  /*2780*/  SYNCS.PHASECHK.TRANS64.TRYWAIT P0, [UR4+0xa0], R0 ;  /* 0x0000a000ff0075a7 */ /* 0x0042a60008001104 */
[----:B------:R-:W-:Y:S05]  /*2790*/  BRA.U !UP0, `(.L_x_30) ;  /* 0x00000005087c7547 */ /* 0x000fea000b800000 */
[----:B------:R-:W4:Y:S01]  /*27a0*/  LDCU.64 UR12, c[0x0][0x5c0] ;  /* 0x0000b800ff0c77ac */ /* 0x000f220008000a00 */
[----:B------:R-:W4:Y:S01]  /*27b0*/  LDCU.64 UR8, c[0x0][0x5f8] ;  /* 0x0000bf00ff0877ac */ /* 0x000f220008000a00 */
[----:B------:R-:W3:Y:S01]  /*27c0*/  LDCU UR11, c[0x0][0x5c8] ;  /* 0x0000b900ff0b77ac */ /* 0x000ee20008000800 */
[----:B------:R-:W3:Y:S01]  /*27d0*/  LDCU UR38, c[0x0][0x600] ;  /* 0x0000c000ff2677ac */ /* 0x000ee20008000800 */
[----:B------:R-:W1:Y:S01]  /*27e0*/  LDCU UR23, c[0x0][0x5a8] ;  /* 0x0000b500ff1777ac */ /* 0x000e620008000800 */
[----:B------:R-:W1:Y:S01]  /*27f0*/  LDCU UR22, c[0x0][0x59c] ;  /* 0x0000b380ff1677ac */ /* 0x000e620008000800 */
[----:B----4-:R-:W-:Y:S01]  /*2800*/  UIMAD UR48, UR50, UR13, UR9 ;  /* 0x0000000d323072a4 */ /* 0x010fe2000f8e0209 */
[----:B------:R-:W4:Y:S01]  /*2810*/  LDCU UR18, c[0x0][0x590] ;  /* 0x0000b200ff1277ac */ /* 0x000f220008000800 */
[----:B------:R-:W1:Y:S01]  /*2820*/  LDCU UR27, c[0x0][0x594] ;  /* 0x0000b280ff1b77ac */ /* 0x000e620008000800 */
[----:B------:R-:W1:Y:S01]  /*2830*/  LDCU UR26, c[0x0][0x598] ;  /* 0x0000b300ff1a77ac */ /* 0x000e620008000800 */
[----:B------:R-:W1:Y:S01]  /*2840*/  LDCU UR25, c[0x0][0x5ac] ;  /* 0x0000b580ff1977ac */ /* 0x000e620008000800 */
[----:B------:R-:W1:Y:S01]  /*2850*/  LDCU UR24, c[0x0][0x5b0] ;  /* 0x0000b600ff1877ac */ /* 0x000e620008000800 */
[----:B------:R-:W1:Y:S01]  /*2860*/  LDCU UR5, c[0x0][0x5cc] ;  /* 0x0000b980ff0577ac */ /* 0x000e620008000800 */
[----:B------:R-:W1:Y:S01]  /*2870*/  LDCU UR4, c[0x0][0x5ec] ;  /* 0x0000bd80ff0477ac */ /* 0x000e620008000800 */
[----:B------:R-:W1:Y:S01]  /*2880*/  LDCU.64 UR20, c[0x0][0x5a0] ;  /* 0x0000b400ff1477ac */ /* 0x000e620008000a00 */
[----:B------:R-:W1:Y:S01]  /*2890*/  LDCU.64 UR16, c[0x0][0x5d0] ;  /* 0x0000ba00ff1077ac */ /* 0x000e620008000a00 */
[----:B------:R-:W1:Y:S01]  /*28a0*/  LDCU.64 UR6, c[0x0][0x5f0] ;  /* 0x0000be00ff0677ac */ /* 0x000e620008000a00 */
[----:B------:R-:W-:-:S02]  /*28b0*/  UIMAD UR49, UR60, UR12, UR8 ;  /* 0x0000000c3c3172a4 */ /* 0x000fc4000f8e0208 */
[----:B------:R-:W-:Y:S02]  /*28c0*/  UIADD3 UR50, UPT, UPT, UR66, UR19, URZ ;  /* 0x0000001342327290 */ /* 0x000fe4000fffe0ff */
[----:B------:R-:W-:Y:S02]  /*28d0*/  UIADD3 UR46, UPT, UPT, UR42, 0x40, URZ ;  /* 0x000000402a2e7890 */ /* 0x000fe4000fffe0ff */
[----:B---3--:R-:W-:Y:S01]  /*28e0*/  UIMAD UR38, UR55, UR11, UR38 ;  /* 0x0000000b372672a4 */ /* 0x008fe2000f8e0226 */
[----:B------:R-:W-:-:S11]  /*28f0*/  UMOV UR14, UR36 ;  /* 0x00000024000e7c82 */ /* 0x000fd60008000000 */
.L_x_36:
[----:B------:R-:W-:Y:S01]  /*2900*/  @!P3 MOV R3, 0x5000 ;  /* 0x000050000003b802 */ /* 0x000fe20000000f00 */
[----:B------:R-:W-:Y:S01]  /*2910*/  ULEA UR11, UR14, UR33, 0x3 ;  /* 0x000000210e0b7291 */ /* 0x000fe2000f8e18ff */
[----:B--2---:R-:W-:Y:S11]  /*2920*/  @P0 BRA `(.L_x_31) ;  /* 0x0000000000100947 */ /* 0x004ff60003800000 */
[----:B-1----:R-:W-:Y:S04]  /*2930*/  MOV R0, UR32 ;  /* 0x0000002000007c02 */ /* 0x002fe80008000f00 */
[----:B------:R-:W-:Y:S04]  /*2940*/  SHF.L.U32 R5, R0, 0x1f, RZ ;  /* 0x0000001f00057819 */ /* 0x000fe800000006ff */
[----:B------:R-:W1:Y:S02]  /*2950*/  SYNCS.PHASECHK.TRANS64.TRYWAIT P0, [UR11+0xa0], R5 ;  /* 0x0000a005ff0075a7 */ /* 0x000e64000800110b */
[----:B-1----:R-:W-:Y:S05]  /*2960*/  @!P0 BRA `(.L_x_32) ;  /* 0x0000007400e88947 */ /* 0x002fea0003800000 */
.L_x_31:
[----:B------:R2:W-:Y:S01]  /*2970*/  @!P3 SYNCS.ARRIVE.TRANS64 RZ, [UR11], R3 ;  /* 0x00000003ffffb9a7 */ /* 0x0005e2000800000b */
[----:B------:R-:W-:Y:S04]  /*2980*/  ULOP3.LUT UR8, UR54, 0x2, URZ, 0xfc, !UPT ;  /* 0x0000000236087892 */ /* 0x000fe8000f8efcff */
[----:B------:R-:W-:Y:S09]  /*2990*/  UISETP.NE.AND UP0, UPT, UR8, 0x2, UPT ;  /* 0x000000020800788c */ /* 0x000ff2000bf05270 */
[----:B------:R-:W-:Y:S05]  /*29a0*/  BRA.U UP0, `(.L_x_33) ;  /* 0x0000000100047547 */ /* 0x000fea000b800000 */
[----:B-1--4-:R-:W-:Y:S05]  /*29b0*/  BPT.TRAP 0x1 ;  /* 0x000000040000795c */ /* 0x012fea0000300000 */
.L_x_33:
[----:B------:R-:W-:Y:S04]  /*29c0*/  BSSY.RECONVERGENT B0, `(.L_x_34) ;  /* 0x0000003000007945 */ /* 0x000fe80003800200 */
[----:B------:R-:W-:Y:S05]  /*29d0*/  @P2 BRA `(.L_x_35) ;  /* 0x0000000000042947 */ /* 0x000fea0003800000 */
[----:B-1--4-:R-:W-:Y:S05]  /*29e0*/  BPT.TRAP 0x1 ;  /* 0x000000040000795c */ /* 0x012fea0000300000 */
.L_x_35:
[----:B-1--4-:R-:W-:Y:S05]  /*29f0*/  BSYNC.RECONVERGENT B0 ;  /* 0x0000000000007941 */ /* 0x012fea0003800200 */
.L_x_34:
        /* <DEDUP_REMOVED lines=10> */
[----:B------:R-:W-:Y:S01]  /*2aa0*/  MOV R0, UR32 ;  /* 0x0000002000007c02 */ /* 0x000fe20008000f00 */
[----:B------:R-:W-:Y:S02]  /*2ab0*/  ULEA UR31, UR14, UR33, 0xb ;  /* 0x000000210e1f7291 */ /* 0x000fe4000f8e58ff */
[----:B------:R-:W-:Y:S01]  /*2ac0*/  UIADD3 UR28, UP1, UPT, UR56, 0x80, URZ ;  /* 0x00000080381c7890 */ /* 0x000fe2000ff3e0ff */
[----:B--2---:R-:W-:Y:S01]  /*2ad0*/  SHF.L.U32 R3, R0, 0x1f, RZ ;  /* 0x0000001f00037819 */ /* 0x004fe200000006ff */
[----:B------:R-:W-:Y:S02]  /*2ae0*/  ULOP3.LUT UR41, UR11, 0xfefffff8, URZ, 0xc0, !UPT ;  /* 0xfefffff80b297892 */ /* 0x000fe4000f8ec0ff */
[----:B------:R-:W-:Y:S01]  /*2af0*/  UISETP.NE.AND UP3, UPT, UR23, 0x1, UPT ;  /* 0x000000011700788c */ /* 0x000fe2000bf65270 */
[----:B------:R1:W2:Y:S01]  /*2b00*/  SYNCS.PHASECHK.TRANS64.TRYWAIT P0, [UR8+0xa0], R3 ;  /* 0x0000a003ff0075a7 */ /* 0x0002a20008001108 */
[----:B------:R-:W-:Y:S02]  /*2b10*/  UIMAD.WIDE.U32 UR8, UR43, UR27, URZ ;  /* 0x0000001b2b0872a5 */ /* 0x000fe4000f8e00ff */
[----:B------:R-:W-:Y:S02]  /*2b20*/  ULEA UR8, UR48, UR49, 0x5 ;  /* 0x0000003130087291 */ /* 0x000fe4000f8e28ff */
[----:B------:R-:W-:Y:S02]  /*2b30*/  USHF.R.U32.HI UR9, URZ, UR26, UR9 ;  /* 0x0000001aff097299 */ /* 0x000fe40008011609 */
[----:B------:R-:W-:Y:S02]  /*2b40*/  ULEA UR37, UR38, UR8, 0xa ;  /* 0x0000000826257291 */ /* 0x000fe4000f8e50ff */
[----:B------:R-:W-:Y:S02]  /*2b50*/  USEL UR9, UR43, UR9, !UP0 ;  /* 0x000000092b097287 */ /* 0x000fe4000c000000 */
[----:B------:R-:W-:Y:S02]  /*2b60*/  UIADD3.X UR29, UPT, UPT, URZ, UR57, URZ, UP1, !UPT ;  /* 0x00000039ff1d7290 */ /* 0x000fe40008ffe4ff */
[----:B------:R-:W-:Y:S02]  /*2b70*/  UIMAD.WIDE.U32 UR12, UR9, UR20, URZ ;  /* 0x00000014090c72a5 */ /* 0x000fe4000f8e00ff */
[----:B------:R-:W-:Y:S02]  /*2b80*/  UIADD3 UR40, UPT, UPT, UR30, 0x6400, URZ ;  /* 0x000064001e287890 */ /* 0x000fe4000fffe0ff */
[----:B------:R-:W-:Y:S02]  /*2b90*/  USHF.R.U32.HI UR13, URZ, UR21, UR13 ;  /* 0x00000015ff0d7299 */ /* 0x000fe4000801160d */
[----:B------:R-:W-:Y:S02]  /*2ba0*/  UIADD3 UR12, UPT, UPT, -UR9, URZ, URZ ;  /* 0x000000ff090c7290 */ /* 0x000fe4000fffe1ff */
[----:B------:R-:W-:Y:S02]  /*2bb0*/  USEL UR13, UR9, UR13, !UP2 ;  /* 0x0000000d090d7287 */ /* 0x000fe4000d000000 */
[----:B------:R-:W-:Y:S02]  /*2bc0*/  UIADD3 UR44, UPT, UPT, UR30, 0x7400, URZ ;  /* 0x000074001e2c7890 */ /* 0x000fe4000fffe0ff */
[----:B------:R-:W-:Y:S02]  /*2bd0*/  UIMAD.WIDE.U32 UR14, UR13, UR25, URZ ;  /* 0x000000190d0e72a5 */ /* 0x000fe4000f8e00ff */
[----:B------:R-:W-:Y:S02]  /*2be0*/  UIMAD UR12, UR18, UR12, UR43 ;  /* 0x0000000c120c72a4 */ /* 0x000fe4000f8e022b */
[----:B------:R-:W-:Y:S02]  /*2bf0*/  UIADD3 UR34, UP0, UPT, UR56, 0x180, URZ ;  /* 0x0000018038227890 */ /* 0x000fe4000ff1e0ff */
[----:B------:R-:W-:Y:S02]  /*2c00*/  UIADD3 UR19, UPT, UPT, UR19, 0x1, URZ ;  /* 0x0000000113137890 */ /* 0x000fe4000fffe0ff */
[----:B------:R-:W-:Y:S02]  /*2c10*/  UIADD3.X UR35, UPT, UPT, URZ, UR57, URZ, UP0, !UPT ;  /* 0x00000039ff237290 */ /* 0x000fe400087fe4ff */
[----:B------:R-:W-:Y:S01]  /*2c20*/  UISETP.NE.AND UP0, UPT, UR19, UR50, UPT ;  /* 0x000000321300728c */ /* 0x000fe2000bf05270 */
[----:B------:R-:W-:Y:S01]  /*2c30*/  UMOV UR52, 0x0 ;  /* 0x0000000000347882 */ /* 0x000fe20000000000 */
[----:B------:R-:W-:Y:S01]  /*2c40*/  UMOV UR53, 0x10000000 ;  /* 0x1000000000357882 */ /* 0x000fe20000000000 */
[----:B------:R-:W-:Y:S01]  /*2c50*/  UMOV UR45, UR41 ;  /* 0x00000029002d7c82 */ /* 0x000fe20008000000 */
[----:B------:R-:W-:Y:S01]  /*2c60*/  UTMALDG.2D.2CTA [UR40], [UR28], desc[UR52] ;  /* 0x000034281c0075b4 */ /* 0x000fe20008209000 */
[----:B------:R-:W-:Y:S01]  /*2c70*/  UMOV UR47, UR43 ;  /* 0x0000002b002f7c82 */ /* 0x000fe20008000000 */
[----:B------:R-:W-:Y:S02]  /*2c80*/  UMOV UR8, UR15 ;  /* 0x0000000f00087c82 */ /* 0x000fe40008000000 */
[----:B------:R-:W-:Y:S02]  /*2c90*/  USHF.R.U32.HI UR11, URZ, UR24, UR8 ;  /* 0x00000018ff0b7299 */ /* 0x000fe40008011608 */
[----:B------:R-:W-:Y:S02]  /*2ca0*/  UIADD3 UR8, UPT, UPT, UR31, 0x2e400, URZ ;  /* 0x0002e4001f087890 */ /* 0x000fe4000fffe0ff */
[----:B------:R-:W-:Y:S01]  /*2cb0*/  USEL UR14, UR13, UR11, !UP3 ;  /* 0x0000000b0d0e7287 */ /* 0x000fe2000d800000 */
[----:B------:R-:W-:Y:S01]  /*2cc0*/  UTMALDG.2D.2CTA [UR44], [UR28], desc[UR52] ;  /* 0x0000342c1c0075b4 */ /* 0x000fe20008209000 */
[----:B------:R-:W-:Y:S02]  /*2cd0*/  UIADD3 UR11, UPT, UPT, -UR13, URZ, URZ ;  /* 0x000000ff0d0b7290 */ /* 0x000fe4000fffe1ff */
[----:B------:R-:W-:Y:S02]  /*2ce0*/  UIADD3 UR15, UPT, UPT, -UR14, URZ, URZ ;  /* 0x000000ff0e0f7290 */ /* 0x000fe4000fffe1ff */
        /* <DEDUP_REMOVED lines=10> */
.L_x_30:
[----:B------:R-:W-:Y:S01]  /*2d90*/  SHF.L.U32 R3, R2, 0x1f, RZ ;  /* 0x0000001f02037819 */ /* 0x000fe200000006ff */
[----:B------:R-:W-:-:S03]  /*2da0*/  NOP ;  /* 0x0000000000007918 */ /* 0x000fc60000000000 */
[----:B--2---:R-:W2:Y:S02]  /*2db0*/  SYNCS.PHASECHK.TRANS64.TRYWAIT P0, [UR33+0x180], R3 ;  /* 0x00018003ff0075a7 */ /* 0x004ea40008001121 */
[----:B--2---:R-:W-:Y:S05]  /*2dc0*/  @!P0 BRA `(.L_x_37) ;  /* 0x0000007000e88947 */ /* 0x004fea0003800000 */
.L_x_146:
[----:B------:R-:W2:Y:S01]  /*2dd0*/  LDS.128 R4, [UR33+0x1c0] ;  /* 0x0001c021ff047984 */ /* 0x000ea20008000c00 */
[----:B------:R-:W-:Y:S02]  /*2de0*/  UIADD3 UR4, UPT, UPT, UR33, 0x188, URZ ;  /* 0x0000018821047890 */ /* 0x000fe4000fffe0ff */
[----:B------:R-:W-:Y:S01]  /*2df0*/  UISETP.GE.AND UP0, UPT, UR39, 0x1, UPT ;  /* 0x000000012700788c */ /* 0x000fe2000bf06270 */
[----:B------:R-:W-:Y:S01]  /*2e00*/  @!PT LDS RZ, [RZ] ;  /* 0x00000000fffff984 */ /* 0x000fe20000000800 */
[----:B------:R-:W-:Y:S01]  /*2e10*/  @!PT LDS RZ, [RZ] ;  /* 0x00000000fffff984 */ /* 0x000fe20000000800 */
[----:B------:R-:W-:Y:S01]  /*2e20*/  @!PT LDS RZ, [RZ] ;  /* 0x00000000fffff984 */ /* 0x000fe20000000800 */
[----:B------:R-:W-:Y:S01]  /*2e30*/  @!PT LDS RZ, [RZ] ;  /* 0x00000000fffff984 */ /* 0x000fe20000000800 */
[----:B------:R4:W-:Y:S06]  /*2e40*/  MEMBAR.ALL.CTA ;  /* 0x0000000000007992 */ /* 0x0009ec0000008000 */
[----:B----4-:R-:W4:Y:S01]  /*2e50*/  FENCE.VIEW.ASYNC.S ;  /* 0x00000000000073c6 */ /* 0x010f220000000000 */
[----:B------:R-:W-:-:S09]  /*2e60*/  UPRMT UR4, URZ, 0x654, UR4 ;  /* 0x00000654ff047896 */ /* 0x000fd20008000004 */
[----:B----4-:R-:W-:Y:S01]  /*2e70*/  SYNCS.ARRIVE.TRANS64.RED.A1T0 RZ, [UR4], RZ ;  /* 0x000000ffffff79a7 */ /* 0x010fe20008100404 */
[----:B--2---:R-:W-:-:S13]  /*2e80*/  LOP3.LUT P0, RZ, R6, 0x1, RZ, 0xc0, !PT ;  /* 0x0000000106ff7812 */ /* 0x004fda000780c0ff */
[----:B------:R-:W-:Y:S01]  /*2e90*/  VOTEU.ANY UP1, P0 ;  /* 0x0000000000ff7886 */ /* 0x000fe20000020100 */
[----:B------:R-:W-:-:S13]  /*2ea0*/  PLOP3.LUT P0, PT, PT, PT, UP1, 0x80, 0x8 ;  /* 0x000000000008781c */ /* 0x000fda0003f0f018 */
[----:B-1----:R-:W-:Y:S02]  /*2eb0*/  @P0 MOV R0, R4 ;  /* 0x0000000400000202 */ /* 0x002fe40000000f00 */
[----:B------:R-:W-:Y:S02]  /*2ec0*/  @P0 LOP3.LUT R4, R5, 0xffff, RZ, 0xc0, !PT ;  /* 0x0000ffff05040812 */ /* 0x000fe400078ec0ff */
[----:B------:R-:W-:Y:S02]  /*2ed0*/  @P0 R2UR UR6, R0 ;  /* 0x00000000000602ca */ /* 0x000fe400000e0000 */
[----:B------:R-:W-:-:S11]  /*2ee0*/  @P0 R2UR UR5, R4 ;  /* 0x00000000040502ca */ /* 0x000fd600000e0000 */
[----:B------:R-:W-:Y:S02]  /*2ef0*/  @UP1 UMOV UR59, UR6 ;  /* 0x00000006003b1c82 */ /* 0x000fe40008000000 */
[----:B------:R-:W-:Y:S01]  /*2f00*/  @UP1 UMOV UR58, UR5 ;  /* 0x00000005003a1c82 */ /* 0x000fe20008000000 */
[----:B------:R-:W-:Y:S05]  /*2f10*/  BRA.U !UP0, `(.L_x_38) ;  /* 0x0000000108d47547 */ /* 0x000fea000b800000 */
[----:B------:R-:W3:Y:S01]  /*2f20*/  LDCU.128 UR16, c[0x0][0xc10] ;  /* 0x00018200ff1077ac */ /* 0x000ee20008000c00 */
[----:B------:R-:W1:Y:S01]  /*2f30*/  LDCU UR20, c[0x0][0xc20] ;  /* 0x00018400ff1477ac */ /* 0x000e620008000800 */
[----:B------:R-:W2:Y:S01]  /*2f40*/  LDCU UR13, c[0x0][0xc0c] ;  /* 0x00018180ff0d77ac */ /* 0x000ea20008000800 */
[----:B------:R-:W4:Y:S01]  /*2f50*/  LDCU.64 UR14, c[0x0][0xc28] ;  /* 0x00018500ff0e77ac */ /* 0x000f220008000a00 */
[----:B------:R-:W-:Y:S02]  /*2f60*/  UISETP.NE.AND UP3, UPT, UR39, 0x1, UPT ;  /* 0x000000012700788c */ /* 0x000fe4000bf65270 */
[----:B---3--:R-:W-:Y:S02]  /*2f70*/  UIMAD.WIDE.U32 UR4, UR62, UR19, URZ ;  /* 0x000000133e0472a5 */ /* 0x008fe4000f8e00ff */
[----:B------:R-:W-:Y:S02]  /*2f80*/  UIMAD.WIDE.U32 UR6, UR63, UR16, URZ ;  /* 0x000000103f0672a5 */ /* 0x000fe4000f8e00ff */
[----:B------:R-:W-:-:S02]  /*2f90*/  UISETP.NE.AND UP0, UPT, UR18, 0x1, UPT ;  /* 0x000000011200788c */ /* 0x000fc4000bf05270 */
[----:B------:R-:W-:Y:S01]  /*2fa0*/  UIMAD.WIDE.U32 UR10, UR58, UR19, URZ ;  /* 0x000000133a0a72a5 */ /* 0x000fe2000f8e00ff */
[----:B------:R-:W-:Y:S01]  /*2fb0*/  UMOV UR4, UR5 ;  /* 0x0000000500047c82 */ /* 0x000fe20008000000 */
[----:B--2---:R-:W-:Y:S02]  /*2fc0*/  UISETP.NE.AND UP2, UPT, UR13, 0x1, UPT ;  /* 0x000000010d00788c */ /* 0x004fe4000bf45270 */
[----:B-1----:R-:W-:Y:S02]  /*2fd0*/  USHF.R.U32.HI UR5, URZ, UR20, UR4 ;  /* 0x00000014ff057299 */ /* 0x002fe40008011604 */
[----:B------:R-:W-:Y:S01]  /*2fe0*/  UIMAD.WIDE.U32 UR8, UR59, UR16, URZ ;  /* 0x000000103b0872a5 */ /* 0x000fe2000f8e00ff */
[----:B------:R-:W-:Y:S01]  /*2ff0*/  UMOV UR4, UR7 ;  /* 0x0000000700047c82 */ /* 0x000fe20008000000 */
[----:B------:R-:W-:Y:S02]  /*3000*/  USEL UR5, UR62, UR5, !UP0 ;  /* 0x000000053e057287 */ /* 0x000fe4000c000000 */
[----:B------:R-:W-:-:S02]  /*3010*/  USHF.R.U32.HI UR4, URZ, UR17, UR4 ;  /* 0x00000011ff047299 */ /* 0x000fc40008011604 */
[----:B----4-:R-:W-:Y:S02]  /*3020*/  UIMAD.WIDE.U32 UR6, UR5, UR14, URZ ;  /* 0x0000000e050672a5 */ /* 0x010fe4000f8e00ff */
[----:B------:R-:W-:Y:S01]  /*3030*/  USEL UR12, UR63, UR4, !UP2 ;  /* 0x000000043f0c7287 */ /* 0x000fe2000d000000 */
[----:B------:R-:W-:Y:S02]  /*3040*/  UMOV UR8, UR9 ;  /* 0x0000000900087c82 */ /* 0x000fe40008000000 */
[----:B------:R-:W-:Y:S01]  /*3050*/  UMOV UR4, UR11 ;  /* 0x0000000b00047c82 */ /* 0x000fe20008000000 */
[----:B------:R-:W-:Y:S01]  /*3060*/  UIMAD.WIDE.U32 UR10, UR12, UR14, URZ ;  /* 0x0000000e0c0a72a5 */ /* 0x000fe2000f8e00ff */
[----:B------:R-:W-:Y:S01]  /*3070*/  UMOV UR6, UR7 ;  /* 0x0000000700067c82 */ /* 0x000fe20008000000 */
[----:B------:R-:W-:Y:S02]  /*3080*/  USHF.R.U32.HI UR4, URZ, UR20, UR4 ;  /* 0x00000014ff047299 */ /* 0x000fe40008011604 */
[----:B------:R-:W-:-:S02]  /*3090*/  @UP3 USHF.R.U32.HI UR5, URZ, UR15, UR6 ;  /* 0x0000000fff053299 */ /* 0x000fc40008011606 */
[----:B------:R-:W-:Y:S01]  /*30a0*/  USHF.R.U32.HI UR17, URZ, UR17, UR8 ;  /* 0x00000011ff117299 */ /* 0x000fe20008011608 */
[----:B------:R-:W-:Y:S01]  /*30b0*/  UMOV UR6, UR11 ;  /* 0x0000000b00067c82 */ /* 0x000fe20008000000 */
[----:B------:R-:W-:Y:S02]  /*30c0*/  USEL UR4, UR58, UR4, !UP0 ;  /* 0x000000043a047287 */ /* 0x000fe4000c000000 */
[----:B------:R-:W-:Y:S02]  /*30d0*/  @UP3 USHF.R.U32.HI UR12, URZ, UR15, UR6 ;  /* 0x0000000fff0c3299 */ /* 0x000fe40008011606 */
[----:B------:R-:W-:Y:S02]  /*30e0*/  UIMAD UR6, UR39, UR5, URZ ;  /* 0x00000005270672a4 */ /* 0x000fe4000f8e02ff */
[----:B------:R-:W-:Y:S02]  /*30f0*/  USEL UR5, UR59, UR17, !UP2 ;  /* 0x000000113b057287 */ /* 0x000fe4000d000000 */
[----:B------:R-:W-:-:S02]  /*3100*/  UIMAD UR8, UR39, UR12, URZ ;  /* 0x0000000c270872a4 */ /* 0x000fc4000f8e02ff */
[----:B------:R-:W-:Y:S02]  /*3110*/  UISETP.GE.AND UP0, UPT, UR4, UR6, UPT ;  /* 0x000000060400728c */ /* 0x000fe4000bf06270 */
[----:B------:R-:W-:Y:S02]  /*3120*/  UIMAD.WIDE.U32 UR6, UR4, UR14, URZ ;  /* 0x0000000e040672a5 */ /* 0x000fe4000f8e00ff */
[----:B------:R-:W-:Y:S02]  /*3130*/  UISETP.GE.OR UP0, UPT, UR5, UR8, UP0 ;  /* 0x000000080500728c */ /* 0x000fe40008706670 */
[----:B------:R-:W-:Y:S02]  /*3140*/  UIMAD.WIDE.U32 UR8, UR5, UR14, URZ ;  /* 0x0000000e050872a5 */ /* 0x000fe4000f8e00ff */
[----:B------:R-:W-:Y:S01]  /*3150*/  UIADD3 UR10, UPT, UPT, -UR4, URZ, URZ ;  /* 0x000000ff040a7290 */ /* 0x000fe2000fffe1ff */
[----:B------:R-:W-:Y:S02]  /*3160*/  UMOV UR6, UR7 ;  /* 0x0000000700067c82 */ /* 0x000fe40008000000 */
[----:B------:R-:W-:-:S02]  /*3170*/  USHF.R.U32.HI UR6, URZ, UR15, UR6 ;  /* 0x0000000fff067299 */ /* 0x000fc40008011606 */
[----:B------:R-:W-:Y:S02]  /*3180*/  UIMAD UR10, UR18, UR10, UR58 ;  /* 0x0000000a120a72a4 */ /* 0x000fe4000f8e023a */
[----:B------:R-:W-:Y:S01]  /*3190*/  USEL UR6, UR4, UR6, !UP3 ;  /* 0x0000000604067287 */ /* 0x000fe2000d800000 */
[----:B------:R-:W-:Y:S01]  /*31a0*/  @!UP0 UMOV UR7, UR9 ;  /* 0x0000000900078c82 */ /* 0x000fe20008000000 */
[----:B------:R-:W-:Y:S02]  /*31b0*/  UIADD3 UR9, UPT, UPT, -UR5, URZ, URZ ;  /* 0x000000ff05097290 */ /* 0x000fe4000fffe1ff */
[----:B------:R-:W-:Y:S02]  /*31c0*/  @!UP0 USHF.R.U32.HI UR7, URZ, UR15, UR7 ;  /* 0x0000000fff078299 */ /* 0x000fe40008011607 */
[----:B------:R-:W-:Y:S02]  /*31d0*/  UIADD3 UR8, UPT, UPT, -UR6, URZ, URZ ;  /* 0x000000ff06087290 */ /* 0x000fe4000fffe1ff */
[----:B------:R-:W-:-:S02]  /*31e0*/  @!UP0 USEL UR7, UR5, UR7, !UP3 ;  /* 0x0000000705078287 */ /* 0x000fc4000d800000 */
[----:B------:R-:W-:Y:S02]  /*31f0*/  UIMAD UR8, UR39, UR8, UR4 ;  /* 0x00000008270872a4 */ /* 0x000fe4000f8e0204 */
[----:B------:R-:W-:Y:S02]  /*3200*/  @!UP0 UIADD3 UR6, UPT, UPT, UR6, -UR7, URZ ;  /* 0x8000000706068290 */ /* 0x000fe4000fffe0ff */
[----:B------:R-:W-:Y:S02]  /*3210*/  @!UP0 UIMAD UR7, UR8, UR12, UR7 ;  /* 0x0000000c080782a4 */ /* 0x000fe4000f8e0207 */
[----:B------:R-:W-:Y:S02]  /*3220*/  @!UP0 UIMAD UR4, UR39, UR6, UR5 ;  /* 0x00000006270482a4 */ /* 0x000fe4000f8e0205 */
[----:B------:R-:W-:Y:S02]  /*3230*/  UIMAD UR6, UR13, UR9, UR59 ;  /* 0x000000090d0672a4 */ /* 0x000fe4000f8e023b */
[----:B------:R-:W-:Y:S01]  /*3240*/  UIMAD UR58, UR4, UR18, UR10 ;  /* 0x00000012043a72a4 */ /* 0x000fe2000f8e020a */
[----:B------:R-:W-:-:S02]  /*3250*/  @!UP0 UMOV UR5, UR7 ;  /* 0x0000000700058c82 */ /* 0x000fc40008000000 */
[----:B------:R-:W-:-:S12]  /*3260*/  UIMAD UR59, UR5, UR13, UR6 ;  /* 0x0000000d053b72a4 */ /* 0x000fd8000f8e0206 */
.L_x_38:
[----:B------:R-:W1:Y:S02]  /*3270*/  LDCU UR4, c[0x0][0xc30] ;  /* 0x00018600ff0477ac */ /* 0x000e640008000800 */
[----:B-1----:R-:W-:-:S09]  /*3280*/  UISETP.NE.AND UP0, UPT, UR4, 0x1, UPT ;  /* 0x000000010400788c */ /* 0x002fd2000bf05270 */
[----:B------:R-:W-:Y:S05]  /*3290*/  BRA.U UP0, `(.L_x_39) ;  /* 0x0000000100447547 */ /* 0x000fea000b800000 */
[----:B------:R-:W1:Y:S01]  /*32a0*/  LDCU.128 UR8, c[0x0][0xc10] ;  /* 0x00018200ff0877ac */ /* 0x000e620008000c00 */
[----:B------:R-:W2:Y:S01]  /*32b0*/  LDCU UR12, c[0x0][0xc0c] ;  /* 0x00018180ff0c77ac */ /* 0x000ea20008000800 */
[----:B------:R-:W4:Y:S01]  /*32c0*/  LDCU UR13, c[0x0][0xc20] ;  /* 0x00018400ff0d77ac */ /* 0x000f220008000800 */
[----:B-1----:R-:W-:Y:S02]  /*32d0*/  UIMAD.WIDE.U32 UR6, UR59, UR8, URZ ;  /* 0x000000083b0672a5 */ /* 0x002fe4000f8e00ff */
[----:B------:R-:W-:Y:S02]  /*32e0*/  UIMAD.WIDE.U32 UR4, UR58, UR11, URZ ;  /* 0x0000000b3a0472a5 */ /* 0x000fe4000f8e00ff */
[----:B--2---:R-:W-:Y:S02]  /*32f0*/  UISETP.NE.AND UP2, UPT, UR12, 0x1, UPT ;  /* 0x000000010c00788c */ /* 0x004fe4000bf45270 */
[----:B------:R-:W-:Y:S01]  /*3300*/  UISETP.NE.AND UP0, UPT, UR10, 0x1, UPT ;  /* 0x000000010a00788c */ /* 0x000fe2000bf05270 */
[----:B------:R-:W-:-:S02]  /*3310*/  UMOV UR6, UR7 ;  /* 0x0000000700067c82 */ /* 0x000fc40008000000 */
[----:B------:R-:W-:Y:S01]  /*3320*/  UMOV UR4, UR5 ;  /* 0x0000000500047c82 */ /* 0x000fe20008000000 */
[----:B------:R-:W-:Y:S02]  /*3330*/  USHF.R.U32.HI UR6, URZ, UR9, UR6 ;  /* 0x00000009ff067299 */ /* 0x000fe40008011606 */
[----:B----4-:R-:W-:Y:S02]  /*3340*/  USHF.R.U32.HI UR4, URZ, UR13, UR4 ;  /* 0x0000000dff047299 */ /* 0x010fe40008011604 */
[----:B------:R-:W-:Y:S02]  /*3350*/  USEL UR5, UR59, UR6, !UP2 ;  /* 0x000000063b057287 */ /* 0x000fe4000d000000 */
[----:B------:R-:W-:-:S04]  /*3360*/  USEL UR4, UR58, UR4, !UP0 ;  /* 0x000000043a047287 */ /* 0x000fc8000c000000 */
[----:B------:R-:W-:Y:S02]  /*3370*/  UIADD3 UR6, UPT, UPT, UR5, -UR4, URZ ;  /* 0x8000000405067290 */ /* 0x000fe4000fffe0ff */
[----:B------:R-:W-:Y:S02]  /*3380*/  UIADD3 UR4, UPT, UPT, -UR5, UR4, URZ ;  /* 0x0000000405047290 */ /* 0x000fe4000fffe1ff */
[----:B------:R-:W-:Y:S02]  /*3390*/  UIMAD UR58, UR6, UR10, UR58 ;  /* 0x0000000a063a72a4 */ /* 0x000fe4000f8e023a */
[----:B------:R-:W-:-:S12]  /*33a0*/  UIMAD UR59, UR4, UR12, UR59 ;  /* 0x0000000c043b72a4 */ /* 0x000fd8000f8e023b */
.L_x_39:
[----:B------:R-:W-:Y:S02]  /*33b0*/  R2UR UR5, R97 ;  /* 0x00000000610572ca */ /* 0x000fe400000e0000 */
[----:B------:R-:W-:Y:S02]  /*33c0*/  R2UR UR4, R96 ;  /* 0x00000000600472ca */ /* 0x000fe400000e0000 */
[----:B------:R-:W-:Y:S02]  /*33d0*/  PLOP3.LUT P1, PT, PT, PT, PT, 0x80, 0x8 ;  /* 0x000000000008781c */ /* 0x000fe40003f2f070 */
[----:B------:R-:W-:-:S07]  /*33e0*/  LOP3.LUT R2, R2, 0x1, RZ, 0x3c, !PT ;  /* 0x0000000102027812 */ /* 0x000fce00078e3cff */
[----:B------:R-:W-:Y:S02]  /*33f0*/  UIADD3 UR29, UPT, UPT, UR59, UR5, URZ ;  /* 0x000000053b1d7290 */ /* 0x000fe4000fffe0ff */
[----:B------:R-:W-:Y:S01]  /*3400*/  UIADD3 UR22, UPT, UPT, UR58, UR4, URZ ;  /* 0x000000043a167290 */ /* 0x000fe2000fffe0ff */
[----:B------:R-:W-:Y:S11]  /*3410*/  BRA.U UP1, `(.L_x_40) ;  /* 0xffffffe5016c7547 */ /* 0x000ff6000b83ffff */
[----:B------:R-:W-:Y:S01]  /*3420*/  UIADD3 UR33, UPT, UPT, UR33, 0xa0, URZ ;  /* 0x000000a021217890 */ /* 0x000fe2000fffe0ff */
[----:B------:R-:W-:-:S03]  /*3430*/  MOV R3, UR32 ;  /* 0x0000002000037c02 */ /* 0x000fc60008000f00 */
[----:B------:R-:W-:Y:S01]  /*3440*/  ULEA UR4, UR36, UR33, 0x3 ;  /* 0x0000002124047291 */ /* 0x000fe2000f8e18ff */
[----:B------:R-:W-:-:S08]  /*3450*/  SHF.L.U32 R3, R3, 0x1f, RZ ;  /* 0x0000001f03037819 */ /* 0x000fd000000006ff */
[----:B------:R-:W1:Y:S02]  /*3460*/  SYNCS.PHASECHK.TRANS64.TRYWAIT P0, [UR4], R3 ;  /* 0x00000003ff0075a7 */ /* 0x000e640008001104 */
[----:B-1----:R-:W-:Y:S05]  /*3470*/  @!P0 BRA `(.L_x_41) ;  /* 0x0000006c00548947 */ /* 0x002fea0003800000 */
.L_x_148:
[----:B------:R-:W-:-:S04]  /*3480*/  UIADD3 UR4, UPT, UPT, UR36, 0x1, URZ ;  /* 0x0000000124047890 */ /* 0x000fc8000fffe0ff */
[----:B------:R-:W-:-:S04]  /*3490*/  UISETP.NE.AND UP0, UPT, UR4, 0x14, UPT ;  /* 0x000000140400788c */ /* 0x000fc8000bf05270 */
[----:B------:R-:W-:Y:S02]  /*34a0*/  USEL UR5, URZ, 0x1, UP0 ;  /* 0x00000001ff057887 */ /* 0x000fe40008000000 */
[----:B------:R-:W-:Y:S02]  /*34b0*/  USEL UR4, UR4, URZ, UP0 ;  /* 0x000000ff04047287 */ /* 0x000fe40008000000 */
[----:B------:R-:W-:Y:S02]  /*34c0*/  ULOP3.LUT UR6, UR32, UR5, URZ, 0x3c, !UPT ;  /* 0x0000000520067292 */ /* 0x000fe4000f8e3cff */
[----:B------:R-:W-:-:S04]  /*34d0*/  ULEA UR5, UR4, UR33, 0x3 ;  /* 0x0000002104057291 */ /* 0x000fc8000f8e18ff */
[----:B-1----:R-:W-:-:S04]  /*34e0*/  MOV R3, UR6 ;  /* 0x0000000600037c02 */ /* 0x002fc80008000f00 */
[----:B------:R-:W-:-:S04]  /*34f0*/  SHF.L.U32 R3, R3, 0x1f, RZ ;  /* 0x0000001f03037819 */ /* 0x000fc800000006ff */
[----:B------:R-:W1:Y:S02]  /*3500*/  SYNCS.PHASECHK.TRANS64.TRYWAIT P0, [UR5], R3 ;  /* 0x00000003ff0075a7 */ /* 0x000e640008001105 */
[----:B-1----:R-:W-:Y:S05]  /*3510*/  @!P0 BRA `(.L_x_42) ;  /* 0x0000006c00448947 */ /* 0x002fea0003800000 */
.L_x_150:
        /* <DEDUP_REMOVED lines=10> */
.L_x_152:
        /* <DEDUP_REMOVED lines=10> */
.L_x_154:
        /* <DEDUP_REMOVED lines=10> */
.L_x_156:
        /* <DEDUP_REMOVED lines=10> */
.L_x_158:
        /* <DEDUP_REMOVED lines=10> */
.L_x_160:
        /* <DEDUP_REMOVED lines=10> */
.L_x_162:
        /* <DEDUP_REMOVED lines=10> */
.L_x_164:
        /* <DEDUP_REMOVED lines=10> */
.L_x_166:
        /* <DEDUP_REMOVED lines=10> */
.L_x_168:
        /* <DEDUP_REMOVED lines=10> */
.L_x_170:
        /* <DEDUP_REMOVED lines=10> */
.L_x_172:
        /* <DEDUP_REMOVED lines=10> */
.L_x_174:
        /* <DEDUP_REMOVED lines=10> */
.L_x_176:
        /* <DEDUP_REMOVED lines=10> */
.L_x_178:
        /* <DEDUP_REMOVED lines=10> */
.L_x_180:
        /* <DEDUP_REMOVED lines=10> */
.L_x_182:
        /* <DEDUP_REMOVED lines=10> */
.L_x_184:
[----:B------:R-:W-:-:S04]  /*3fc0*/  UIADD3 UR4, UPT, UPT, UR4, 0x1, URZ ;  /* 0x0000000104047890 */ /* 0x000fc8000fffe0ff */
[----:B------:R-:W-:-:S04]  /*3fd0*/  UISETP.NE.AND UP0, UPT, UR4, 0x14, UPT ;  /* 0x000000140400788c */ /* 0x000fc8000bf05270 */
[----:B------:R-:W-:Y:S02]  /*3fe0*/  USEL UR5, URZ, 0x1, UP0 ;  /* 0x00000001ff057887 */ /* 0x000fe40008000000 */
[----:B------:R-:W-:Y:S02]  /*3ff0*/  USEL UR4, UR4, URZ, UP0 ;  /* 0x000000ff04047287 */ /* 0x000fe40008000000 */
[----:B------:R-:W-:Y:S02]  /*4000*/  ULOP3.LUT UR5, UR6, UR5, URZ, 0x3c, !UPT ;  /* 0x0000000506057292 */ /* 0x000fe4000f8e3cff */
[----:B------:R-:W-:-:S04]  /*4010*/  ULEA UR4, UR4, UR33, 0x3 ;  /* 0x0000002104047291 */ /* 0x000fc8000f8e18ff */
[----:B------:R-:W-:Y:S02]  /*4020*/  IMAD.U32 R2, RZ, RZ, UR5 ;  /* 0x00000005ff027e24 */ /* 0x000fe4000f8e00ff */
[----:B-1----:R-:W-:-:S03]  /*4030*/  MOV R0, UR4 ;  /* 0x0000000400007c02 */ /* 0x002fc60008000f00 */
[----:B------:R-:W-:-:S07]  /*4040*/  SHF.L.U32 R3, R2, 0x1f, RZ ;  /* 0x0000001f02037819 */ /* 0x000fce00000006ff */
.L_x_60:
[----:B-1----:R1:W2:Y:S02]  /*4050*/  SYNCS.PHASECHK.TRANS64.TRYWAIT P0, [R0+URZ], R3 ;  /* 0x00000003000075a7 */ /* 0x0022a400080011ff */
[----:B--2---:R-:W-:Y:S05]  /*4060*/  @!P0 NANOSLEEP.SYNCS 0x989680 ;  /* 0x009896800000895d */ /* 0x004fea0003900000 */
[----:B------:R-:W2:Y:S02]  /*4070*/  @!P0 SYNCS.PHASECHK.TRANS64 P0, [R0+URZ], R3 ;  /* 0x00000003000085a7 */ /* 0x000ea400080010ff */
[----:B--23--:R-:W-:Y:S05]  /*4080*/  @P0 EXIT ;  /* 0x000000000000094d */ /* 0x00cfea0003800000 */
[----:B------:R-:W-:Y:S05]  /*4090*/  BRA `(.L_x_60) ;  /* 0xfffffffc00ec7947 */ /* 0x000fea000383ffff */
.L_x_22:
[----:B------:R-:W2:Y:S02]  /*40a0*/  S2UR UR4, SR_CgaCtaId ;  /* 0x00000000000479c3 */ /* 0x000ea40000008800 */
[----:B--2---:R-:W-:-:S04]  /*40b0*/  UISETP.NE.AND UP0, UPT, UR4, URZ, UPT ;  /* 0x000000ff0400728c */ /* 0x004fc8000bf05270 */
[----:B------:R-:W-:-:S09]  /*40c0*/  UISETP.NE.OR UP0, UPT, UR18, 0x1, UP0 ;  /* 0x000000011200788c */ /* 0x000fd20008705670 */
[----:B------:R-:W-:Y:S05]  /*40d0*/  BRA.U UP0, `(.L_x_61) ;  /* 0x0000000100b47547 */ /* 0x000fea000b800000 */
[----:B------:R-:W2:Y:S01]  /*40e0*/  S2UR UR5, SR_CgaCtaId ;  /* 0x00000000000579c3 */ /* 0x000ea20000008800 */
[----:B------:R-:W-:Y:S01]  /*40f0*/  UMOV UR4, 0x400 ;  /* 0x0000040000047882 */ /* 0x000fe20000000000 */
[----:B------:R-:W-:Y:S01]  /*4100*/  HFMA2 R2, -RZ, RZ, 0, 5.9604644775390625e-08 ;  /* 0x00000001ff027431 */ /* 0x000fe200000001ff */
[----:B------:R-:W-:Y:S01]  /*4110*/  ISETP.GE.U32.AND P0, PT, R3, 0x2, PT ;  /* 0x000000020300780c */ /* 0x000fe20003f06070 */
[----:B------:R-:W-:Y:S01]  /*4120*/  IMAD.MOV.U32 R8, RZ, RZ, RZ ;  /* 0x000000ffff087224 */ /* 0x000fe200078e00ff */
[----:B--2---:R-:W-:-:S04]  /*4130*/  ULEA UR4, UR5, UR4, 0x18 ;  /* 0x0000000405047291 */ /* 0x004fc8000f8ec0ff */
[----:B------:R-:W-:Y:S02]  /*4140*/  UIADD3 UR5, UPT, UPT, UR4, 0x188, URZ ;  /* 0x0000018804057890 */ /* 0x000fe4000fffe0ff */
[----:B------:R-:W-:Y:S02]  /*4150*/  UIADD3 UR8, UPT, UPT, UR4, 0x180, URZ ;  /* 0x0000018004087890 */ /* 0x000fe4000fffe0ff */
[----:B------:R-:W-:-:S12]  /*4160*/  UPRMT UR5, URZ, 0x654, UR5 ;  /* 0x00000654ff057896 */ /* 0x000fd80008000005 */
.L_x_64:
[----:B------:R-:W-:Y:S01]  /*4170*/  SHF.L.U32 R7, R2, 0x1f, RZ ;  /* 0x0000001f02077819 */ /* 0x000fe200000006ff */
[----:B------:R-:W-:Y:S02]  /*4180*/  IMAD.U32 R4, RZ, RZ, UR8 ;  /* 0x00000008ff047e24 */ /* 0x000fe4000f8e00ff */
[----:B------:R-:W-:Y:S01]  /*4190*/  @!P0 IMAD.MOV.U32 R5, RZ, RZ, 0x10 ;  /* 0x00000010ff058424 */ /* 0x000fe200078e00ff */
[----:B------:R-:W2:Y:S02]  /*41a0*/  SYNCS.PHASECHK.TRANS64.TRYWAIT P1, [UR4+0x188], R7 ;  /* 0x00018807ff0075a7 */ /* 0x000ea40008021104 */
[----:B------:R-:W-:-:S04]  /*41b0*/  PRMT R9, R3, 0x654, R4 ;  /* 0x0000065403097816 */ /* 0x000fc80000000004 */
[----:B------:R-:W-:Y:S01]  /*41c0*/  SEL R0, R9, R0, !P0 ;  /* 0x0000000009007207 */ /* 0x000fe20004000000 */
[----:B--2---:R-:W-:Y:S06]  /*41d0*/  @!P1 BRA `(.L_x_62) ;  /* 0x0000006400c49947 */ /* 0x004fec0003800000 */
.L_x_186:
[----:B------:R-:W-:Y:S01]  /*41e0*/  UIADD3 UR6, UPT, UPT, UR4, 0x1c0, URZ ;  /* 0x000001c004067890 */ /* 0x000fe2000fffe0ff */
[----:B------:R3:W-:Y:S01]  /*41f0*/  @!P0 SYNCS.ARRIVE.TRANS64.RED RZ, [R0+URZ], R5 ;  /* 0x0000000500ff89a7 */ /* 0x0007e200080004ff */
[----:B------:R-:W-:Y:S01]  /*4200*/  UIADD3 UR7, UPT, UPT, UR4, 0x180, URZ ;  /* 0x0000018004077890 */ /* 0x000fe2000fffe0ff */
[----:B------:R-:W-:-:S08]  /*4210*/  LOP3.LUT R2, R2, 0x1, RZ, 0x3c, !PT ;  /* 0x0000000102027812 */ /* 0x000fd000078e3cff */
[----:B------:R-:W-:Y:S06]  /*4220*/  UGETNEXTWORKID.BROADCAST [UR6], [UR7] ;  /* 0x00000000060073ca */ /* 0x000fec0008000100 */
[----:B---3--:R-:W-:-:S04]  /*4230*/  SHF.L.U32 R5, R8, 0x1f, RZ ;  /* 0x0000001f08057819 */ /* 0x008fc800000006ff */
[----:B------:R-:W3:Y:S02]  /*4240*/  SYNCS.PHASECHK.TRANS64.TRYWAIT P1, [UR4+0x180], R5 ;  /* 0x00018005ff0075a7 */ /* 0x000ee40008021104 */
[----:B---3--:R-:W-:Y:S05]  /*4250*/  @!P1 BRA `(.L_x_63) ;  /* 0x0000006400bc9947 */ /* 0x008fea0003800000 */
.L_x_188:
[----:B--2---:R-:W2:Y:S01]  /*4260*/  LDS.128 R4, [UR4+0x1c0] ;  /* 0x0001c004ff047984 */ /* 0x004ea20008000c00 */
[----:B------:R-:W-:Y:S01]  /*4270*/  LOP3.LUT R8, R8, 0x1, RZ, 0x3c, !PT ;  /* 0x0000000108087812 */ /* 0x000fe200078e3cff */
[----:B------:R-:W-:Y:S01]  /*4280*/  @!PT LDS RZ, [RZ] ;  /* 0x00000000fffff984 */ /* 0x000fe20000000800 */
[----:B------:R-:W-:Y:S01]  /*4290*/  @!PT LDS RZ, [RZ] ;  /* 0x00000000fffff984 */ /* 0x000fe20000000800 */
[----:B------:R-:W-:Y:S01]  /*42a0*/  @!PT LDS RZ, [RZ] ;  /* 0x00000000fffff984 */ /* 0x000fe20000000800 */
[----:B------:R-:W-:Y:S01]  /*42b0*/  @!PT LDS RZ, [RZ] ;  /* 0x00000000fffff984 */ /* 0x000fe20000000800 */
[----:B------:R3:W-:Y:S06]  /*42c0*/  MEMBAR.ALL.CTA ;  /* 0x0000000000007992 */ /* 0x0007ec0000008000 */
[----:B---3--:R-:W3:Y:S02]  /*42d0*/  FENCE.VIEW.ASYNC.S ;  /* 0x00000000000073c6 */ /* 0x008ee40000000000 */
[----:B---3--:R-:W-:Y:S01]  /*42e0*/  SYNCS.ARRIVE.TRANS64.RED.A1T0 RZ, [UR5], RZ ;  /* 0x000000ffffff79a7 */ /* 0x008fe20008100405 */
[----:B--2---:R-:W-:-:S13]  /*42f0*/  LOP3.LUT P1, RZ, R6, 0x1, RZ, 0xc0, !PT ;  /* 0x0000000106ff7812 */ /* 0x004fda000782c0ff */
[----:B------:R-:W-:Y:S05]  /*4300*/  @P1 BRA `(.L_x_64) ;  /* 0xfffffffc00981947 */ /* 0x000fea000383ffff */
[----:B------:R-:W-:-:S04]  /*4310*/  SHF.L.U32 R0, R2, 0x1f, RZ ;  /* 0x0000001f02007819 */ /* 0x000fc800000006ff */
[----:B------:R-:W2:Y:S02]  /*4320*/  SYNCS.PHASECHK.TRANS64 P0, [UR4+0x188], R0 ;  /* 0x00018800ff0075a7 */ /* 0x000ea40008001004 */
[----:B-12---:R-:W-:Y:S05]  /*4330*/  @P0 EXIT ;  /* 0x000000000000094d */ /* 0x006fea0003800000 */
[----:B------:R-:W-:-:S07]  /*4340*/  MOV R0, UR4 ;  /* 0x0000000400007c02 */ /* 0x000fce0008000f00 */
.L_x_65:
[----:B-1----:R-:W-:-:S04]  /*4350*/  SHF.L.U32 R3, R2, 0x1f, RZ ;  /* 0x0000001f02037819 */ /* 0x002fc800000006ff */
[----:B------:R1:W2:Y:S03]  /*4360*/  SYNCS.PHASECHK.TRANS64.TRYWAIT P0, [R0+URZ+0x188], R3 ;  /* 0x00018803000075a7 */ /* 0x0002a600080011ff */
[----:B--2---:R-:W-:Y:S05]  /*4370*/  @!P0 NANOSLEEP.SYNCS 0x989680 ;  /* 0x009896800000895d */ /* 0x004fea0003900000 */
[----:B------:R-:W2:Y:S02]  /*4380*/  @!P0 SYNCS.PHASECHK.TRANS64 P0, [R0+URZ+0x188], R3 ;  /* 0x00018803000085a7 */ /* 0x000ea400080010ff */
[----:B--2---:R-:W-:Y:S05]  /*4390*/  @P0 EXIT ;  /* 0x000000000000094d */ /* 0x004fea0003800000 */
[----:B------:R-:W-:Y:S05]  /*43a0*/  BRA `(.L_x_65) ;  /* 0xfffffffc00e87947 */ /* 0x000fea000383ffff */
.L_x_61:
[----:B------:R-:W-:Y:S05]  /*43b0*/  BRA.U UP4, `(.L_x_66) ;  /* 0x0000001104607547 */ /* 0x000fea000b800000 */
[----:B------:R-:W2:Y:S01]  /*43c0*/  S2UR UR4, SR_CgaCtaId ;  /* 0x00000000000479c3 */ /* 0x000ea20000008800 */
[----:B------:R-:W-:Y:S01]  /*43d0*/  UMOV UR5, 0x40 ;  /* 0x0000004000057882 */ /* 0x000fe20000000000 */
[----:B------:R-:W-:Y:S01]  /*43e0*/  NOP ;  /* 0x0000000000007918 */ /* 0x000fe20000000000 */
[----:B------:R-:W-:Y:S01]  /*43f0*/  UMOV UR6, 0x400 ;  /* 0x0000040000067882 */ /* 0x000fe20000000000 */
[----:B--2---:R-:W-:Y:S02]  /*4400*/  ULEA UR5, UR4, UR5, 0x18 ;  /* 0x0000000504057291 */ /* 0x004fe4000f8ec0ff */
[----:B------:R-:W-:-:S07]  /*4410*/  ULEA UR6, UR4, UR6, 0x18 ;  /* 0x0000000604067291 */ /* 0x000fce000f8ec0ff */
[----:B------:R-:W2:Y:S02]  /*4420*/  LDS.U8 R3, [UR5+0x1c] ;  /* 0x00001c05ff037984 */ /* 0x000ea40008000000 */
[----:B--2---:R-:W-:-:S13]  /*4430*/  ISETP.NE.AND P0, PT, R3, RZ, PT ;  /* 0x000000ff0300720c */ /* 0x004fda0003f05270 */
[----:B------:R-:W-:Y:S05]  /*4440*/  @P0 BRA `(.L_x_67) ;  /* 0x0000000400080947 */ /* 0x000fea0003800000 */
[----:B------:R-:W-:Y:S02]  /*4450*/  UISETP.NE.U32.AND UP1, UPT, UR33, 0x1, UPT ;  /* 0x000000012100788c */ /* 0x000fe4000bf25070 */
[----:B------:R-:W-:-:S07]  /*4460*/  UIADD3 UR7, UPT, UPT, UR5, 0x8, URZ ;  /* 0x0000000805077890 */ /* 0x000fce000fffe0ff */
[----:B------:R-:W-:Y:S05]  /*4470*/  BRA.U !UP1, `(.L_x_68) ;  /* 0x00000001099c7547 */ /* 0x000fea000b800000 */
[----:B------:R-:W-:Y:S01]  /*4480*/  ELECT P0, URZ, PT ;  /* 0x0000000000ff782f */ /* 0x000fe20003800000 */
[----:B------:R-:W-:-:S12]  /*4490*/  BSSY B0, `(.L_x_68) ;  /* 0x0000025000007945 */ /* 0x000fd80003800000 */
[----:B------:R-:W-:Y:S05]  /*44a0*/  @!P0 BRA `(.L_x_69) ;  /* 0x00000000008c8947 */ /* 0x000fea0003800000 */
[----:B------:R-:W-:-:S05]  /*44b0*/  UMOV UR4, 0x10 ;  /* 0x0000001000047882 */ /* 0x000fca0000000000 */
[----:B------:R-:W-:Y:S04]  /*44c0*/  DEPBAR.LE SB2, 0x36 ;  /* 0x0000ad800000791a */ /* 0x000fe80000000000 */
[----:B------:R-:W2:Y:S02]  /*44d0*/  UTCATOMSWS.2CTA.FIND_AND_SET.ALIGN UP0, UR4, UR4 ;  /* 0x00000004000475e3 */ /* 0x000ea40008200800 */
[----:B--2---:R-:W-:Y:S01]  /*44e0*/  MOV R10, UR4 ;  /* 0x00000004000a7c02 */ /* 0x004fe20008000f00 */
[----:B------:R-:W-:Y:S06]  /*44f0*/  BRA.U UP0, `(.L_x_70) ;  /* 0x0000000100187547 */ /* 0x000fec000b800000 */
.L_x_71:
[----:B------:R-:W-:Y:S05]  /*4500*/  NANOSLEEP 0x64 ;  /* 0x000000640000795d */ /* 0x000fea0003800000 */
[----:B------:R-:W-:-:S05]  /*4510*/  UMOV UR4, 0x10 ;  /* 0x0000001000047882 */ /* 0x000fca0000000000 */
[----:B------:R-:W-:Y:S04]  /*4520*/  DEPBAR.LE SB2, 0x36 ;  /* 0x0000ad800000791a */ /* 0x000fe80000000000 */
[----:B------:R-:W2:Y:S02]  /*4530*/  UTCATOMSWS.2CTA.FIND_AND_SET.ALIGN UP0, UR4, UR4 ;  /* 0x00000004000475e3 */ /* 0x000ea40008200800 */
[----:B--2---:R-:W-:Y:S01]  /*4540*/  MOV R10, UR4 ;  /* 0x00000004000a7c02 */ /* 0x004fe20008000f00 */
[----:B------:R-:W-:Y:S05]  /*4550*/  BRA.U !UP0, `(.L_x_71) ;  /* 0xfffffffd08e87547 */ /* 0x000fea000b83ffff */
.L_x_70:
[----:B------:R-:W2:Y:S01]  /*4560*/  LDS R6, [UR5+0x10] ;  /* 0x00001005ff067984 */ /* 0x000ea20008000800 */
[----:B------:R-:W-:Y:S01]  /*4570*/  IMAD.U32 R3, RZ, RZ, UR6 ;  /* 0x00000006ff037e24 */ /* 0x000fe2000f8e00ff */
[----:B------:R-:W-:-:S03]  /*4580*/  MOV R4, UR32 ;  /* 0x0000002000047c02 */ /* 0x000fc60008000f00 */
[----:B------:R-:W-:Y:S01]  /*4590*/  VIADD R3, R3, 0x1d0 ;  /* 0x000001d003037836 */ /* 0x000fe20000000000 */
[----:B--2---:R-:W-:-:S04]  /*45a0*/  SHF.L.U32 R6, R6, 0x1f, RZ ;  /* 0x0000001f06067819 */ /* 0x004fc800000006ff */
[----:B------:R-:W2:Y:S02]  /*45b0*/  SYNCS.PHASECHK.TRANS64.TRYWAIT P0, [UR5+0x8], R6 ;  /* 0x00000806ff0075a7 */ /* 0x000ea40008001105 */
[----:B--2---:R-:W-:Y:S05]  /*45c0*/  @P0 BRA `(.L_x_72) ;  /* 0x0000000000080947 */ /* 0x004fea0003800000 */
[----:B------:R-:W2:Y:S02]  /*45d0*/  SYNCS.PHASECHK.TRANS64.TRYWAIT P0, [UR5+0x8], R6 ;  /* 0x00000806ff0075a7 */ /* 0x000ea40008001105 */
[----:B--2---:R-:W-:Y:S05]  /*45e0*/  @!P0 BRA `(.L_x_73) ;  /* 0x0000006000f08947 */ /* 0x004fea0003800000 */
.L_x_72:
[----:B------:R-:W-:Y:S01]  /*45f0*/  PRMT R4, R4, 0x654, R3 ;  /* 0x0000065404047816 */ /* 0x000fe20000000003 */
[----:B------:R-:W-:Y:S01]  /*4600*/  HFMA2 R3, -RZ, RZ, 0, 5.9604644775390625e-08 ;  /* 0x00000001ff037431 */ /* 0x000fe200000001ff */
[----:B------:R-:W-:Y:S01]  /*4610*/  UPRMT UR4, UR32, 0x654, UR7 ;  /* 0x0000065420047896 */ /* 0x000fe20008000007 */
[----:B------:R-:W-:Y:S02]  /*4620*/  IMAD.MOV.U32 R7, RZ, RZ, 0xffff ;  /* 0x0000ffffff077424 */ /* 0x000fe400078e00ff */
[----:B--2---:R-:W-:Y:S02]  /*4630*/  IMAD.MOV.U32 R6, RZ, RZ, 0x4 ;  /* 0x00000004ff067424 */ /* 0x004fe400078e00ff */
[----:B------:R-:W-:Y:S01]  /*4640*/  IMAD.SHL.U32 R9, R10, 0x20, RZ ;  /* 0x000000200a097824 */ /* 0x000fe200078e00ff */
[----:B------:R-:W-:Y:S02]  /*4650*/  MOV R5, UR4 ;  /* 0x0000000400057c02 */ /* 0x000fe40008000f00 */
[-C--:B------:R-:W-:Y:S01]  /*4660*/  SHF.L.U32 R8, R7, R10.reuse, RZ ;  /* 0x0000000a07087219 */ /* 0x080fe200000006ff */
[----:B------:R2:W-:Y:S01]  /*4670*/  SYNCS.ARRIVE.TRANS64.RED RZ, [UR4], R6 ;  /* 0x00000006ffff79a7 */ /* 0x0005e20008000404 */
[----:B------:R-:W-:Y:S01]  /*4680*/  SHF.L.U32 R7, R3, R10, RZ ;  /* 0x0000000a03077219 */ /* 0x000fe200000006ff */
[----:B------:R2:W-:Y:S04]  /*4690*/  STS [UR6+0x1d0], R9 ;  /* 0x0001d009ff007988 */ /* 0x0005e80008000806 */
[----:B------:R2:W-:Y:S04]  /*46a0*/  STAS [R4.64], R10 ;  /* 0x0000000a04007dbd */ /* 0x0005e8000c0008ff */
[----:B------:R2:W-:Y:S04]  /*46b0*/  ATOMS.OR RZ, [UR5+0x14], R8 ;  /* 0x00001408ffff798c */ /* 0x0005e8000b000005 */
[----:B------:R2:W-:Y:S04]  /*46c0*/  ATOMS.OR RZ, [UR5+0x18], R7 ;  /* 0x00001807ffff798c */ /* 0x0005e8000b000005 */
[----:B------:R2:W-:Y:S02]  /*46d0*/  ATOMS.XOR RZ, [UR5+0x10], R3 ;  /* 0x00001003ffff798c */ /* 0x0005e4000b800005 */
.L_x_69:
[----:B-1----:R-:W-:Y:S05]  /*46e0*/  BSYNC B0 ;  /* 0x0000000000007941 */ /* 0x002fea0003800000 */
.L_x_68:
[----:B------:R-:W-:Y:S05]  /*46f0*/  BRA.U UP1, `(.L_x_74) ;  /* 0x00000001016c7547 */ /* 0x000fea000b800000 */
[----:B------:R-:W-:-:S03]  /*4700*/  UMOV UR4, 0xffffffff ;  /* 0xffffffff00047882 */ /* 0x000fc60000000000 */
[----:B------:R-:W-:Y:S05]  /*4710*/  BRA.DIV UR4, `(.L_x_75) ;  /* 0x0000006204bc7947 */ /* 0x000fea000b800000 */
[----:B------:R-:W-:-:S13]  /*4720*/  ELECT P6, URZ, PT ;  /* 0x0000000000ff782f */ /* 0x000fda00038c0000 */
.L_x_191:
[----:B------:R-:W-:Y:S05]  /*4730*/  @!P6 BRA `(.L_x_74) ;  /* 0x00000000005ce947 */ /* 0x000fea0003800000 */
[----:B--2---:R-:W2:Y:S02]  /*4740*/  LDS R4, [UR5+0x10] ;  /* 0x00001005ff047984 */ /* 0x004ea40008000800 */
[----:B--2---:R-:W-:-:S04]  /*4750*/  SHF.L.U32 R4, R4, 0x1f, RZ ;  /* 0x0000001f04047819 */ /* 0x004fc800000006ff */
[----:B------:R-:W2:Y:S02]  /*4760*/  SYNCS.PHASECHK.TRANS64.TRYWAIT P0, [UR5+0x8], R4 ;  /* 0x00000804ff0075a7 */ /* 0x000ea40008001105 */
[----:B--2---:R-:W-:Y:S05]  /*4770*/  @P0 BRA `(.L_x_76) ;  /* 0x0000000000080947 */ /* 0x004fea0003800000 */
[----:B------:R-:W2:Y:S02]  /*4780*/  SYNCS.PHASECHK.TRANS64.TRYWAIT P0, [UR5+0x8], R4 ;  /* 0x00000804ff0075a7 */ /* 0x000ea40008001105 */
[----:B--2---:R-:W-:Y:S05]  /*4790*/  @!P0 BRA `(.L_x_77) ;  /* 0x0000006000bc8947 */ /* 0x004fea0003800000 */
.L_x_76:
[----:B------:R-:W3:Y:S01]  /*47a0*/  LDS R6, [UR6+0x1d0] ;  /* 0x0001d006ff067984 */ /* 0x000ee20008000800 */
[----:B--2---:R-:W-:Y:S02]  /*47b0*/  HFMA2 R3, -RZ, RZ, 0, 5.9604644775390625e-08 ;  /* 0x00000001ff037431 */ /* 0x004fe400000001ff */
[----:B------:R-:W-:Y:S01]  /*47c0*/  IMAD.MOV.U32 R4, RZ, RZ, 0xffff ;  /* 0x0000ffffff047424 */ /* 0x000fe200078e00ff */
[----:B------:R-:W-:Y:S01]  /*47d0*/  UPRMT UR4, UR32, 0x654, UR7 ;  /* 0x0000065420047896 */ /* 0x000fe20008000007 */
[----:B---3--:R-:W-:-:S03]  /*47e0*/  IMAD.SHL.U32 R5, R6, 0x20, RZ ;  /* 0x0000002006057824 */ /* 0x008fc600078e00ff */
[-C--:B------:R-:W-:Y:S02]  /*47f0*/  SHF.L.U32 R4, R4, R6.reuse, RZ ;  /* 0x0000000604047219 */ /* 0x080fe400000006ff */
[----:B------:R-:W-:Y:S01]  /*4800*/  SHF.L.U32 R6, R3, R6, RZ ;  /* 0x0000000603067219 */ /* 0x000fe200000006ff */
[----:B------:R3:W-:Y:S04]  /*4810*/  STS [UR6+0x1d0], R5 ;  /* 0x0001d005ff007988 */ /* 0x0007e80008000806 */
[----:B------:R3:W-:Y:S04]  /*4820*/  ATOMS.OR RZ, [UR5+0x14], R4 ;  /* 0x00001404ffff798c */ /* 0x0007e8000b000005 */
[----:B------:R3:W-:Y:S01]  /*4830*/  ATOMS.OR RZ, [UR5+0x18], R6 ;  /* 0x00001806ffff798c */ /* 0x0007e2000b000005 */
[----:B------:R-:W-:Y:S03]  /*4840*/  SYNCS.ARRIVE.TRANS64.RED.A1T0 RZ, [UR4], RZ ;  /* 0x000000ffffff79a7 */ /* 0x000fe60008100404 */
[----:B------:R3:W-:Y:S01]  /*4850*/  ATOMS.XOR RZ, [UR5+0x10], R3 ;  /* 0x00001003ffff798c */ /* 0x0007e2000b800005 */
[----:B------:R-:W-:Y:S05]  /*4860*/  BRA `(.L_x_74) ;  /* 0x0000000000107947 */ /* 0x000fea0003800000 */
.L_x_67:
[----:B------:R-:W-:Y:S02]  /*4870*/  MOV R3, 0xffffffff ;  /* 0xffffffff00037802 */ /* 0x000fe40000000f00 */
[----:B------:R-:W-:-:S03]  /*4880*/  MOV R4, 0x48b0 ;  /* 0x000048b000047802 */ /* 0x000fc60000000f00 */
[----:B------:R2:W-:Y:S04]  /*4890*/  STS [UR6+0x1d0], R3 ;  /* 0x0001d003ff007988 */ /* 0x0005e80008000806 */
[----:B-12--5:R-:W-:Y:S05]  /*48a0*/  CALL.REL.NOINC `($__internal_1_$__cuda_sm10x_tcgen05_guardrail_trap_phase_invalid_during_alloc) ;  /* 0x0000006400f87944 */ /* 0x026fea0003c00000 */
.L_x_74:
[----:B------:R-:W-:Y:S05]  /*48b0*/  WARPSYNC.ALL ;  /* 0x0000000000007948 */ /* 0x000fea0003800000 */
[----:B------:R-:W4:Y:S01]  /*48c0*/  S2UR UR18, SR_CgaCtaId ;  /* 0x00000000001279c3 */ /* 0x000f220000008800 */
[----:B------:R-:W-:Y:S01]  /*48d0*/  UMOV UR4, 0x400 ;  /* 0x0000040000047882 */ /* 0x000fe20000000000 */
[----:B------:R-:W-:-:S06]  /*48e0*/  NOP ;  /* 0x0000000000007918 */ /* 0x000fcc0000000000 */
[----:B------:R-:W-:Y:S06]  /*48f0*/  BAR.ARV 0x6, 0xa0 ;  /* 0x0182800000007b1d */ /* 0x000fec0000002000 */
[----:B------:R-:W1:Y:S01]  /*4900*/  LDCU UR7, c[0x0][0x394] ;  /* 0x00007280ff0777ac */ /* 0x000e620008000800 */
[----:B------:R-:W-:Y:S01]  /*4910*/  LOP3.LUT R2, R2, 0xffff, RZ, 0xc0, !PT ;  /* 0x0000ffff02027812 */ /* 0x000fe200078ec0ff */
[----:B------:R-:W-:Y:S01]  /*4920*/  IMAD.MOV.U32 R11, RZ, RZ, 0x1 ;  /* 0x00000001ff0b7424 */ /* 0x000fe200078e00ff */
[----:B------:R-:W-:Y:S01]  /*4930*/  LOP3.LUT R0, R0, 0xffff, RZ, 0xc0, !PT ;  /* 0x0000ffff00007812 */ /* 0x000fe200078ec0ff */
[----:B--2---:R-:W-:Y:S01]  /*4940*/  IMAD.MOV.U32 R10, RZ, RZ, RZ ;  /* 0x000000ffff0a7224 */ /* 0x004fe200078e00ff */
[----:B------:R-:W-:Y:S01]  /*4950*/  R2UR UR19, R2 ;  /* 0x00000000021372ca */ /* 0x000fe200000e0000 */
[----:B------:R-:W-:Y:S01]  /*4960*/  IMAD.MOV.U32 R8, RZ, RZ, RZ ;  /* 0x000000ffff087224 */ /* 0x000fe200078e00ff */
[----:B------:R-:W-:Y:S01]  /*4970*/  R2UR UR30, R0 ;  /* 0x00000000001e72ca */ /* 0x000fe200000e0000 */
[----:B------:R-:W-:Y:S01]  /*4980*/  UMOV UR22, URZ ;  /* 0x000000ff00167c82 */ /* 0x000fe20008000000 */
[----:B------:R-:W-:-:S02]  /*4990*/  UISETP.NE.AND UP4, UPT, UR33, URZ, UPT ;  /* 0x000000ff2100728c */ /* 0x000fc4000bf85270 */
[----:B----4-:R-:W-:Y:S01]  /*49a0*/  ULEA UR18, UR18, UR4, 0x18 ;  /* 0x0000000412127291 */ /* 0x010fe2000f8ec0ff */
[----:B------:R-:W-:Y:S01]  /*49b0*/  UMOV UR15, URZ ;  /* 0x000000ff000f7c82 */ /* 0x000fe20008000000 */
[----:B------:R-:W-:Y:S02]  /*49c0*/  UMOV UR26, 0x0 ;  /* 0x00000000001a7882 */ /* 0x000fe40000000000 */
[----:B------:R-:W-:Y:S02]  /*49d0*/  UIADD3 UR5, UPT, UPT, UR18, 0x6400, URZ ;  /* 0x0000640012057890 */ /* 0x000fe4000fffe0ff */
[----:B------:R-:W-:Y:S02]  /*49e0*/  UIADD3 UR6, UPT, UPT, UR18, 0x2e400, URZ ;  /* 0x0002e40012067890 */ /* 0x000fe4000fffe0ff */
[----:B-1----:R-:W-:Y:S01]  /*49f0*/  UIADD3 UR7, UPT, UPT, UR7, 0x1f, URZ ;  /* 0x0000001f07077890 */ /* 0x002fe2000fffe0ff */
[----:B---3--:R-:W1:Y:S01]  /*4a00*/  LDS R3, [UR18+0x1d0] ;  /* 0x0001d012ff037984 */ /* 0x008e620008000800 */
[----:B------:R-:W-:-:S02]  /*4a10*/  USHF.R.U32.HI UR5, URZ, 0x4, UR5 ;  /* 0x00000004ff057899 */ /* 0x000fc40008011605 */
[----:B------:R-:W-:Y:S02]  /*4a20*/  USHF.R.S32.HI UR4, URZ, 0x1f, UR7 ;  /* 0x0000001fff047899 */ /* 0x000fe40008011407 */
[----:B------:R-:W-:Y:S02]  /*4a30*/  UIADD3 UR29, UPT, UPT, UR18, 0x188, URZ ;  /* 0x00000188121d7890 */ /* 0x000fe4000fffe0ff */
[----:B------:R-:W-:Y:S02]  /*4a40*/  ULEA.HI UR4, UR4, UR7, URZ, 0x5 ;  /* 0x0000000704047291 */ /* 0x000fe4000f8f28ff */
[----:B------:R-:W-:Y:S02]  /*4a50*/  USHF.R.U32.HI UR6, URZ, 0x4, UR6 ;  /* 0x00000004ff067899 */ /* 0x000fe40008011606 */
[----:B------:R-:W-:Y:S02]  /*4a60*/  USHF.R.S32.HI UR28, URZ, 0x5, UR4 ;  /* 0x00000005ff1c7899 */ /* 0x000fe40008011404 */
[----:B------:R-:W-:-:S02]  /*4a70*/  ULOP3.LUT UR20, UR5, 0x3fff, URZ, 0xc0, !UPT ;  /* 0x00003fff05147892 */ /* 0x000fc4000f8ec0ff */
[----:B------:R-:W-:Y:S02]  /*4a80*/  UISETP.LT.AND UP0, UPT, UR28, 0x1, UPT ;  /* 0x000000011c00788c */ /* 0x000fe4000bf01270 */
[----:B------:R-:W-:Y:S02]  /*4a90*/  UPRMT UR29, URZ, 0x654, UR29 ;  /* 0x00000654ff1d7896 */ /* 0x000fe4000800001d */
[----:B------:R-:W-:Y:S02]  /*4aa0*/  USEL UR31, UR28, 0x1, !UP0 ;  /* 0x000000011c1f7887 */ /* 0x000fe4000c000000 */
[----:B------:R-:W-:Y:S02]  /*4ab0*/  ULOP3.LUT UR21, UR6, 0x3fff, URZ, 0xc0, !UPT ;  /* 0x00003fff06157892 */ /* 0x000fe4000f8ec0ff */
[----:B------:R-:W-:Y:S02]  /*4ac0*/  ULOP3.LUT UR20, UR20, 0x1000000, URZ, 0xfc, !UPT ;  /* 0x0100000014147892 */ /* 0x000fe4000f8efcff */
[----:B------:R-:W-:Y:S01]  /*4ad0*/  UIADD3 UR31, UPT, UPT, -UR31, URZ, URZ ;  /* 0x000000ff1f1f7290 */ /* 0x000fe2000fffe1ff */
[----:B------:R-:W-:Y:S01]  /*4ae0*/  UMOV UR27, 0x10118010 ;  /* 0x10118010001b7882 */ /* 0x000fe20000000000 */
[----:B------:R-:W-:Y:S01]  /*4af0*/  UMOV UR24, 0x0 ;  /* 0x0000000000187882 */ /* 0x000fe20000000000 */
[----:B------:R-:W-:Y:S01]  /*4b00*/  UMOV UR25, 0x10118010 ;  /* 0x1011801000197882 */ /* 0x000fe20000000000 */
[C---:B-1----:R-:W-:Y:S01]  /*4b10*/  VIADD R5, R3.reuse, 0x40 ;  /* 0x0000004003057836 */ /* 0x042fe20000000000 */
[----:B------:R-:W-:-:S04]  /*4b20*/  LOP3.LUT R4, R3, 0xffff, RZ, 0xc0, !PT ;  /* 0x0000ffff03047812 */ /* 0x000fc800078ec0ff */
[----:B------:R-:W-:-:S05]  /*4b30*/  LOP3.LUT R5, R5, 0xffff, RZ, 0xc0, !PT ;  /* 0x0000ffff05057812 */ /* 0x000fca00078ec0ff */
[----:B------:R1:W-:Y:S02]  /*4b40*/  STL.64 [R1], R4 ;  /* 0x0000000401007387 */ /* 0x0003e40000100a00 */
.L_x_86:
[----:B-1----:R-:W-:-:S04]  /*4b50*/  SHF.L.U32 R5, R10, 0x1f, RZ ;  /* 0x0000001f0a057819 */ /* 0x002fc800000006ff */
[----:B------:R-:W1:Y:S02]  /*4b60*/  SYNCS.PHASECHK.TRANS64.TRYWAIT P0, [UR18+0x180], R5 ;  /* 0x00018005ff0075a7 */ /* 0x000e640008001112 */
[----:B-12-4-:R-:W-:Y:S05]  /*4b70*/  @!P0 BRA `(.L_x_78) ;  /* 0x0000005c00dc8947 */ /* 0x016fea0003800000 */
.L_x_193:
[----:B-1----:R-:W1:Y:S01]  /*4b80*/  LDS.128 R4, [UR18+0x1c0] ;  /* 0x0001c012ff047984 */ /* 0x002e620008000c00 */
[----:B------:R-:W-:Y:S01]  /*4b90*/  ULEA UR23, UR22, UR18, 0x3 ;  /* 0x0000001216177291 */ /* 0x000fe2000f8e18ff */
[----:B------:R-:W-:Y:S01]  /*4ba0*/  @!PT LDS RZ, [RZ] ;  /* 0x00000000fffff984 */ /* 0x000fe20000000800 */
[----:B------:R-:W-:Y:S01]  /*4bb0*/  @!PT LDS RZ, [RZ] ;  /* 0x00000000fffff984 */ /* 0x000fe20000000800 */
[----:B------:R-:W-:Y:S01]  /*4bc0*/  @!PT LDS RZ, [RZ] ;  /* 0x00000000fffff984 */ /* 0x000fe20000000800 */
[----:B------:R-:W-:Y:S01]  /*4bd0*/  @!PT LDS RZ, [RZ] ;  /* 0x00000000fffff984 */ /* 0x000fe20000000800 */
[----:B------:R2:W-:Y:S06]  /*4be0*/  MEMBAR.ALL.CTA ;  /* 0x0000000000007992 */ /* 0x0005ec0000008000 */
[----:B--2---:R-:W2:Y:S02]  /*4bf0*/  FENCE.VIEW.ASYNC.S ;  /* 0x00000000000073c6 */ /* 0x004ea40000000000 */
[----:B--2---:R-:W-:Y:S01]  /*4c00*/  SYNCS.ARRIVE.TRANS64.RED.A1T0 RZ, [UR29], RZ ;  /* 0x000000ffffff79a7 */ /* 0x004fe2000810041d */
[----:B------:R-:W-:Y:S05]  /*4c10*/  BRA.U UP4, `(.L_x_79) ;  /* 0x00000001040c7547 */ /* 0x000fea000b800000 */
[----:B------:R-:W-:-:S04]  /*4c20*/  SHF.L.U32 R9, R11, 0x1f, RZ ;  /* 0x0000001f0b097819 */ /* 0x000fc800000006ff */
[----:B------:R-:W2:Y:S02]  /*4c30*/  SYNCS.PHASECHK.TRANS64.TRYWAIT P0, [UR23+0x1a0], R9 ;  /* 0x0001a009ff0075a7 */ /* 0x000ea40008001117 */
[----:B--2---:R-:W-:Y:S05]  /*4c40*/  @!P0 BRA `(.L_x_80) ;  /* 0x0000005c00c08947 */ /* 0x004fea0003800000 */
.L_x_79:
[----:B------:R-:W-:Y:S05]  /*4c50*/  BRA.U UP4, `(.L_x_81) ;  /* 0x0000000104dc7547 */ /* 0x000fea000b800000 */
[----:B------:R-:W3:Y:S02]  /*4c60*/  LDCU UR4, c[0x0][0x394] ;  /* 0x00007280ff0477ac */ /* 0x000ee40008000800 */
[----:B---3--:R-:W-:-:S09]  /*4c70*/  UISETP.GE.AND UP0, UPT, UR4, 0x1, UPT ;  /* 0x000000010400788c */ /* 0x008fd2000bf06270 */
[----:B------:R-:W-:Y:S05]  /*4c80*/  BRA.U !UP0, `(.L_x_82) ;  /* 0x0000000108c47547 */ /* 0x000fea000b800000 */
[----:B------:R-:W-:Y:S01]  /*4c90*/  ULEA UR4, UR22, UR49, 0x2 ;  /* 0x0000003116047291 */ /* 0x000fe2000f8e10ff */
[----:B--2---:R-:W-:-:S08]  /*4ca0*/  SHF.L.U32 R0, R8, 0x1f, RZ ;  /* 0x0000001f08007819 */ /* 0x004fd000000006ff */
[----:B------:R-:W5:Y:S01]  /*4cb0*/  LDL R2, [UR4] ;  /* 0x00000004ff027983 */ /* 0x000f620008100800 */
[----:B------:R-:W-:Y:S02]  /*4cc0*/  ULEA UR4, UR15, UR18, 0x3 ;  /* 0x000000120f047291 */ /* 0x000fe4000f8e18ff */
[----:B------:R-:W-:Y:S01]  /*4cd0*/  UPLOP3.LUT UP2, UPT, UPT, UPT, UPT, 0x40, 0x4 ;  /* 0x000000000004789c */ /* 0x000fe20003f4e870 */
[----:B------:R-:W-:Y:S01]  /*4ce0*/  UMOV UR17, UR31 ;  /* 0x0000001f00117c82 */ /* 0x000fe20008000000 */
[----:B------:R-:W-:Y:S01]  /*4cf0*/  UMOV UR16, UR28 ;  /* 0x0000001c00107c82 */ /* 0x000fe20008000000 */
[----:B------:R-:W-:-:S04]  /*4d00*/  UMOV UR5, UR15 ;  /* 0x0000000f00057c82 */ /* 0x000fc80008000000 */
[----:B------:R2:W3:Y:S04]  /*4d10*/  SYNCS.PHASECHK.TRANS64.TRYWAIT P1, [UR4], R0 ;  /* 0x00000000ff0075a7 */ /* 0x0004e80008021104 */
.L_x_85:
[----:B------:R-:W-:Y:S02]  /*4d20*/  UIADD3 UR17, UPT, UPT, UR17, 0x1, URZ ;  /* 0x0000000111117890 */ /* 0x000fe4000fffe0ff */
[----:B----4-:R-:W-:Y:S02]  /*4d30*/  ULEA UR10, UR5, UR18, 0x3 ;  /* 0x00000012050a7291 */ /* 0x010fe4000f8e18ff */
[----:B------:R-:W-:Y:S01]  /*4d40*/  UISETP.NE.AND UP3, UPT, UR17, URZ, UPT ;  /* 0x000000ff1100728c */ /* 0x000fe2000bf65270 */
[----:B--23--:R-:W-:Y:S10]  /*4d50*/  @P1 BRA `(.L_x_83) ;  /* 0x00000000000c1947 */ /* 0x00cff40003800000 */
[----:B------:R-:W-:Y:S04]  /*4d60*/  SHF.L.U32 R9, R8, 0x1f, RZ ;  /* 0x0000001f08097819 */ /* 0x000fe800000006ff */
[----:B------:R-:W3:Y:S02]  /*4d70*/  SYNCS.PHASECHK.TRANS64.TRYWAIT P0, [UR10], R9 ;  /* 0x00000009ff0075a7 */ /* 0x000ee4000800110a */
[----:B---3--:R-:W-:Y:S05]  /*4d80*/  @!P0 BRA `(.L_x_84) ;  /* 0x0000005c00888947 */ /* 0x008fea0003800000 */
.L_x_83:
[----:B------:R-:W-:Y:S01]  /*4d90*/  UISETP.NE.AND UP0, UPT, UR16, 0x1, UPT ;  /* 0x000000011000788c */ /* 0x000fe2000bf05270 */
[----:B------:R-:W-:Y:S01]  /*4da0*/  PLOP3.LUT P1, PT, PT, PT, PT, 0x80, 0x8 ;  /* 0x000000000008781c */ /* 0x000fe20003f2f070 */
[----:B------:R-:W-:Y:S02]  /*4db0*/  UIADD3 UR4, UPT, UPT, UR5, 0x1, URZ ;  /* 0x0000000105047890 */ /* 0x000fe4000fffe0ff */
[----:B------:R-:W-:Y:S02]  /*4dc0*/  ULEA UR8, UR5, UR21, 0x7 ;  /* 0x0000001505087291 */ /* 0x000fe4000f8e38ff */
[----:B------:R-:W-:Y:S01]  /*4dd0*/  UISETP.NE.AND UP1, UPT, UR4, 0x14, UPT ;  /* 0x000000140400788c */ /* 0x000fe2000bf25270 */
[----:B------:R-:W-:Y:S01]  /*4de0*/  PLOP3.LUT P0, PT, PT, PT, UP0, 0x80, 0x8 ;  /* 0x000000000008781c */ /* 0x000fe20003f0f008 */
[----:B------:R-:W-:Y:S02]  /*4df0*/  UIADD3 UR12, UPT, UPT, UR8, 0x40, URZ ;  /* 0x00000040080c7890 */ /* 0x000fe4000fffe0ff */
[----:B------:R-:W-:Y:S02]  /*4e00*/  USEL UR6, URZ, 0x1, UP1 ;  /* 0x00000001ff067887 */ /* 0x000fe40008800000 */
[----:B------:R-:W-:Y:S02]  /*4e10*/  USEL UR15, UR4, URZ, UP1 ;  /* 0x000000ff040f7287 */ /* 0x000fe40008800000 */
[----:B------:R-:W-:Y:S02]  /*4e20*/  UIADD3 UR10, UPT, UPT, UR10, 0xa0, URZ ;  /* 0x000000a00a0a7890 */ /* 0x000fe4000fffe0ff */
[----:B------:R-:W-:Y:S01]  /*4e30*/  @UP0 ULEA UR4, UR15, UR18, 0x3 ;  /* 0x000000120f040291 */ /* 0x000fe2000f8e18ff */
[----:B------:R-:W-:Y:S01]  /*4e40*/  LOP3.LUT R8, R8, UR6, RZ, 0x3c, !PT ;  /* 0x0000000608087c12 */ /* 0x000fe2000f8e3cff */
[----:B------:R-:W-:Y:S01]  /*4e50*/  UIADD3 UR16, UPT, UPT, UR16, -0x1, URZ ;  /* 0xffffffff10107890 */ /* 0x000fe2000fffe0ff */
[----:B------:R-:W-:Y:S02]  /*4e60*/  UMOV UR9, 0x80004020 ;  /* 0x8000402000097882 */ /* 0x000fe40000000000 */
[----:B--2---:R-:W-:Y:S01]  /*4e70*/  @P0 SHF.L.U32 R0, R8, 0x1f, RZ ;  /* 0x0000001f08000819 */ /* 0x004fe200000006ff */
[----:B------:R-:W-:Y:S01]  /*4e80*/  UMOV UR13, 0x80004020 ;  /* 0x80004020000d7882 */ /* 0x000fe20000000000 */
[----:B------:R-:W-:Y:S02]  /*4e90*/  UMOV UR7, 0x40004040 ;  /* 0x4000404000077882 */ /* 0x000fe40000000000 */
[----:B------:R4:W2:Y:S01]  /*4ea0*/  @P0 SYNCS.PHASECHK.TRANS64.TRYWAIT P1, [UR4], R0 ;  /* 0x00000000ff0005a7 */ /* 0x0008a20008021104 */
[----:B------:R-:W-:Y:S11]  /*4eb0*/  ELECT P0, URZ, PT ;  /* 0x0000000000ff782f */ /* 0x000ff60003800000 */
[----:B------:R-:W-:Y:S02]  /*4ec0*/  @!UPT UIADD3 URZ, UPT, UPT, URZ, URZ, URZ ;  /* 0x000000fffffff290 */ /* 0x000fe4000fffe0ff */
[C---:B-----5:R-:W-:Y:S01]  /*4ed0*/  @P0 R2UR.BROADCAST UR14, R2.reuse ;  /* 0x00000000020e02ca */ /* 0x060fe200008e0000 */
[----:B------:R-:W-:Y:S01]  /*4ee0*/  ULEA UR4, UR5, UR20, 0x9 ;  /* 0x0000001405047291 */ /* 0x000fe2000f8e48ff */
[----:B------:R-:W-:Y:S11]  /*4ef0*/  ELECT P0, URZ, PT ;  /* 0x0000000000ff782f */ /* 0x000ff60003800000 */
[----:B------:R-:W-:Y:S02]  /*4f00*/  @!UPT UIADD3 URZ, UPT, UPT, URZ, URZ, URZ ;  /* 0x000000fffffff290 */ /* 0x000fe4000fffe0ff */
[----:B------:R-:W-:Y:S01]  /*4f10*/  @P0 R2UR.BROADCAST UR11, R2 ;  /* 0x00000000020b02ca */ /* 0x000fe200008e0000 */
[----:B------:R-:W-:Y:S01]  /*4f20*/  UIADD3 UR6, UPT, UPT, UR4, 0x80, URZ ;  /* 0x0000008004067890 */ /* 0x000fe2000fffe0ff */
[----:B------:R-:W-:Y:S02]  /*4f30*/  UMOV UR5, 0x40004040 ;  /* 0x4000404000057882 */ /* 0x000fe40000000000 */
[----:B------:R3:W-:Y:S01]  /*4f40*/  UTCHMMA.2CTA gdesc[UR4], gdesc[UR8], tmem[UR14], tmem[UR26], idesc[UR27], UP2 ;  /* 0x00ff1a08040075ea */ /* 0x0007e2000920000e */
[----:B------:R-:W-:Y:S08]  /*4f50*/  UPLOP3.LUT UP2, UPT, UPT, UPT, UPT, 0x80, 0x8 ;  /* 0x000000000008789c */ /* 0x000ff00003f4f070 */
[----:B------:R4:W-:Y:S01]  /*4f60*/  UTCHMMA.2CTA gdesc[UR6], gdesc[UR12], tmem[UR11], tmem[UR24], idesc[UR25], UPT ;  /* 0x00ff180c060075ea */ /* 0x0009e2000ba0000b */
[----:B------:R4:W-:Y:S01]  /*4f70*/  UTCBAR.2CTA.MULTICAST [UR10], URZ, UR19 ;  /* 0x000000ff0a0073e9 */ /* 0x0009e20008200813 */
[----:B---3--:R-:W-:Y:S01]  /*4f80*/  UMOV UR5, UR15 ;  /* 0x0000000f00057c82 */ /* 0x008fe20008000000 */
[----:B------:R-:W-:Y:S05]  /*4f90*/  BRA.U UP3, `(.L_x_85) ;  /* 0xfffffffd03607547 */ /* 0x000fea000b83ffff */
.L_x_82:
[----:B------:R-:W-:-:S09]  /*4fa0*/  UIADD3 UR4, UPT, UPT, UR23, 0x190, URZ ;  /* 0x0000019017047890 */ /* 0x000fd2000fffe0ff */
[----:B------:R3:W-:Y:S01]  /*4fb0*/  UTCBAR.2CTA.MULTICAST [UR4], URZ, UR30 ;  /* 0x000000ff040073e9 */ /* 0x0007e2000820081e */
[----:B------:R-:W-:Y:S02]  /*4fc0*/  NOP ;  /* 0x0000000000007918 */ /* 0x000fe40000000000 */
.L_x_81:
[----:B---3--:R-:W-:Y:S01]  /*4fd0*/  UIADD3 UR4, UPT, UPT, UR22, 0x1, URZ ;  /* 0x0000000116047890 */ /* 0x008fe2000fffe0ff */
[----:B-1----:R-:W-:Y:S02]  /*4fe0*/  LOP3.LUT P0, RZ, R6, 0x1, RZ, 0xc0, !PT ;  /* 0x0000000106ff7812 */ /* 0x002fe4000780c0ff */
[----:B------:R-:W-:Y:S01]  /*4ff0*/  LOP3.LUT R10, R10, 0x1, RZ, 0x3c, !PT ;  /* 0x000000010a0a7812 */ /* 0x000fe200078e3cff */
[----:B------:R-:W-:-:S04]  /*5000*/  UISETP.NE.AND UP0, UPT, UR4, 0x2, UPT ;  /* 0x000000020400788c */ /* 0x000fc8000bf05270 */
[----:B------:R-:W-:Y:S02]  /*5010*/  USEL UR5, URZ, 0x1, UP0 ;  /* 0x00000001ff057887 */ /* 0x000fe40008000000 */
[----:B------:R-:W-:-:S04]  /*5020*/  USEL UR22, UR4, URZ, UP0 ;  /* 0x000000ff04167287 */ /* 0x000fc80008000000 */
[----:B------:R-:W-:Y:S01]  /*5030*/  LOP3.LUT R11, R11, UR5, RZ, 0x3c, !PT ;  /* 0x000000050b0b7c12 */ /* 0x000fe2000f8e3cff */
[----:B------:R-:W-:Y:S07]  /*5040*/  @P0 BRA `(.L_x_86) ;  /* 0xfffffff800c00947 */ /* 0x000fee000383ffff */
[----:B------:R-:W1:Y:S01]  /*5050*/  S2UR UR8, SR_CgaCtaId ;  /* 0x00000000000879c3 */ /* 0x000e620000008800 */
[----:B------:R-:W-:Y:S01]  /*5060*/  ELECT P0, URZ, PT ;  /* 0x0000000000ff782f */ /* 0x000fe20003800000 */
[----:B--2-4-:R-:W-:Y:S01]  /*5070*/  HFMA2 R0, -RZ, RZ, 0, 5.9604644775390625e-08 ;  /* 0x00000001ff007431 */ /* 0x014fe200000001ff */
[----:B------:R-:W-:-:S05]  /*5080*/  UMOV UR4, 0x40 ;  /* 0x0000004000047882 */ /* 0x000fca0000000000 */
[----:B------:R-:W-:Y:S01]  /*5090*/  UVIRTCOUNT.DEALLOC.SMPOOL 0x80 ;  /* 0x000000800000784c */ /* 0x000fe20000000000 */
[----:B------:R-:W-:Y:S02]  /*50a0*/  UISETP.NE.AND UP0, UPT, UR33, URZ, UPT ;  /* 0x000000ff2100728c */ /* 0x000fe4000bf05270 */
[----:B-1----:R-:W-:-:S09]  /*50b0*/  ULEA UR8, UR8, UR4, 0x18 ;  /* 0x0000000408087291 */ /* 0x002fd2000f8ec0ff */
[----:B------:R1:W-:Y:S01]  /*50c0*/  @P0 STS.U8 [UR8+0x1c], R0 ;  /* 0x00001c00ff000988 */ /* 0x0003e20008000008 */
[----:B------:R-:W-:Y:S05]  /*50d0*/  BRA.U UP0, `(.L_x_87) ;  /* 0x0000000100587547 */ /* 0x000fea000b800000 */
[----:B------:R-:W-:Y:S01]  /*50e0*/  UIADD3 UR5, UPT, UPT, UR18, 0x1a0, URZ ;  /* 0x000001a012057890 */ /* 0x000fe2000fffe0ff */
[----:B------:R-:W-:-:S03]  /*50f0*/  SHF.L.U32 R5, R11, 0x1f, RZ ;  /* 0x0000001f0b057819 */ /* 0x000fc600000006ff */
[----:B------:R-:W-:-:S09]  /*5100*/  ULEA UR4, UR22, UR5, 0x3 ;  /* 0x0000000516047291 */ /* 0x000fd2000f8e18ff */
[----:B------:R-:W2:Y:S02]  /*5110*/  SYNCS.PHASECHK.TRANS64.TRYWAIT P0, [UR4], R5 ;  /* 0x00000005ff0075a7 */ /* 0x000ea40008001104 */
[----:B--2---:R-:W-:Y:S05]  /*5120*/  @!P0 BRA `(.L_x_88) ;  /* 0x0000005800b88947 */ /* 0x004fea0003800000 */
.L_x_197:
[----:B------:R-:W-:-:S04]  /*5130*/  UIADD3 UR4, UPT, UPT, UR22, 0x1, URZ ;  /* 0x0000000116047890 */ /* 0x000fc8000fffe0ff */
[----:B------:R-:W-:-:S04]  /*5140*/  UISETP.NE.AND UP1, UPT, UR4, 0x2, UPT ;  /* 0x000000020400788c */ /* 0x000fc8000bf25270 */
[----:B------:R-:W-:Y:S02]  /*5150*/  USEL UR6, URZ, 0x1, UP1 ;  /* 0x00000001ff067887 */ /* 0x000fe40008800000 */
[----:B------:R-:W-:-:S04]  /*5160*/  USEL UR4, UR4, URZ, UP1 ;  /* 0x000000ff04047287 */ /* 0x000fc80008800000 */
[----:B------:R-:W-:Y:S01]  /*5170*/  ULEA UR4, UR4, UR5, 0x3 ;  /* 0x0000000504047291 */ /* 0x000fe2000f8e18ff */
[----:B-1----:R-:W-:-:S04]  /*5180*/  LOP3.LUT R5, R11, UR6, RZ, 0x3c, !PT ;  /* 0x000000060b057c12 */ /* 0x002fc8000f8e3cff */
[----:B------:R-:W-:Y:S01]  /*5190*/  SHF.L.U32 R5, R5, 0x1f, RZ ;  /* 0x0000001f05057819 */ /* 0x000fe200000006ff */
[----:B------:R-:W-:-:S04]  /*51a0*/  IMAD.U32 R0, RZ, RZ, UR4 ;  /* 0x00000004ff007e24 */ /* 0x000fc8000f8e00ff */
[----:B------:R1:W2:Y:S03]  /*51b0*/  SYNCS.PHASECHK.TRANS64.TRYWAIT P0, [R0+URZ], R5 ;  /* 0x00000005000075a7 */ /* 0x0002a600080011ff */
[----:B--2---:R-:W-:Y:S05]  /*51c0*/  @!P0 NANOSLEEP.SYNCS 0x989680 ;  /* 0x009896800000895d */ /* 0x004fea0003900000 */
[----:B------:R-:W2:Y:S02]  /*51d0*/  @!P0 SYNCS.PHASECHK.TRANS64 P0, [R0+URZ], R5 ;  /* 0x00000005000085a7 */ /* 0x000ea400080010ff */
[----:B--2---:R-:W-:Y:S05]  /*51e0*/  @P0 BRA `(.L_x_89) ;  /* 0x0000000000200947 */ /* 0x004fea0003800000 */
.L_x_90:
[----:B--2---:R2:W3:Y:S02]  /*51f0*/  SYNCS.PHASECHK.TRANS64.TRYWAIT P0, [R0+URZ], R5 ;  /* 0x00000005000075a7 */ /* 0x0044e400080011ff */
[----:B---3--:R-:W-:Y:S05]  /*5200*/  @!P0 NANOSLEEP.SYNCS 0x989680 ;  /* 0x009896800000895d */ /* 0x008fea0003900000 */
[----:B------:R-:W3:Y:S02]  /*5210*/  @!P0 SYNCS.PHASECHK.TRANS64 P0, [R0+URZ], R5 ;  /* 0x00000005000085a7 */ /* 0x000ee400080010ff */
[----:B---3--:R-:W-:Y:S05]  /*5220*/  @!P0 BRA `(.L_x_90) ;  /* 0xfffffffc00f08947 */ /* 0x008fea000383ffff */
[----:B------:R-:W-:Y:S05]  /*5230*/  BRA `(.L_x_89) ;  /* 0x00000000000c7947 */ /* 0x000fea0003800000 */
.L_x_87:
[----:B------:R-:W-:-:S04]  /*5240*/  UIADD3 UR4, UPT, UPT, UR18, 0x1b0, URZ ;  /* 0x000001b012047890 */ /* 0x000fc8000fffe0ff */
[----:B------:R-:W-:-:S09]  /*5250*/  UPRMT UR4, UR32, 0x654, UR4 ;  /* 0x0000065420047896 */ /* 0x000fd20008000004 */
[----:B------:R-:W-:Y:S03]  /*5260*/  SYNCS.ARRIVE.TRANS64.RED.A1T0 RZ, [UR4], RZ ;  /* 0x000000ffffff79a7 */ /* 0x000fe60008100404 */
.L_x_89:
[----:B-12---:R-:W-:Y:S01]  /*5270*/  SHF.L.U32 R5, RZ, 0x1f, RZ ;  /* 0x0000001fff057819 */ /* 0x006fe200000006ff */
[----:B------:R-:W-:Y:S01]  /*5280*/  UIADD3 UR4, UPT, UPT, UR18, 0x1b0, URZ ;  /* 0x000001b012047890 */ /* 0x000fe2000fffe0ff */
[----:B------:R-:W-:Y:S02]  /*5290*/  PLOP3.LUT P0, PT, PT, PT, UP0, 0x80, 0x8 ;  /* 0x000000000008781c */ /* 0x000fe40003f0f008 */
[----:B------:R-:W1:Y:S02]  /*52a0*/  SYNCS.PHASECHK.TRANS64.TRYWAIT P1, [UR18+0x1b0], R5 ;  /* 0x0001b005ff0075a7 */ /* 0x000e640008021112 */
[----:B-1----:R-:W-:Y:S09]  /*52b0*/  @!P1 BRA `(.L_x_91) ;  /* 0x00000058006c9947 */ /* 0x002ff20003800000 */
.L_x_199:
[----:B------:R-:W-:Y:S01]  /*52c0*/  @!UP0 UPRMT UR4, UR32, 0x654, UR4 ;  /* 0x0000065420048896 */ /* 0x000fe20008000004 */
[----:B------:R-:W-:Y:S01]  /*52d0*/  LOP3.LUT R2, R3, 0xffff, RZ, 0xc0, !PT ;  /* 0x0000ffff03027812 */ /* 0x000fe200078ec0ff */
[----:B------:R-:W-:Y:S02]  /*52e0*/  IMAD.MOV.U32 R3, RZ, RZ, 0xffff ;  /* 0x0000ffffff037424 */ /* 0x000fe400078e00ff */
[----:B-1----:R-:W-:Y:S01]  /*52f0*/  IMAD.MOV.U32 R5, RZ, RZ, 0x1 ;  /* 0x00000001ff057424 */ /* 0x002fe200078e00ff */
[----:B------:R-:W-:-:S04]  /*5300*/  SHF.R.U32.HI R2, RZ, 0x5, R2 ;  /* 0x00000005ff027819 */ /* 0x000fc80000011602 */
[----:B------:R-:W-:Y:S01]  /*5310*/  @!P0 SYNCS.ARRIVE.TRANS64.RED.A1T0 RZ, [UR4], RZ ;  /* 0x000000ffffff89a7 */ /* 0x000fe20008100404 */
[----:B------:R-:W-:Y:S01]  /*5320*/  NOP ;  /* 0x0000000000007918 */ /* 0x000fe20000000000 */
[----:B------:R-:W1:Y:S01]  /*5330*/  LDS R0, [UR8+0x14] ;  /* 0x00001408ff007984 */ /* 0x000e620008000800 */
[-C--:B------:R-:W-:Y:S02]  /*5340*/  SHF.L.U32 R3, R3, R2.reuse, RZ ;  /* 0x0000000203037219 */ /* 0x080fe400000006ff */
[----:B------:R-:W-:Y:S02]  /*5350*/  SHF.L.U32 R5, R5, R2, RZ ;  /* 0x0000000205057219 */ /* 0x000fe400000006ff */
[----:B-1----:R-:W-:-:S04]  /*5360*/  LOP3.LUT R0, R0, R3, RZ, 0xc0, !PT ;  /* 0x0000000300007212 */ /* 0x002fc800078ec0ff */
[----:B------:R-:W-:-:S13]  /*5370*/  ISETP.NE.AND P0, PT, R0, R3, PT ;  /* 0x000000030000720c */ /* 0x000fda0003f05270 */
[----:B------:R-:W-:Y:S05]  /*5380*/  @P0 BRA `(.L_x_92) ;  /* 0x00000000005c0947 */ /* 0x000fea0003800000 */
[----:B------:R-:W1:Y:S02]  /*5390*/  LDS R0, [UR8+0x18] ;  /* 0x00001808ff007984 */ /* 0x000e640008000800 */
[----:B-1----:R-:W-:-:S04]  /*53a0*/  LOP3.LUT R0, R0, R5, RZ, 0xc0, !PT ;  /* 0x0000000500007212 */ /* 0x002fc800078ec0ff */
[----:B------:R-:W-:-:S13]  /*53b0*/  ISETP.NE.AND P0, PT, R0, R5, PT ;  /* 0x000000050000720c */ /* 0x000fda0003f05270 */
[----:B------:R-:W-:Y:S05]  /*53c0*/  @P0 BRA `(.L_x_93) ;  /* 0x0000000000400947 */ /* 0x000fea0003800000 */
[----:B------:R-:W-:Y:S01]  /*53d0*/  R2UR UR4, R3 ;  /* 0x00000000030472ca */ /* 0x000fe200000e0000 */
[----:B------:R-:W1:Y:S01]  /*53e0*/  S2R R2, SR_LANEID ;  /* 0x0000000000027919 */ /* 0x000e620000000000 */
[----:B------:R-:W-:-:S04]  /*53f0*/  LOP3.LUT R5, RZ, R5, RZ, 0x33, !PT ;  /* 0x00000005ff057212 */ /* 0x000fc800078e33ff */
[----:B------:R-:W2:Y:S07]  /*5400*/  REDUX UR6, R5 ;  /* 0x00000000050673c4 */ /* 0x000eae0000000000 */
[----:B------:R-:W-:-:S03]  /*5410*/  ULOP3.LUT UR5, URZ, UR4, URZ, 0x33, !UPT ;  /* 0x00000004ff057292 */ /* 0x000fc6000f8e33ff */
[----:B------:R-:W-:Y:S02]  /*5420*/  VOTEU.ANY UR4, UPT, PT ;  /* 0x0000000000047886 */ /* 0x000fe400038e0100 */
[----:B------:R-:W-:Y:S01]  /*5430*/  UFLO.U32 UR4, UR4 ;  /* 0x00000004000472bd */ /* 0x000fe200080e0000 */
[----:B------:R-:W-:-:S04]  /*5440*/  IMAD.U32 R0, RZ, RZ, UR5 ;  /* 0x00000005ff007e24 */ /* 0x000fc8000f8e00ff */
[----:B------:R-:W3:Y:S02]  /*5450*/  REDUX UR7, R0 ;  /* 0x00000000000773c4 */ /* 0x000ee40000000000 */
[----:B------:R4:W-:Y:S01]  /*5460*/  UTCATOMSWS.AND URZ, UR5 ;  /* 0x0000000500ff79e3 */ /* 0x0009e20008000000 */
[----:B-1----:R-:W-:Y:S01]  /*5470*/  ISETP.EQ.U32.AND P0, PT, R2, UR4, PT ;  /* 0x0000000402007c0c */ /* 0x002fe2000bf02070 */
[----:B--2---:R-:W-:Y:S02]  /*5480*/  IMAD.U32 R2, RZ, RZ, UR6 ;  /* 0x00000006ff027e24 */ /* 0x004fe4000f8e00ff */
[----:B---3--:R-:W-:-:S10]  /*5490*/  IMAD.U32 R3, RZ, RZ, UR7 ;  /* 0x00000007ff037e24 */ /* 0x008fd4000f8e00ff */
[----:B------:R4:W-:Y:S04]  /*54a0*/  @P0 ATOMS.AND RZ, [UR8+0x14], R3 ;  /* 0x00001403ffff098c */ /* 0x0009e8000a800008 */
[----:B------:R4:W-:Y:S01]  /*54b0*/  @P0 ATOMS.AND RZ, [UR8+0x18], R2 ;  /* 0x00001802ffff098c */ /* 0x0009e2000a800008 */
[----:B------:R-:W-:Y:S05]  /*54c0*/  BRA `(.L_x_94) ;  /* 0x0000000000147947 */ /* 0x000fea0003800000 */
.L_x_93:
[----:B------:R-:W-:Y:S02]  /*54d0*/  MOV R2, 0x54f0 ;  /* 0x000054f000027802 */ /* 0x000fe40000000f00 */
[----:B-----5:R-:W-:Y:S05]  /*54e0*/  CALL.REL.NOINC `($__internal_0_$__cuda_sm10x_tcgen05_guardrail_trap_col_being_dealloced_not_returned_by_alloc) ;  /* 0x0000005800dc7944 */ /* 0x020fea0003c00000 */
[----:B------:R-:W-:Y:S05]  /*54f0*/  BRA `(.L_x_94) ;  /* 0x0000000000087947 */ /* 0x000fea0003800000 */
.L_x_92:
[----:B------:R-:W-:Y:S02]  /*5500*/  MOV R2, 0x5520 ;  /* 0x0000552000027802 */ /* 0x000fe40000000f00 */
[----:B-----5:R-:W-:Y:S05]  /*5510*/  CALL.REL.NOINC `($__internal_2_$__cuda_sm10x_tcgen05_guardrail_trap_unallocated_columns_being_dealloced) ;  /* 0x0000005800e87944 */ /* 0x020fea0003c00000 */
.L_x_94:
[----:B------:R-:W-:Y:S01]  /*5520*/  NOP ;  /* 0x0000000000007918 */ /* 0x000fe20000000000 */
[----:B----4-:R-:W-:Y:S05]  /*5530*/  EXIT ;  /* 0x000000000000794d */ /* 0x010fea0003800000 */
.L_x_66:
[----:B------:R-:W2:Y:S01]  /*5540*/  LDCU UR5, c[0x0][0x384] ;  /* 0x00007080ff0577ac */ /* 0x000ea20008000800 */
[----:B------:R-:W-:Y:S02]  /*5550*/  UISETP.NE.OR UP0, UPT, UR18, 0x3, !UP3 ;  /* 0x000000031200788c */ /* 0x000fe4000df05670 */
[----:B--2---:R-:W-:-:S07]  /*5560*/  UIADD3 UR5, UPT, UPT, UR5, 0x3f, URZ ;  /* 0x0000003f05057890 */ /* 0x004fce000fffe0ff */
[----:B------:R-:W-:Y:S05]  /*5570*/  BRA.U UP0, `(.L_x_95) ;  /* 0x0000001500b07547 */ /* 0x000fea000b800000 */
[----:B------:R-:W2:Y:S01]  /*5580*/  LDCU UR46, c[0x0][0x388] ;  /* 0x00007100ff2e77ac */ /* 0x000ea20008000800 */
[----:B------:R-:W3:Y:S01]  /*5590*/  S2UR UR9, SR_CgaCtaId ;  /* 0x00000000000979c3 */ /* 0x000ee20000008800 */
[----:B------:R-:W-:Y:S01]  /*55a0*/  IMAD.MOV.U32 R10, RZ, RZ, 0x1 ;  /* 0x00000001ff0a7424 */ /* 0x000fe200078e00ff */
[----:B------:R-:W-:Y:S01]  /*55b0*/  USHF.R.S32.HI UR4, URZ, 0x1f, UR5 ;  /* 0x0000001fff047899 */ /* 0x000fe20008011405 */
[----:B------:R-:W-:Y:S01]  /*55c0*/  IMAD.MOV.U32 R8, RZ, RZ, RZ ;  /* 0x000000ffff087224 */ /* 0x000fe200078e00ff */
[----:B------:R-:W-:Y:S01]  /*55d0*/  UMOV UR24, 0x400 ;  /* 0x0000040000187882 */ /* 0x000fe20000000000 */
[----:B------:R-:W4:Y:S03]  /*55e0*/  LDCU UR38, c[0x0][0x370] ;  /* 0x00006e00ff2677ac */ /* 0x000f260008000800 */
[----:B------:R-:W1:Y:S01]  /*55f0*/  LDC.64 R14, c[0x0][0x348] ;  /* 0x0000d200ff0e7b82 */ /* 0x000e620000000a00 */
[----:B------:R-:W-:Y:S01]  /*5600*/  ULEA.HI UR4, UR4, UR5, URZ, 0x6 ;  /* 0x0000000504047291 */ /* 0x000fe2000f8f30ff */
[----:B------:R-:W4:Y:S03]  /*5610*/  LDCU.128 UR32, c[0x0][0xc10] ;  /* 0x00018200ff2077ac */ /* 0x000f260008000c00 */
[----:B------:R-:W-:Y:S01]  /*5620*/  USHF.R.S32.HI UR28, URZ, 0x6, UR4 ;  /* 0x00000006ff1c7899 */ /* 0x000fe20008011404 */
[----:B--2---:R-:W-:Y:S01]  /*5630*/  IMAD.U32 R0, RZ, RZ, UR46 ;  /* 0x0000002eff007e24 */ /* 0x004fe2000f8e00ff */
[----:B------:R-:W2:Y:S04]  /*5640*/  LDCU UR37, c[0x0][0x374] ;  /* 0x00006e80ff2577ac */ /* 0x000ea80008000800 */
[----:B------:R-:W-:Y:S01]  /*5650*/  IMAD.U32 R3, RZ, RZ, UR28 ;  /* 0x0000001cff037e24 */ /* 0x000fe2000f8e00ff */
[----:B------:R-:W-:Y:S01]  /*5660*/  IABS R0, R0 ;  /* 0x0000000000007213 */ /* 0x000fe20000000000 */
[----:B------:R-:W4:Y:S03]  /*5670*/  LDCU.64 UR4, c[0x0][0x988] ;  /* 0x00013100ff0477ac */ /* 0x000f260008000a00 */
[----:B------:R-:W-:Y:S01]  /*5680*/  IABS R2, R3 ;  /* 0x0000000300027213 */ /* 0x000fe20000000000 */
[----:B---3--:R-:W-:Y:S01]  /*5690*/  ULEA UR24, UR9, UR24, 0x18 ;  /* 0x0000001809187291 */ /* 0x008fe2000f8ec0ff */
[----:B------:R-:W-:Y:S01]  /*56a0*/  R2UR UR26, R0 ;  /* 0x00000000001a72ca */ /* 0x000fe200000e0000 */
[----:B------:R-:W3:Y:S01]  /*56b0*/  LDCU.64 UR30, c[0x0][0x990] ;  /* 0x00013200ff1e77ac */ /* 0x000ee20008000a00 */
[----:B------:R-:W-:-:S02]  /*56c0*/  R2UR UR27, R2 ;  /* 0x00000000021b72ca */ /* 0x000fc400000e0000 */
[----:B------:R-:W-:Y:S01]  /*56d0*/  IABS R3, R3 ;  /* 0x0000000300037213 */ /* 0x000fe20000000000 */
[----:B------:R-:W1:Y:S01]  /*56e0*/  LDCU UR17, c[0x0][0xc0c] ;  /* 0x00018180ff1177ac */ /* 0x000e620008000800 */
[----:B------:R-:W1:Y:S03]  /*56f0*/  LDCU UR47, c[0x0][0xc20] ;  /* 0x00018400ff2f77ac */ /* 0x000e660008000800 */
[----:B------:R-:W-:-:S04]  /*5700*/  IMAD.MOV R3, RZ, RZ, -R3 ;  /* 0x000000ffff037224 */ /* 0x000fc800078e0a03 */
[----:B------:R-:W3:Y:S01]  /*5710*/  I2F.RP R4, UR26 ;  /* 0x0000001a00047d06 */ /* 0x000ee20008209400 */
[----:B----4-:R-:W-:Y:S01]  /*5720*/  UISETP.NE.U32.AND UP0, UPT, UR4, URZ, UPT ;  /* 0x000000ff0400728c */ /* 0x010fe2000bf05070 */
[----:B------:R-:W-:Y:S01]  /*5730*/  R2UR UR45, R3 ;  /* 0x00000000032d72ca */ /* 0x000fe200000e0000 */
[----:B------:R-:W4:Y:S01]  /*5740*/  LDCU UR4, c[0x0][0xc30] ;  /* 0x00018600ff0477ac */ /* 0x000f220008000800 */
[----:B------:R-:W4:Y:S04]  /*5750*/  LDCU UR36, c[0x0][0x38c] ;  /* 0x00007180ff2477ac */ /* 0x000f280008000800 */
[----:B------:R-:W1:Y:S01]  /*5760*/  I2F.RP R2, UR27 ;  /* 0x0000001b00027d06 */ /* 0x000e620008209400 */
[----:B------:R-:W-:Y:S02]  /*5770*/  UISETP.NE.AND.EX UP6, UPT, UR5, URZ, UPT, UP0 ;  /* 0x000000ff0500728c */ /* 0x000fe4000bfc5300 */
[----:B------:R-:W-:-:S02]  /*5780*/  UIMAD.WIDE.U32 UR10, UR38, UR32, URZ ;  /* 0x00000020260a72a5 */ /* 0x000fc4000f8e00ff */
[----:B--2---:R-:W-:-:S03]  /*5790*/  UIMAD.WIDE.U32 UR14, UR37, UR35, URZ ;  /* 0x00000023250e72a5 */ /* 0x004fc6000f8e00ff */
[----:B---3--:R-:W2:Y:S01]  /*57a0*/  MUFU.RCP R0, R4 ;  /* 0x0000000400007308 */ /* 0x008ea20000001000 */
[----:B------:R-:W-:Y:S01]  /*57b0*/  UMOV UR8, URZ ;  /* 0x000000ff00087c82 */ /* 0x000fe20008000000 */
[----:B------:R-:W-:Y:S02]  /*57c0*/  UISETP.NE.AND UP0, UPT, UR39, 0x1, UPT ;  /* 0x000000012700788c */ /* 0x000fe4000bf05270 */
[----:B------:R-:W-:Y:S02]  /*57d0*/  UISETP.NE.U32.AND UP0, UPT, UR30, URZ, UPT ;  /* 0x000000ff1e00728c */ /* 0x000fe4000bf05070 */
[----:B------:R-:W-:Y:S02]  /*57e0*/  UIADD3 UR44, UPT, UPT, UR24, 0x188, URZ ;  /* 0x00000188182c7890 */ /* 0x000fe4000fffe0ff */
[----:B-1----:R-:W1:Y:S01]  /*57f0*/  MUFU.RCP R2, R2 ;  /* 0x0000000200027308 */ /* 0x002e620000001000 */
[----:B------:R-:W-:Y:S02]  /*5800*/  UISETP.GE.AND UP3, UPT, UR39, 0x1, UPT ;  /* 0x000000012700788c */ /* 0x000fe4000bf66270 */
[----:B------:R-:W-:Y:S01]  /*5810*/  UISETP.NE.AND.EX UP4, UPT, UR31, URZ, UPT, UP0 ;  /* 0x000000ff1f00728c */ /* 0x000fe2000bf85300 */
[----:B------:R-:W-:Y:S01]  /*5820*/  UMOV UR43, UR11 ;  /* 0x0000000b002b7c82 */ /* 0x000fe20008000000 */
[----:B------:R-:W-:Y:S01]  /*5830*/  UMOV UR42, UR15 ;  /* 0x0000000f002a7c82 */ /* 0x000fe20008000000 */
[----:B------:R-:W-:Y:S01]  /*5840*/  UISETP.NE.AND UP3, UPT, UR17, 0x1, UPT ;  /* 0x000000011100788c */ /* 0x000fe2000bf65270 */
[----:B--2---:R-:W-:Y:S01]  /*5850*/  VIADD R0, R0, 0xffffffe ;  /* 0x0ffffffe00007836 */ /* 0x004fe20000000000 */
[----:B------:R-:W-:-:S02]  /*5860*/  UISETP.NE.AND UP0, UPT, UR34, 0x1, UPT ;  /* 0x000000012200788c */ /* 0x000fc4000bf05270 */
[----:B------:R-:W-:Y:S01]  /*5870*/  UISETP.NE.AND UP5, UPT, UR46, URZ, UPT ;  /* 0x000000ff2e00728c */ /* 0x000fe2000bfa5270 */
[----:B------:R-:W-:Y:S02]  /*5880*/  UMOV UR25, URZ ;  /* 0x000000ff00197c82 */ /* 0x000fe40008000000 */
[----:B------:R-:W2:Y:S01]  /*5890*/  F2I.FTZ.U32.TRUNC.NTZ R0, R0 ;  /* 0x0000000000007305 */ /* 0x000ea2000021f000 */
[----:B------:R-:W-:Y:S01]  /*58a0*/  UPLOP3.LUT UP2, UPT, UPT, UPT, UPT, 0x40, 0x4 ;  /* 0x000000000004789c */ /* 0x000fe20003f4e870 */
[----:B-1----:R-:W-:Y:S01]  /*58b0*/  VIADD R2, R2, 0xffffffe ;  /* 0x0ffffffe02027836 */ /* 0x002fe20000000000 */
[----:B------:R-:W1:Y:S01]  /*58c0*/  LDCU.64 UR18, c[0x0][0xc28] ;  /* 0x00018500ff1277ac */ /* 0x000e620008000a00 */
[----:B------:R-:W-:-:S04]  /*58d0*/  UPRMT UR44, URZ, 0x654, UR44 ;  /* 0x00000654ff2c7896 */ /* 0x000fc8000800002c */
[----:B------:R-:W3:Y:S01]  /*58e0*/  F2I.FTZ.U32.TRUNC.NTZ R2, R2 ;  /* 0x0000000200027305 */ /* 0x000ee2000021f000 */
[----:B------:R-:W-:Y:S02]  /*58f0*/  USHF.R.U32.HI UR43, URZ, UR33, UR43 ;  /* 0x00000021ff2b7299 */ /* 0x000fe4000801162b */
[----:B------:R-:W-:Y:S02]  /*5900*/  USHF.R.U32.HI UR42, URZ, UR47, UR42 ;  /* 0x0000002fff2a7299 */ /* 0x000fe4000801162a */
[----:B----4-:R-:W-:Y:S01]  /*5910*/  UISETP.NE.AND UP3, UPT, UR4, 0x1, UPT ;  /* 0x000000010400788c */ /* 0x010fe2000bf65270 */
[----:B--2---:R-:W-:Y:S01]  /*5920*/  R2UR UR7, R0 ;  /* 0x00000000000772ca */ /* 0x004fe200000e0000 */
[----:B------:R-:W-:Y:S02]  /*5930*/  UISETP.NE.AND UP0, UPT, UR36, URZ, UPT ;  /* 0x000000ff2400728c */ /* 0x000fe4000bf05270 */
[----:B------:R-:W-:Y:S01]  /*5940*/  UISETP.NE.AND UP5, UPT, UR28, URZ, UPT ;  /* 0x000000ff1c00728c */ /* 0x000fe2000bfa5270 */
[----:B---3--:R-:W-:Y:S01]  /*5950*/  R2UR UR9, R2 ;  /* 0x00000000020972ca */ /* 0x008fe200000e0000 */
[----:B------:R-:W-:-:S08]  /*5960*/  IMAD.MOV.U32 R2, RZ, RZ, 0x2000 ;  /* 0x00002000ff027424 */ /* 0x000fd000078e00ff */
[----:B------:R-:W-:-:S04]  /*5970*/  UIADD3 UR5, UPT, UPT, URZ, -UR7, URZ ;  /* 0x80000007ff057290 */ /* 0x000fc8000fffe0ff */
[----:B------:R-:W-:Y:S02]  /*5980*/  UIMAD UR5, UR5, UR26, URZ ;  /* 0x0000001a050572a4 */ /* 0x000fe4000f8e02ff */
[----:B------:R-:W-:-:S04]  /*5990*/  UIADD3 UR6, UPT, UPT, URZ, -UR9, URZ ;  /* 0x80000009ff067290 */ /* 0x000fc8000fffe0ff */
[----:B------:R-:W-:-:S03]  /*59a0*/  UIMAD UR12, UR6, UR27, URZ ;  /* 0x0000001b060c72a4 */ /* 0x000fc6000f8e02ff */
[----:B------:R-:W-:Y:S01]  /*59b0*/  UMOV UR6, URZ ;  /* 0x000000ff00067c82 */ /* 0x000fe20008000000 */
[----:B------:R-:W-:Y:S02]  /*59c0*/  UIMAD.WIDE.U32 UR8, UR9, UR12, UR8 ;  /* 0x0000000c090872a5 */ /* 0x000fe4000f8e0008 */
[----:B------:R-:W-:-:S07]  /*59d0*/  UIMAD.WIDE.U32 UR40, UR7, UR5, UR6 ;  /* 0x00000005072872a5 */ /* 0x000fce000f8e0006 */
[----:B------:R-:W-:Y:S01]  /*59e0*/  UMOV UR40, UR41 ;  /* 0x0000002900287c82 */ /* 0x000fe20008000000 */
[----:B-1----:R-:W-:-:S05]  /*59f0*/  UMOV UR41, UR9 ;  /* 0x0000000900297c82 */ /* 0x002fca0008000000 */
.L_x_104:
[----:B------:R-:W-:Y:S04]  /*5a00*/  SHF.L.U32 R3, R8, 0x1f, RZ ;  /* 0x0000001f08037819 */ /* 0x000fe800000006ff */
[----:B------:R-:W1:Y:S02]  /*5a10*/  SYNCS.PHASECHK.TRANS64.TRYWAIT P0, [UR24+0x180], R3 ;  /* 0x00018003ff0075a7 */ /* 0x000e640008001118 */
[----:B-12---:R-:W-:Y:S05]  /*5a20*/  @!P0 BRA `(.L_x_96) ;  /* 0x0000005000a88947 */ /* 0x006fea0003800000 */
.L_x_201:
[----:B------:R-:W2:Y:S01]  /*5a30*/  LDS.128 R4, [UR24+0x1c0] ;  /* 0x0001c018ff047984 */ /* 0x000ea20008000c00 */
[----:B------:R-:W-:Y:S01]  /*5a40*/  @!PT LDS RZ, [RZ] ;  /* 0x00000000fffff984 */ /* 0x000fe20000000800 */
[----:B------:R-:W-:Y:S01]  /*5a50*/  @!PT LDS RZ, [RZ] ;  /* 0x00000000fffff984 */ /* 0x000fe20000000800 */
[----:B------:R-:W-:Y:S01]  /*5a60*/  @!PT LDS RZ, [RZ] ;  /* 0x00000000fffff984 */ /* 0x000fe20000000800 */
[----:B------:R-:W-:Y:S01]  /*5a70*/  @!PT LDS RZ, [RZ] ;  /* 0x00000000fffff984 */ /* 0x000fe20000000800 */
[----:B------:R3:W-:Y:S06]  /*5a80*/  MEMBAR.ALL.CTA ;  /* 0x0000000000007992 */ /* 0x0007ec0000008000 */
[----:B---3--:R-:W3:Y:S02]  /*5a90*/  FENCE.VIEW.ASYNC.S ;  /* 0x00000000000073c6 */ /* 0x008ee40000000000 */
[----:B---3--:R-:W-:Y:S01]  /*5aa0*/  SYNCS.ARRIVE.TRANS64.RED.A1T0 RZ, [UR44], RZ ;  /* 0x000000ffffff79a7 */ /* 0x008fe2000810042c */
[----:B--2---:R-:W-:Y:S11]  /*5ab0*/  LOP3.LUT P0, RZ, R6, 0x1, RZ, 0xc0, !PT ;  /* 0x0000000106ff7812 */ /* 0x004ff6000780c0ff */
[----:B------:R-:W-:Y:S02]  /*5ac0*/  @!UPT UIADD3 URZ, UPT, UPT, URZ, URZ, URZ ;  /* 0x000000fffffff290 */ /* 0x000fe4000fffe0ff */
[----:B------:R-:W-:Y:S01]  /*5ad0*/  VOTEU.ANY UP0, P0 ;  /* 0x0000000000ff7886 */ /* 0x000fe20000000100 */
[----:B------:R-:W-:Y:S11]  /*5ae0*/  PLOP3.LUT P0, PT, PT, PT, UP0, 0x80, 0x8 ;  /* 0x000000000008781c */ /* 0x000ff60003f0f008 */
[----:B------:R-:W-:Y:S02]  /*5af0*/  @!UPT UIADD3 URZ, UPT, UPT, URZ, URZ, URZ ;  /* 0x000000fffffff290 */ /* 0x000fe4000fffe0ff */
[----:B-1----:R-:W-:Y:S02]  /*5b00*/  @P0 MOV R3, R4 ;  /* 0x0000000400030202 */ /* 0x002fe40000000f00 */
[----:B------:R-:W-:Y:S02]  /*5b10*/  @P0 LOP3.LUT R0, R5, 0xffff, RZ, 0xc0, !PT ;  /* 0x0000ffff05000812 */ /* 0x000fe400078ec0ff */
[----:B------:R-:W-:Y:S02]  /*5b20*/  @P0 R2UR UR5, R3 ;  /* 0x00000000030502ca */ /* 0x000fe400000e0000 */
[----:B------:R-:W-:Y:S11]  /*5b30*/  @P0 R2UR UR4, R0 ;  /* 0x00000000000402ca */ /* 0x000ff600000e0000 */
[----:B------:R-:W-:Y:S02]  /*5b40*/  @UP0 UMOV UR16, UR5 ;  /* 0x0000000500100c82 */ /* 0x000fe40008000000 */
[----:B------:R-:W-:Y:S01]  /*5b50*/  @UP0 UMOV UR15, UR4 ;  /* 0x00000004000f0c82 */ /* 0x000fe20008000000 */
[----:B------:R-:W-:Y:S09]  /*5b60*/  UISETP.GE.AND UP0, UPT, UR39, 0x1, UPT ;  /* 0x000000012700788c */ /* 0x000ff2000bf06270 */
[----:B------:R-:W-:Y:S05]  /*5b70*/  BRA.U !UP0, `(.L_x_97) ;  /* 0x0000000108c07547 */ /* 0x000fea000b800000 */
[----:B------:R-:W-:Y:S02]  /*5b80*/  UIMAD.WIDE.U32 UR8, UR15, UR35, URZ ;  /* 0x000000230f0872a5 */ /* 0x000fe4000f8e00ff */
[----:B------:R-:W-:Y:S02]  /*5b90*/  UP2UR UR14, UPR, URZ, 0x4 ;  /* 0x00000004ff0e7883 */ /* 0x000fe40008000000 */
[----:B------:R-:W-:Y:S02]  /*5ba0*/  UISETP.NE.AND UP2, UPT, UR34, 0x1, UPT ;  /* 0x000000012200788c */ /* 0x000fe4000bf45270 */
[----:B------:R-:W-:Y:S02]  /*5bb0*/  UIMAD.WIDE.U32 UR10, UR16, UR32, URZ ;  /* 0x00000020100a72a5 */ /* 0x000fe4000f8e00ff */
[----:B------:R-:W-:Y:S02]  /*5bc0*/  USEL UR4, UR37, UR42, !UP2 ;  /* 0x0000002a25047287 */ /* 0x000fe4000d000000 */
[----:B------:R-:W-:Y:S02]  /*5bd0*/  UISETP.NE.AND UP0, UPT, UR17, 0x1, UPT ;  /* 0x000000011100788c */ /* 0x000fe4000bf05270 */
[----:B------:R-:W-:Y:S02]  /*5be0*/  UP2UR UR23, UPR, URZ, 0x2 ;  /* 0x00000002ff177883 */ /* 0x000fe40008000000 */
[----:B------:R-:W-:Y:S02]  /*5bf0*/  UISETP.NE.AND UP1, UPT, UR39, 0x1, UPT ;  /* 0x000000012700788c */ /* 0x000fe4000bf25270 */
[----:B------:R-:W-:Y:S02]  /*5c00*/  UIMAD.WIDE.U32 UR12, UR4, UR18, URZ ;  /* 0x00000012040c72a5 */ /* 0x000fe4000f8e00ff */
[----:B------:R-:W-:Y:S01]  /*5c10*/  USEL UR7, UR38, UR43, !UP0 ;  /* 0x0000002b26077287 */ /* 0x000fe2000c000000 */
[----:B------:R-:W-:Y:S02]  /*5c20*/  UMOV UR5, UR9 ;  /* 0x0000000900057c82 */ /* 0x000fe40008000000 */
[----:B------:R-:W-:Y:S02]  /*5c30*/  USHF.R.U32.HI UR6, URZ, UR47, UR5 ;  /* 0x0000002fff067299 */ /* 0x000fe40008011605 */
[----:B------:R-:W-:Y:S02]  /*5c40*/  UIMAD.WIDE.U32 UR20, UR7, UR18, URZ ;  /* 0x00000012071472a5 */ /* 0x000fe4000f8e00ff */
[----:B------:R-:W-:Y:S02]  /*5c50*/  USEL UR6, UR15, UR6, !UP2 ;  /* 0x000000060f067287 */ /* 0x000fe4000d000000 */
[----:B------:R-:W-:Y:S01]  /*5c60*/  UISETP.NE.AND UP2, UPT, UR14, URZ, UPT ;  /* 0x000000ff0e00728c */ /* 0x000fe2000bf45270 */
[----:B------:R-:W-:Y:S01]  /*5c70*/  UMOV UR5, UR11 ;  /* 0x0000000b00057c82 */ /* 0x000fe20008000000 */
[----:B------:R-:W-:Y:S02]  /*5c80*/  UIMAD.WIDE.U32 UR10, UR6, UR18, URZ ;  /* 0x00000012060a72a5 */ /* 0x000fe4000f8e00ff */
[----:B------:R-:W-:Y:S03]  /*5c90*/  USHF.R.U32.HI UR8, URZ, UR33, UR5 ;  /* 0x00000021ff087299 */ /* 0x000fe60008011605 */
[----:B------:R-:W-:Y:S02]  /*5ca0*/  UMOV UR5, UR13 ;  /* 0x0000000d00057c82 */ /* 0x000fe40008000000 */
[----:B------:R-:W-:Y:S03]  /*5cb0*/  @UP1 USHF.R.U32.HI UR4, URZ, UR19, UR5 ;  /* 0x00000013ff041299 */ /* 0x000fe60008011605 */
[----:B------:R-:W-:Y:S01]  /*5cc0*/  UMOV UR5, UR21 ;  /* 0x0000001500057c82 */ /* 0x000fe20008000000 */
[----:B------:R-:W-:Y:S02]  /*5cd0*/  UIMAD UR4, UR39, UR4, URZ ;  /* 0x00000004270472a4 */ /* 0x000fe4000f8e02ff */
[----:B------:R-:W-:Y:S02]  /*5ce0*/  @UP1 USHF.R.U32.HI UR7, URZ, UR19, UR5 ;  /* 0x00000013ff071299 */ /* 0x000fe40008011605 */
[----:B------:R-:W-:Y:S02]  /*5cf0*/  USEL UR5, UR16, UR8, !UP0 ;  /* 0x0000000810057287 */ /* 0x000fe4000c000000 */
[----:B------:R-:W-:Y:S02]  /*5d00*/  UIMAD UR8, UR39, UR7, URZ ;  /* 0x00000007270872a4 */ /* 0x000fe4000f8e02ff */
[----:B------:R-:W-:Y:S03]  /*5d10*/  UISETP.GE.AND UP0, UPT, UR6, UR4, UPT ;  /* 0x000000040600728c */ /* 0x000fe6000bf06270 */
[----:B------:R-:W-:Y:S01]  /*5d20*/  UMOV UR4, UR11 ;  /* 0x0000000b00047c82 */ /* 0x000fe20008000000 */
[----:B------:R-:W-:Y:S02]  /*5d30*/  UISETP.GE.OR UP0, UPT, UR5, UR8, UP0 ;  /* 0x000000080500728c */ /* 0x000fe40008706670 */
[----:B------:R-:W-:Y:S02]  /*5d40*/  USHF.R.U32.HI UR4, URZ, UR19, UR4 ;  /* 0x00000013ff047299 */ /* 0x000fe40008011604 */
[----:B------:R-:W-:Y:S02]  /*5d50*/  UIMAD.WIDE.U32 UR8, UR5, UR18, URZ ;  /* 0x00000012050872a5 */ /* 0x000fe4000f8e00ff */
[----:B------:R-:W-:Y:S04]  /*5d60*/  USEL UR10, UR6, UR4, !UP1 ;  /* 0x00000004060a7287 */ /* 0x000fe8000c800000 */
[----:B------:R-:W-:Y:S01]  /*5d70*/  UIADD3 UR11, UPT, UPT, -UR10, URZ, URZ ;  /* 0x000000ff0a0b7290 */ /* 0x000fe2000fffe1ff */
[----:B------:R-:W-:Y:S02]  /*5d80*/  @!UP0 UMOV UR4, UR9 ;  /* 0x0000000900048c82 */ /* 0x000fe40008000000 */
[----:B------:R-:W-:Y:S02]  /*5d90*/  @!UP0 USHF.R.U32.HI UR4, URZ, UR19, UR4 ;  /* 0x00000013ff048299 */ /* 0x000fe40008011604 */
[----:B------:R-:W-:Y:S02]  /*5da0*/  UIMAD UR8, UR39, UR11, UR6 ;  /* 0x0000000b270872a4 */ /* 0x000fe4000f8e0206 */
[----:B------:R-:W-:Y:S02]  /*5db0*/  @!UP0 USEL UR4, UR5, UR4, !UP1 ;  /* 0x0000000405048287 */ /* 0x000fe4000c800000 */
[----:B------:R-:W-:Y:S02]  /*5dc0*/  UISETP.NE.AND UP1, UPT, UR23, URZ, UPT ;  /* 0x000000ff1700728c */ /* 0x000fe4000bf25270 */
[----:B------:R-:W-:Y:S02]  /*5dd0*/  @!UP0 UIMAD UR8, UR7, UR8, UR4 ;  /* 0x00000008070882a4 */ /* 0x000fe4000f8e0204 */
[----:B------:R-:W-:Y:S02]  /*5de0*/  @!UP0 UIADD3 UR9, UPT, UPT, UR10, -UR4, URZ ;  /* 0x800000040a098290 */ /* 0x000fe4000fffe0ff */
[----:B------:R-:W-:Y:S02]  /*5df0*/  UIADD3 UR4, UPT, UPT, -UR5, URZ, URZ ;  /* 0x000000ff05047290 */ /* 0x000fe4000fffe1ff */
[----:B------:R-:W-:Y:S02]  /*5e00*/  UIADD3 UR7, UPT, UPT, -UR6, URZ, URZ ;  /* 0x000000ff06077290 */ /* 0x000fe4000fffe1ff */
[----:B------:R-:W-:Y:S02]  /*5e10*/  @!UP0 UIMAD UR6, UR9, UR39, UR5 ;  /* 0x00000027090682a4 */ /* 0x000fe4000f8e0205 */
[----:B------:R-:W-:Y:S02]  /*5e20*/  UIMAD UR16, UR17, UR4, UR16 ;  /* 0x00000004111072a4 */ /* 0x000fe4000f8e0210 */
[----:B------:R-:W-:Y:S01]  /*5e30*/  UIMAD UR15, UR34, UR7, UR15 ;  /* 0x00000007220f72a4 */ /* 0x000fe2000f8e020f */
[----:B------:R-:W-:Y:S02]  /*5e40*/  @!UP0 UMOV UR5, UR8 ;  /* 0x0000000800058c82 */ /* 0x000fe40008000000 */
[----:B------:R-:W-:Y:S02]  /*5e50*/  UIMAD UR16, UR5, UR17, UR16 ;  /* 0x00000011051072a4 */ /* 0x000fe4000f8e0210 */
[----:B------:R-:W-:Y:S11]  /*5e60*/  UIMAD UR15, UR6, UR34, UR15 ;  /* 0x00000022060f72a4 */ /* 0x000ff6000f8e020f */
[----:B------:R-:W-:Y:S01]  /*5e70*/  @!UPT UIADD3 URZ, UPT, UPT, URZ, URZ, URZ ;  /* 0x000000fffffff290 */ /* 0x000fe2000fffe0ff */
.L_x_97:
[----:B------:R-:W1:Y:S01]  /*5e80*/  @!UP3 LDCU.128 UR8, c[0x0][0xc10] ;  /* 0x00018200ff08b7ac */ /* 0x000e620008000c00 */
[----:B------:R-:W-:Y:S04]  /*5e90*/  MOV R0, UR22 ;  /* 0x0000001600007c02 */ /* 0x000fe80008000f00 */
[----:B------:R-:W-:Y:S01]  /*5ea0*/  IABS R0, R0 ;  /* 0x0000000000007213 */ /* 0x000fe20000000000 */
[----:B------:R-:W2:Y:S01]  /*5eb0*/  @!UP3 LDCU UR5, c[0x0][0xc0c] ;  /* 0x00018180ff05b7ac */ /* 0x000ea20008000800 */
[----:B-1----:R-:W-:Y:S07]  /*5ec0*/  UIMAD.WIDE.U32 UR6, UR16, UR8, URZ ;  /* 0x00000008100672a5 */ /* 0x002fee000f8e00ff */
[----:B------:R-:W-:Y:S01]  /*5ed0*/  @!UP3 UMOV UR4, UR7 ;  /* 0x000000070004bc82 */ /* 0x000fe20008000000 */
[----:B--2---:R-:W-:Y:S02]  /*5ee0*/  @!UP3 UISETP.NE.AND UP0, UPT, UR5, 0x1, UPT ;  /* 0x000000010500b88c */ /* 0x004fe4000bf05270 */
[----:B------:R-:W-:Y:S02]  /*5ef0*/  @!UP3 USHF.R.U32.HI UR4, URZ, UR9, UR4 ;  /* 0x00000009ff04b299 */ /* 0x000fe40008011604 */
[----:B------:R-:W-:Y:S02]  /*5f00*/  UIMAD.WIDE.U32 UR6, UR15, UR11, URZ ;  /* 0x0000000b0f0672a5 */ /* 0x000fe4000f8e00ff */
[----:B------:R-:W-:Y:S02]  /*5f10*/  @!UP3 USEL UR8, UR16, UR4, !UP0 ;  /* 0x000000041008b287 */ /* 0x000fe4000c000000 */
[----:B------:R-:W-:Y:S03]  /*5f20*/  @!UP3 UISETP.NE.AND UP0, UPT, UR10, 0x1, UPT ;  /* 0x000000010a00b88c */ /* 0x000fe6000bf05270 */
[----:B------:R-:W-:Y:S02]  /*5f30*/  @!UP3 UMOV UR6, UR7 ;  /* 0x000000070006bc82 */ /* 0x000fe40008000000 */
[----:B------:R-:W1:Y:S02]  /*5f40*/  @!UP3 LDCU UR4, c[0x0][0xc20] ;  /* 0x00018400ff04b7ac */ /* 0x000e640008000800 */
[----:B-1----:R-:W-:Y:S04]  /*5f50*/  @!UP3 USHF.R.U32.HI UR6, URZ, UR4, UR6 ;  /* 0x00000004ff06b299 */ /* 0x002fe80008011606 */
[----:B------:R-:W-:Y:S04]  /*5f60*/  @!UP3 USEL UR6, UR15, UR6, !UP0 ;  /* 0x000000060f06b287 */ /* 0x000fe8000c000000 */
[----:B------:R-:W-:Y:S02]  /*5f70*/  @!UP3 UIADD3 UR4, UPT, UPT, -UR8, UR6, URZ ;  /* 0x000000060804b290 */ /* 0x000fe4000fffe1ff */
[----:B------:R-:W-:Y:S02]  /*5f80*/  @!UP3 UIADD3 UR6, UPT, UPT, UR8, -UR6, URZ ;  /* 0x800000060806b290 */ /* 0x000fe4000fffe0ff */
[----:B------:R-:W-:Y:S02]  /*5f90*/  @!UP3 UIMAD UR16, UR4, UR5, UR16 ;  /* 0x000000050410b2a4 */ /* 0x000fe4000f8e0210 */
[----:B------:R-:W-:Y:S01]  /*5fa0*/  @!UP3 UIMAD UR15, UR6, UR10, UR15 ;  /* 0x0000000a060fb2a4 */ /* 0x000fe2000f8e020f */
[----:B------:R-:W-:Y:S11]  /*5fb0*/  BRA.U UP2, `(.L_x_98) ;  /* 0x0000000102107547 */ /* 0x000ff6000b800000 */
[----:B------:R-:W-:Y:S04]  /*5fc0*/  MOV R3, UR54 ;  /* 0x0000003600037c02 */ /* 0x000fe80008000f00 */
[----:B------:R-:W-:Y:S04]  /*5fd0*/  SHF.L.U32 R12, R3, 0x1f, RZ ;  /* 0x0000001f030c7819 */ /* 0x000fe800000006ff */
[----:B------:R-:W1:Y:S02]  /*5fe0*/  SYNCS.PHASECHK.TRANS64.TRYWAIT P1, [UR24+0x178], R12 ;  /* 0x0001780cff0075a7 */ /* 0x000e640008021118 */
[----:B-1----:R-:W-:Y:S05]  /*5ff0*/  @!P1 BRA `(.L_x_99) ;  /* 0x0000004c004c9947 */ /* 0x002fea0003800000 */
.L_x_98:
[----:B------:R-:W-:Y:S01]  /*6000*/  UISETP.NE.AND UP2, UPT, UR46, URZ, UPT ;  /* 0x000000ff2e00728c */ /* 0x000fe2000bf45270 */
[----:B------:R-:W-:Y:S01]  /*6010*/  R2UR UR4, R0 ;  /* 0x00000000000472ca */ /* 0x000fe200000e0000 */
[----:B------:R-:W-:Y:S11]  /*6020*/  USHF.L.U32 UR11, UR29, 0x7, URZ ;  /* 0x000000071d0b7899 */ /* 0x000ff600080006ff */
[----:B------:R-:W-:Y:S01]  /*6030*/  @!UPT UIADD3 URZ, UPT, UPT, URZ, URZ, URZ ;  /* 0x000000fffffff290 */ /* 0x000fe2000fffe0ff */
[----:B------:R-:W-:Y:S07]  /*6040*/  UIMAD.WIDE.U32 UR6, UR41, UR4, URZ ;  /* 0x00000004290672a5 */ /* 0x000fee000f8e00ff */
[----:B------:R-:W-:Y:S02]  /*6050*/  UMOV UR12, UR7 ;  /* 0x00000007000c7c82 */ /* 0x000fe40008000000 */
[----:B------:R-:W-:Y:S04]  /*6060*/  UIMAD UR4, UR12, UR45, UR4 ;  /* 0x0000002d0c0472a4 */ /* 0x000fe8000f8e0204 */
[----:B------:R-:W-:Y:S11]  /*6070*/  UISETP.GT.U32.AND UP0, UPT, UR27, UR4, UPT ;  /* 0x000000041b00728c */ /* 0x000ff6000bf04070 */
[----:B------:R-:W-:Y:S02]  /*6080*/  @!UP0 UIADD3 UR4, UPT, UPT, UR4, -UR27, URZ ;  /* 0x8000001b04048290 */ /* 0x000fe4000fffe0ff */
[----:B------:R-:W-:Y:S02]  /*6090*/  @!UP0 UIADD3 UR12, UPT, UPT, UR12, 0x1, URZ ;  /* 0x000000010c0c8890 */ /* 0x000fe4000fffe0ff */
[----:B------:R-:W-:Y:S02]  /*60a0*/  UISETP.GE.U32.AND UP0, UPT, UR4, UR27, UPT ;  /* 0x0000001b0400728c */ /* 0x000fe4000bf06070 */
[----:B------:R-:W-:Y:S09]  /*60b0*/  ULOP3.LUT UR4, UR22, UR28, URZ, 0x3c, !UPT ;  /* 0x0000001c16047292 */ /* 0x000ff2000f8e3cff */
[----:B------:R-:W-:Y:S02]  /*60c0*/  @UP0 UIADD3 UR12, UPT, UPT, UR12, 0x1, URZ ;  /* 0x000000010c0c0890 */ /* 0x000fe4000fffe0ff */
[----:B------:R-:W-:Y:S11]  /*60d0*/  UISETP.GE.AND UP0, UPT, UR4, URZ, UPT ;  /* 0x000000ff0400728c */ /* 0x000ff6000bf06270 */
[----:B------:R-:W-:Y:S02]  /*60e0*/  @!UP0 UIADD3 UR12, UPT, UPT, -UR12, URZ, URZ ;  /* 0x000000ff0c0c8290 */ /* 0x000fe4000fffe1ff */
[----:B------:R-:W-:Y:S06]  /*60f0*/  @!UP5 ULOP3.LUT UR12, URZ, UR28, URZ, 0x33, !UPT ;  /* 0x0000001cff0cd292 */ /* 0x000fec000f8e33ff */
[----:B------:R-:W-:Y:S05]  /*6100*/  IMAD.U32 R0, RZ, RZ, UR12 ;  /* 0x0000000cff007e24 */ /* 0x000fea000f8e00ff */
[----:B------:R-:W-:Y:S04]  /*6110*/  IABS R0, R0 ;  /* 0x0000000000007213 */ /* 0x000fe80000000000 */
[----:B------:R-:W-:Y:S01]  /*6120*/  R2UR UR4, R0 ;  /* 0x00000000000472ca */ /* 0x000fe200000e0000 */
[----:B------:R-:W-:Y:S05]  /*6130*/  IMAD.U32 R0, RZ, RZ, UR36 ;  /* 0x00000024ff007e24 */ /* 0x000fea000f8e00ff */
[----:B------:R-:W-:Y:S04]  /*6140*/  IABS R9, R0 ;  /* 0x0000000000097213 */ /* 0x000fe80000000000 */
[----:B------:R-:W2:Y:S03]  /*6150*/  I2F.RP R16, R9 ;  /* 0x0000000900107306 */ /* 0x000ea60000209400 */
[----:B------:R-:W-:Y:S07]  /*6160*/  UIMAD.WIDE.U32 UR6, UR40, UR4, URZ ;  /* 0x00000004280672a5 */ /* 0x000fee000f8e00ff */
[----:B------:R-:W-:Y:S02]  /*6170*/  UMOV UR13, UR7 ;  /* 0x00000007000d7c82 */ /* 0x000fe40008000000 */
[----:B------:R-:W-:Y:S01]  /*6180*/  UIADD3 UR5, UPT, UPT, -UR13, URZ, URZ ;  /* 0x000000ff0d057290 */ /* 0x000fe2000fffe1ff */
[----:B--2---:R-:W2:Y:S03]  /*6190*/  MUFU.RCP R0, R16 ;  /* 0x0000001000007308 */ /* 0x004ea60000001000 */
[----:B------:R-:W-:Y:S04]  /*61a0*/  UIMAD UR4, UR26, UR5, UR4 ;  /* 0x000000051a0472a4 */ /* 0x000fe8000f8e0204 */
[----:B------:R-:W-:Y:S11]  /*61b0*/  UISETP.GT.U32.AND UP0, UPT, UR26, UR4, UPT ;  /* 0x000000041a00728c */ /* 0x000ff6000bf04070 */
[----:B------:R-:W-:Y:S01]  /*61c0*/  @!UP0 UIADD3 UR4, UPT, UPT, UR4, -UR26, URZ ;  /* 0x8000001a04048290 */ /* 0x000fe2000fffe0ff */
[----:B--2---:R-:W-:Y:S01]  /*61d0*/  VIADD R11, R0, 0xffffffe ;  /* 0x0ffffffe000b7836 */ /* 0x004fe20000000000 */
[----:B------:R-:W-:Y:S02]  /*61e0*/  @!UP0 UIADD3 UR13, UPT, UPT, UR13, 0x1, URZ ;  /* 0x000000010d0d8890 */ /* 0x000fe4000fffe0ff */
[----:B------:R-:W-:Y:S01]  /*61f0*/  UISETP.GE.U32.AND UP0, UPT, UR4, UR26, UPT ;  /* 0x0000001a0400728c */ /* 0x000fe2000bf06070 */
[----:B------:R-:W1:Y:S01]  /*6200*/  F2I.FTZ.U32.TRUNC.NTZ R13, R11 ;  /* 0x0000000b000d7305 */ /* 0x000e62000021f000 */
[----:B------:R-:W-:Y:S09]  /*6210*/  ULOP3.LUT UR4, UR12, UR46, URZ, 0x3c, !UPT ;  /* 0x0000002e0c047292 */ /* 0x000ff2000f8e3cff */
[----:B------:R-:W-:Y:S02]  /*6220*/  @UP0 UIADD3 UR13, UPT, UPT, UR13, 0x1, URZ ;  /* 0x000000010d0d0890 */ /* 0x000fe4000fffe0ff */
[----:B------:R-:W-:Y:S01]  /*6230*/  UISETP.GE.AND UP0, UPT, UR4, URZ, UPT ;  /* 0x000000ff0400728c */ /* 0x000fe2000bf06270 */
[----:B-1----:R-:W-:Y:S05]  /*6240*/  IADD3 R12, PT, PT, RZ, -R13, RZ ;  /* 0x8000000dff0c7210 */ /* 0x002fea0007ffe0ff */
[----:B------:R-:W-:Y:S02]  /*6250*/  IMAD R3, R12, R9, RZ ;  /* 0x000000090c037224 */ /* 0x000fe400078e02ff */
[----:B------:R-:W-:Y:S03]  /*6260*/  IMAD.MOV.U32 R12, RZ, RZ, RZ ;  /* 0x000000ffff0c7224 */ /* 0x000fe600078e00ff */
[----:B------:R-:W-:Y:S02]  /*6270*/  @!UP0 UIADD3 UR13, UPT, UPT, -UR13, URZ, URZ ;  /* 0x000000ff0d0d8290 */ /* 0x000fe4000fffe1ff */
[----:B------:R-:W-:Y:S01]  /*6280*/  @!UP2 ULOP3.LUT UR13, URZ, UR46, URZ, 0x33, !UPT ;  /* 0x0000002eff0da292 */ /* 0x000fe2000f8e33ff */
[----:B------:R-:W-:Y:S01]  /*6290*/  IMAD.HI.U32 R13, R13, R3, R12 ;  /* 0x000000030d0d7227 */ /* 0x000fe200078e000c */
[----:B------:R-:W-:Y:S02]  /*62a0*/  UISETP.NE.AND UP2, UPT, UR36, URZ, UPT ;  /* 0x000000ff2400728c */ /* 0x000fe4000bf45270 */
[----:B------:R-:W-:Y:S02]  /*62b0*/  ULOP3.LUT UR4, UR13, UR36, URZ, 0x3c, !UPT ;  /* 0x000000240d047292 */ /* 0x000fe4000f8e3cff */
[----:B------:R-:W-:Y:S02]  /*62c0*/  IMAD.U32 R0, RZ, RZ, UR13 ;  /* 0x0000000dff007e24 */ /* 0x000fe4000f8e00ff */
[----:B------:R-:W-:Y:S02]  /*62d0*/  UISETP.GE.AND UP0, UPT, UR4, URZ, UPT ;  /* 0x000000ff0400728c */ /* 0x000fe4000bf06270 */
[----:B------:R-:W-:Y:S01]  /*62e0*/  UIADD3 UR4, UPT, UPT, -UR12, URZ, URZ ;  /* 0x000000ff0c047290 */ /* 0x000fe2000fffe1ff */
[----:B------:R-:W-:Y:S03]  /*62f0*/  IABS R0, R0 ;  /* 0x0000000000007213 */ /* 0x000fe60000000000 */
[----:B------:R-:W-:Y:S02]  /*6300*/  UIMAD UR5, UR28, UR4, UR22 ;  /* 0x000000041c0572a4 */ /* 0x000fe4000f8e0216 */
[----:B------:R-:W-:Y:S01]  /*6310*/  UIADD3 UR4, UPT, UPT, -UR13, URZ, URZ ;  /* 0x000000ff0d047290 */ /* 0x000fe2000fffe1ff */
[----:B------:R-:W-:Y:S01]  /*6320*/  IMAD.HI.U32 R13, R13, R0, RZ ;  /* 0x000000000d0d7227 */ /* 0x000fe200078e00ff */
[----:B------:R-:W-:Y:S02]  /*6330*/  USHF.L.U32 UR23, UR5, 0x6, URZ ;  /* 0x0000000605177899 */ /* 0x000fe400080006ff */
[----:B------:R-:W-:Y:S02]  /*6340*/  UIMAD UR12, UR46, UR4, UR12 ;  /* 0x000000042e0c72a4 */ /* 0x000fe4000f8e020c */
[----:B------:R-:W-:Y:S05]  /*6350*/  IADD3 R3, PT, PT, -R13, RZ, RZ ;  /* 0x000000ff0d037210 */ /* 0x000fea0007ffe1ff */
[C---:B------:R-:W-:Y:S05]  /*6360*/  IMAD R0, R9.reuse, R3, R0 ;  /* 0x0000000309007224 */ /* 0x040fea00078e0200 */
[----:B------:R-:W-:Y:S11]  /*6370*/  ISETP.GT.U32.AND P1, PT, R9, R0, PT ;  /* 0x000000000900720c */ /* 0x000ff60003f24070 */
[----:B------:R-:W-:Y:S02]  /*6380*/  @!UPT UIADD3 URZ, UPT, UPT, URZ, URZ, URZ ;  /* 0x000000fffffff290 */ /* 0x000fe4000fffe0ff */
[----:B------:R-:W-:Y:S02]  /*6390*/  @!P1 IMAD.IADD R0, R0, 0x1, -R9 ;  /* 0x0000000100009824 */ /* 0x000fe400078e0a09 */
[----:B------:R-:W-:Y:S01]  /*63a0*/  @!P1 VIADD R13, R13, 0x1 ;  /* 0x000000010d0d9836 */ /* 0x000fe20000000000 */
[----:B------:R-:W-:Y:S02]  /*63b0*/  ISETP.NE.U32.AND P1, PT, RZ, UR30, PT ;  /* 0x0000001eff007c0c */ /* 0x000fe4000bf25070 */
[----:B------:R-:W-:Y:S02]  /*63c0*/  ISETP.GE.U32.AND P2, PT, R0, R9, PT ;  /* 0x000000090000720c */ /* 0x000fe40003f46070 */
[----:B------:R-:W-:Y:S11]  /*63d0*/  ISETP.NE.AND.EX P1, PT, RZ, UR31, PT, P1 ;  /* 0x0000001fff007c0c */ /* 0x000ff6000bf25310 */
[----:B------:R-:W-:Y:S04]  /*63e0*/  @P2 IADD3 R13, PT, PT, R13, 0x1, RZ ;  /* 0x000000010d0d2810 */ /* 0x000fe80007ffe0ff */
[----:B------:R-:W-:Y:S11]  /*63f0*/  R2UR UR14, R13 ;  /* 0x000000000d0e72ca */ /* 0x000ff600000e0000 */
[----:B------:R-:W-:Y:S02]  /*6400*/  @!UPT UIADD3 URZ, UPT, UPT, URZ, URZ, URZ ;  /* 0x000000fffffff290 */ /* 0x000fe4000fffe0ff */
[----:B------:R-:W-:Y:S02]  /*6410*/  @!UP0 UIADD3 UR14, UPT, UPT, -UR14, URZ, URZ ;  /* 0x000000ff0e0e8290 */ /* 0x000fe4000fffe1ff */
[----:B------:R-:W-:Y:S04]  /*6420*/  @!UP2 ULOP3.LUT UR14, URZ, UR36, URZ, 0x33, !UPT ;  /* 0x00000024ff0ea292 */ /* 0x000fe8000f8e33ff */
[----:B------:R-:W-:Y:S04]  /*6430*/  UIADD3 UR6, UPT, UPT, -UR14, URZ, URZ ;  /* 0x000000ff0e067290 */ /* 0x000fe8000fffe1ff */
[----:B------:R-:W-:Y:S01]  /*6440*/  UIMAD UR13, UR36, UR6, UR13 ;  /* 0x00000006240d72a4 */ /* 0x000fe2000f8e020d */
[----:B------:R-:W-:Y:S11]  /*6450*/  BRA.U !UP4, `(.L_x_100) ;  /* 0x000000010c387547 */ /* 0x000ff6000b800000 */
[----:B------:R-:W-:Y:S01]  /*6460*/  UPLOP3.LUT UP1, UPT, UPT, UPT, UP6, 0x80, 0x8 ;  /* 0x000000000008789c */ /* 0x000fe20003f2f060 */
[----:B------:R-:W-:Y:S01]  /*6470*/  HFMA2 R0, -RZ, RZ, 0, 5.9604644775390625e-08 ;  /* 0x00000001ff007431 */ /* 0x000fe200000001ff */
[----:B------:R-:W1:Y:S01]  /*6480*/  LDCU.64 UR8, c[0x0][0x358] ;  /* 0x00006b00ff0877ac */ /* 0x000e620008000a00 */
[----:B------:R-:W-:Y:S03]  /*6490*/  IMAD.MOV.U32 R91, RZ, RZ, 0x1 ;  /* 0x00000001ff5b7424 */ /* 0x000fe600078e00ff */
[----:B------:R-:W-:Y:S05]  /*64a0*/  PLOP3.LUT P2, PT, PT, PT, UP1, 0x80, 0x8 ;  /* 0x000000000008781c */ /* 0x000fea0003f4f018 */
[----:B------:R-:W2:Y:S01]  /*64b0*/  @UP1 LDCU.64 UR4, c[0x0][0x988] ;  /* 0x00013100ff0417ac */ /* 0x000ea20008000a00 */
[----:B------:R-:W-:Y:S07]  /*64c0*/  @UP1 UIMAD UR6, UR50, UR30, URZ ;  /* 0x0000001e320612a4 */ /* 0x000fee000f8e02ff */
[----:B------:R-:W-:Y:S01]  /*64d0*/  @!P2 PRMT R91, R0, 0x7610, R91 ;  /* 0x00007610005ba816 */ /* 0x000fe2000000005b */
[----:B--2---:R-:W-:Y:S06]  /*64e0*/  @UP1 UIMAD.WIDE UR4, UR6, 0x4, UR4 ;  /* 0x00000004060418a5 */ /* 0x004fec000f8e0204 */
[----:B------:R-:W-:Y:S01]  /*64f0*/  IMAD.U32 R12, RZ, RZ, UR4 ;  /* 0x00000004ff0c7e24 */ /* 0x000fe2000f8e00ff */
[----:B------:R-:W-:Y:S04]  /*6500*/  MOV R13, UR5 ;  /* 0x00000005000d7c02 */ /* 0x000fe80008000f00 */
[----:B------:R-:W2:Y:S01]  /*6510*/  @!UP1 LDCU UR4, c[0x0][0x980] ;  /* 0x00013000ff0497ac */ /* 0x000ea20008000800 */
[----:B-1---5:R1:W5:Y:S02]  /*6520*/  @P2 LDG.E R41, desc[UR8][R12.64] ;  /* 0x000000080c292981 */ /* 0x022364000c1e1900 */
[----:B-12---:R-:W-:Y:S07]  /*6530*/  @!P2 IMAD.U32 R41, RZ, RZ, UR4 ;  /* 0x00000004ff29ae24 */ /* 0x006fee000f8e00ff */
.L_x_100:
[----:B-----5:R-:W-:Y:S01]  /*6540*/  @!P1 FSETP.EQ.AND P3, PT, R41, RZ, PT ;  /* 0x000000ff2900920b */ /* 0x020fe20003f62000 */
[----:B------:R-:W-:Y:S01]  /*6550*/  @!UPT UIADD3 URZ, UPT, UPT, URZ, URZ, URZ ;  /* 0x000000fffffff290 */ /* 0x000fe2000fffe0ff */
[----:B------:R-:W-:Y:S11]  /*6560*/  @!P1 BRA `(.L_x_101) ;  /* 0x0000000000149947 */ /* 0x000ff60003800000 */
[----:B------:R-:W-:Y:S02]  /*6570*/  LOP3.LUT P1, RZ, R91, 0xff, RZ, 0xc0, !PT ;  /* 0x000000ff5bff7812 */ /* 0x000fe4000782c0ff */
[----:B------:R-:W-:Y:S04]  /*6580*/  PLOP3.LUT P3, PT, PT, PT, UP1, 0x80, 0x8 ;  /* 0x000000000008781c */ /* 0x000fe80003f6f018 */
[----:B------:R-:W-:Y:S07]  /*6590*/  PLOP3.LUT P3, PT, P3, PT, PT, 0x8, 0x80 ;  /* 0x000000000080781c */ /* 0x000fee0001f6e170 */
[----:B------:R-:W-:Y:S11]  /*65a0*/  @P1 FSETP.EQ.AND P3, PT, R41, RZ, PT ;  /* 0x000000ff2900120b */ /* 0x000ff60003f62000 */
[----:B------:R-:W-:Y:S02]  /*65b0*/  @!UPT UIADD3 URZ, UPT, UPT, URZ, URZ, URZ ;  /* 0x000000fffffff290 */ /* 0x000fe4000fffe0ff */
.L_x_101:
[----:B------:R-:W-:Y:S01]  /*65c0*/  ULEA UR5, UR25, UR24, 0x3 ;  /* 0x0000001819057291 */ /* 0x000fe2000f8e18ff */
[----:B------:R-:W-:Y:S02]  /*65d0*/  SHF.L.U32 R3, R10, 0x1f, RZ ;  /* 0x0000001f0a037819 */ /* 0x000fe400000006ff */
[----:B------:R-:W-:Y:S04]  /*65e0*/  ELECT P2, URZ, PT ;  /* 0x0000000000ff782f */ /* 0x000fe80003840000 */
[----:B------:R-:W-:Y:S02]  /*65f0*/  PLOP3.LUT P2, PT, P3, P2, PT, 0xf2, 0x2f ;  /* 0x00000000002f781c */ /* 0x000fe40001f45e72 */
[----:B------:R-:W1:Y:S02]  /*6600*/  SYNCS.PHASECHK.TRANS64.TRYWAIT P1, [UR5+0x158], R3 ;  /* 0x00015803ff0075a7 */ /* 0x000e640008021105 */
[----:B-1----:R-:W-:Y:S09]  /*6610*/  @!P1 BRA `(.L_x_102) ;  /* 0x0000004400dc9947 */ /* 0x002ff20003800000 */
.L_x_204:
[----:B------:R-:W2:Y:S01]  /*6620*/  S2UR UR29, SR_CgaCtaId ;  /* 0x00000000001d79c3 */ /* 0x000ea20000008800 */
[----:B------:R-:W-:Y:S01]  /*6630*/  VOTEU.ALL UP0, P2 ;  /* 0x0000000000ff7886 */ /* 0x000fe20001000000 */
[----:B------:R-:W-:Y:S01]  /*6640*/  @!P2 IADD3 R9, P1, PT, R14, 0x680, RZ ;  /* 0x000006800e09a810 */ /* 0x000fe20007f3e0ff */
[----:B------:R-:W-:Y:S01]  /*6650*/  UIADD3 UR6, UPT, UPT, UR25, 0x1, URZ ;  /* 0x0000000119067890 */ /* 0x000fe2000fffe0ff */
[----:B------:R-:W-:Y:S02]  /*6660*/  UMOV UR48, 0x0 ;  /* 0x0000000000307882 */ /* 0x000fe40000000000 */
[----:B------:R-:W-:Y:S01]  /*6670*/  @!UP0 ULEA UR4, UR25, UR24, 0xd ;  /* 0x0000001819048291 */ /* 0x000fe2000f8e68ff */
[----:B-1----:R-:W-:Y:S01]  /*6680*/  @!P2 IMAD.X R0, RZ, RZ, R15, P1 ;  /* 0x000000ffff00a224 */ /* 0x002fe200008e060f */
[----:B------:R-:W-:Y:S01]  /*6690*/  @!P2 R2UR UR7, R9 ;  /* 0x000000000907a2ca */ /* 0x000fe200000e0000 */
[----:B------:R-:W-:Y:S01]  /*66a0*/  UMOV UR49, 0x10000000 ;  /* 0x1000000000317882 */ /* 0x000fe20000000000 */
[----:B------:R-:W-:Y:S02]  /*66b0*/  @!UP0 UIADD3 UR8, UPT, UPT, UR4, 0x200, URZ ;  /* 0x0000020004088890 */ /* 0x000fe4000fffe0ff */
[----:B------:R-:W-:Y:S01]  /*66c0*/  UISETP.NE.AND UP0, UPT, UR6, 0x3, UPT ;  /* 0x000000030600788c */ /* 0x000fe2000bf05270 */
[----:B------:R-:W-:Y:S01]  /*66d0*/  @!P2 R2UR UR4, R0 ;  /* 0x000000000004a2ca */ /* 0x000fe200000e0000 */
[----:B------:R-:W-:Y:S02]  /*66e0*/  @!P2 IMAD.MOV.U32 R0, RZ, RZ, 0x2000 ;  /* 0x00002000ff00a424 */ /* 0x000fe400078e00ff */
[----:B------:R-:W-:Y:S02]  /*66f0*/  USEL UR6, UR6, URZ, UP0 ;  /* 0x000000ff06067287 */ /* 0x000fe40008000000 */
[----:B------:R-:W-:Y:S02]  /*6700*/  USEL UR22, URZ, 0x1, UP0 ;  /* 0x00000001ff167887 */ /* 0x000fe40008000000 */
[----:B------:R-:W-:Y:S01]  /*6710*/  VOTEU.ALL UP0, P2 ;  /* 0x0000000000ff7886 */ /* 0x000fe20001000000 */
[----:B------:R-:W-:Y:S03]  /*6720*/  IMAD.U32 R12, RZ, RZ, UR7 ;  /* 0x00000007ff0c7e24 */ /* 0x000fe6000f8e00ff */
[----:B------:R-:W-:Y:S01]  /*6730*/  LOP3.LUT R10, R10, UR22, RZ, 0x3c, !PT ;  /* 0x000000160a0a7c12 */ /* 0x000fe2000f8e3cff */
[----:B------:R-:W-:Y:S01]  /*6740*/  @!UP0 UMOV UR10, UR23 ;  /* 0x00000017000a8c82 */ /* 0x000fe20008000000 */
[----:B------:R-:W-:Y:S01]  /*6750*/  IMAD.U32 R13, RZ, RZ, UR4 ;  /* 0x00000004ff0d7e24 */ /* 0x000fe2000f8e00ff */
[----:B------:R-:W-:Y:S01]  /*6760*/  @!P2 R2UR UR20, R12 ;  /* 0x000000000c14a2ca */ /* 0x000fe200000e0000 */
[----:B------:R-:W-:Y:S01]  /*6770*/  UIADD3 UR4, UPT, UPT, UR5, 0x140, URZ ;  /* 0x0000014005047890 */ /* 0x000fe2000fffe0ff */
[----:B------:R-:W-:Y:S02]  /*6780*/  SHF.L.U32 R3, R10, 0x1f, RZ ;  /* 0x0000001f0a037819 */ /* 0x000fe400000006ff */
[----:B------:R-:W-:Y:S01]  /*6790*/  @!P2 R2UR UR21, R13 ;  /* 0x000000000d15a2ca */ /* 0x000fe200000e0000 */
[----:B--2---:R-:W-:Y:S03]  /*67a0*/  UPRMT UR7, UR29, 0x654, UR4 ;  /* 0x000006541d077896 */ /* 0x004fe60008000004 */
[----:B------:R-:W-:Y:S01]  /*67b0*/  @!UP0 UMOV UR9, UR4 ;  /* 0x0000000400098c82 */ /* 0x000fe20008000000 */
[----:B------:R-:W-:Y:S08]  /*67c0*/  ULEA UR4, UR6, UR24, 0x3 ;  /* 0x0000001806047291 */ /* 0x000ff0000f8e18ff */
[----:B------:R1:W-:Y:S01]  /*67d0*/  @!UP0 UTMALDG.5D [UR8], [UR20], desc[UR48] ;  /* 0x00003008140085b4 */ /* 0x0003e20008021000 */
[----:B------:R2:W-:Y:S01]  /*67e0*/  @!P2 SYNCS.ARRIVE.TRANS64.RED.A0TR RZ, [UR5+0x140], R0 ;  /* 0x00014000ffffa9a7 */ /* 0x0005e20008300405 */
[----:B------:R-:W-:Y:S01]  /*67f0*/  SYNCS.ARRIVE.TRANS64.RED.A1T0 RZ, [UR7], RZ ;  /* 0x000000ffffff79a7 */ /* 0x000fe20008100407 */
[----:B--2---:R-:W-:Y:S01]  /*6800*/  @P0 SHF.R.U32.HI R0, RZ, 0x10, R5 ;  /* 0x00000010ff000819 */ /* 0x004fe20000011605 */
[----:B------:R-:W2:Y:S03]  /*6810*/  SYNCS.PHASECHK.TRANS64.TRYWAIT P1, [UR4+0x158], R3 ;  /* 0x00015803ff0075a7 */ /* 0x000ea60008021104 */
[----:B------:R-:W-:Y:S01]  /*6820*/  @P0 R2UR UR50, R0 ;  /* 0x00000000003202ca */ /* 0x000fe200000e0000 */
[----:B------:R-:W-:Y:S03]  /*6830*/  @!UPT UIADD3 URZ, UPT, UPT, URZ, URZ, URZ ;  /* 0x000000fffffff290 */ /* 0x000fe6000fffe0ff */
[----:B-12---:R-:W-:Y:S11]  /*6840*/  @!P1 BRA `(.L_x_103) ;  /* 0x0000004400689947 */ /* 0x006ff60003800000 */
.L_x_206:
[----:B------:R-:W2:Y:S01]  /*6850*/  S2UR UR48, SR_CgaCtaId ;  /* 0x00000000003079c3 */ /* 0x000ea20000008800 */
[----:B------:R-:W-:Y:S01]  /*6860*/  UPLOP3.LUT UP2, UPT, UPT, UPT, UPT, 0x80, 0x8 ;  /* 0x000000000008789c */ /* 0x000fe20003f4f070 */
[----:B-1----:R-:W-:Y:S01]  /*6870*/  @!P2 IADD3 R3, P0, PT, R14, 0x680, RZ ;  /* 0x000006800e03a810 */ /* 0x002fe20007f1e0ff */
[----:B------:R-:W-:Y:S01]  /*6880*/  UMOV UR22, 0x0 ;  /* 0x0000000000167882 */ /* 0x000fe20000000000 */
[----:B------:R-:W-:Y:S01]  /*6890*/  VOTEU.ALL UP0, P2 ;  /* 0x0000000000ff7886 */ /* 0x000fe20001000000 */
[----:B------:R-:W-:Y:S02]  /*68a0*/  R2UR UR29, R96 ;  /* 0x00000000601d72ca */ /* 0x000fe400000e0000 */
[----:B------:R-:W-:Y:S01]  /*68b0*/  @!P2 IMAD.X R0, RZ, RZ, R15, P0 ;  /* 0x000000ffff00a224 */ /* 0x000fe200000e060f */
[----:B------:R-:W-:Y:S01]  /*68c0*/  R2UR UR21, R97 ;  /* 0x00000000611572ca */ /* 0x000fe200000e0000 */
[----:B------:R-:W-:Y:S01]  /*68d0*/  @!UP0 ULEA UR5, UR6, UR24, 0xd ;  /* 0x0000001806058291 */ /* 0x000fe2000f8e68ff */
[----:B------:R-:W-:Y:S01]  /*68e0*/  LOP3.LUT P0, RZ, R6, 0x1, RZ, 0xc0, !PT ;  /* 0x0000000106ff7812 */ /* 0x000fe2000780c0ff */
[----:B------:R-:W-:Y:S01]  /*68f0*/  UIADD3 UR6, UPT, UPT, UR6, 0x1, URZ ;  /* 0x0000000106067890 */ /* 0x000fe2000fffe0ff */
[----:B------:R-:W-:Y:S01]  /*6900*/  LOP3.LUT R8, R8, 0x1, RZ, 0x3c, !PT ;  /* 0x0000000108087812 */ /* 0x000fe200078e3cff */
[----:B------:R-:W-:Y:S02]  /*6910*/  @!UP0 UIADD3 UR10, UPT, UPT, UR23, 0x20, URZ ;  /* 0x00000020170a8890 */ /* 0x000fe4000fffe0ff */
[----:B------:R-:W-:Y:S01]  /*6920*/  @!UP0 UIADD3 UR8, UPT, UPT, UR5, 0x200, URZ ;  /* 0x0000020005088890 */ /* 0x000fe2000fffe0ff */
[----:B------:R-:W-:Y:S01]  /*6930*/  @!P2 R2UR UR5, R0 ;  /* 0x000000000005a2ca */ /* 0x000fe200000e0000 */
[----:B------:R-:W-:Y:S01]  /*6940*/  UISETP.NE.AND UP0, UPT, UR6, 0x3, UPT ;  /* 0x000000030600788c */ /* 0x000fe2000bf05270 */
[----:B------:R-:W-:Y:S03]  /*6950*/  UMOV UR23, 0x10000000 ;  /* 0x1000000000177882 */ /* 0x000fe60000000000 */
[----:B------:R-:W-:Y:S01]  /*6960*/  USEL UR25, UR6, URZ, UP0 ;  /* 0x000000ff06197287 */ /* 0x000fe20008000000 */
[----:B------:R-:W-:Y:S01]  /*6970*/  @!P2 R2UR UR6, R3 ;  /* 0x000000000306a2ca */ /* 0x000fe200000e0000 */
[----:B------:R-:W-:Y:S02]  /*6980*/  USEL UR20, URZ, 0x1, UP0 ;  /* 0x00000001ff147887 */ /* 0x000fe40008000000 */
[----:B------:R-:W-:Y:S04]  /*6990*/  VOTEU.ALL UP0, P2 ;  /* 0x0000000000ff7886 */ /* 0x000fe80001000000 */
[----:B------:R-:W-:Y:S01]  /*69a0*/  IMAD.U32 R13, RZ, RZ, UR5 ;  /* 0x00000005ff0d7e24 */ /* 0x000fe2000f8e00ff */
[----:B------:R-:W-:Y:S01]  /*69b0*/  UIADD3 UR5, UPT, UPT, UR4, 0x140, URZ ;  /* 0x0000014004057890 */ /* 0x000fe2000fffe0ff */
[----:B------:R-:W-:Y:S03]  /*69c0*/  LOP3.LUT R10, R10, UR20, RZ, 0x3c, !PT ;  /* 0x000000140a0a7c12 */ /* 0x000fe6000f8e3cff */
[----:B------:R-:W-:Y:S01]  /*69d0*/  @!P2 R2UR UR7, R13 ;  /* 0x000000000d07a2ca */ /* 0x000fe200000e0000 */
[----:B------:R-:W-:Y:S02]  /*69e0*/  IMAD.U32 R12, RZ, RZ, UR6 ;  /* 0x00000006ff0c7e24 */ /* 0x000fe4000f8e00ff */
[----:B------:R-:W-:Y:S01]  /*69f0*/  @!UP0 UMOV UR9, UR5 ;  /* 0x0000000500098c82 */ /* 0x000fe20008000000 */
[----:B--2---:R-:W-:Y:S02]  /*6a00*/  UPRMT UR5, UR48, 0x654, UR5 ;  /* 0x0000065430057896 */ /* 0x004fe40008000005 */
[----:B------:R-:W-:Y:S11]  /*6a10*/  @!P2 R2UR UR6, R12 ;  /* 0x000000000c06a2ca */ /* 0x000ff600000e0000 */
[----:B------:R-:W-:Y:S02]  /*6a20*/  @!UPT UIADD3 URZ, UPT, UPT, URZ, URZ, URZ ;  /* 0x000000fffffff290 */ /* 0x000fe4000fffe0ff */
[----:B------:R1:W-:Y:S01]  /*6a30*/  @!UP0 UTMALDG.5D [UR8], [UR6], desc[UR22] ;  /* 0x00001608060085b4 */ /* 0x0003e20008021000 */
[----:B------:R2:W-:Y:S01]  /*6a40*/  @!P2 SYNCS.ARRIVE.TRANS64.RED.A0TR RZ, [UR4+0x140], R2 ;  /* 0x00014002ffffa9a7 */ /* 0x0005e20008300404 */
[----:B------:R-:W-:Y:S01]  /*6a50*/  SYNCS.ARRIVE.TRANS64.RED.A1T0 RZ, [UR5], RZ ;  /* 0x000000ffffff79a7 */ /* 0x000fe20008100405 */
[----:B-1----:R-:W-:Y:S02]  /*6a60*/  UIADD3 UR22, UPT, UPT, UR15, UR29, URZ ;  /* 0x0000001d0f167290 */ /* 0x002fe4000fffe0ff */
[----:B------:R-:W-:Y:S01]  /*6a70*/  UIADD3 UR29, UPT, UPT, UR16, UR21, URZ ;  /* 0x00000015101d7290 */ /* 0x000fe2000fffe0ff */
[----:B------:R-:W-:Y:S11]  /*6a80*/  @P0 BRA `(.L_x_104) ;  /* 0xffffffec00dc0947 */ /* 0x000ff6000383ffff */
[----:B------:R-:W-:Y:S01]  /*6a90*/  UIADD3 UR24, UPT, UPT, UR24, 0x158, URZ ;  /* 0x0000015818187890 */ /* 0x000fe2000fffe0ff */
[----:B------:R-:W-:-:S03]  /*6aa0*/  SHF.L.U32 R3, R10, 0x1f, RZ ;  /* 0x0000001f0a037819 */ /* 0x000fc600000006ff */
[----:B------:R-:W-:-:S09]  /*6ab0*/  ULEA UR4, UR25, UR24, 0x3 ;  /* 0x0000001819047291 */ /* 0x000fd2000f8e18ff */
[----:B------:R-:W1:Y:S02]  /*6ac0*/  SYNCS.PHASECHK.TRANS64.TRYWAIT P0, [UR4], R3 ;  /* 0x00000003ff0075a7 */ /* 0x000e640008001104 */
[----:B-1----:R-:W-:Y:S05]  /*6ad0*/  @!P0 BRA `(.L_x_105) ;  /* 0x0000004000dc8947 */ /* 0x002fea0003800000 */
.L_x_208:
[----:B------:R-:W-:-:S04]  /*6ae0*/  UIADD3 UR4, UPT, UPT, UR25, 0x1, URZ ;  /* 0x0000000119047890 */ /* 0x000fc8000fffe0ff */
[----:B------:R-:W-:-:S04]  /*6af0*/  UISETP.NE.AND UP0, UPT, UR4, 0x3, UPT ;  /* 0x000000030400788c */ /* 0x000fc8000bf05270 */
[----:B------:R-:W-:Y:S02]  /*6b00*/  USEL UR6, URZ, 0x1, UP0 ;  /* 0x00000001ff067887 */ /* 0x000fe40008000000 */
[----:B------:R-:W-:-:S04]  /*6b10*/  USEL UR4, UR4, URZ, UP0 ;  /* 0x000000ff04047287 */ /* 0x000fc80008000000 */
[----:B------:R-:W-:Y:S01]  /*6b20*/  ULEA UR5, UR4, UR24, 0x3 ;  /* 0x0000001804057291 */ /* 0x000fe2000f8e18ff */
[----:B------:R-:W-:-:S04]  /*6b30*/  LOP3.LUT R10, R10, UR6, RZ, 0x3c, !PT ;  /* 0x000000060a0a7c12 */ /* 0x000fc8000f8e3cff */
[----:B-1----:R-:W-:-:S04]  /*6b40*/  SHF.L.U32 R3, R10, 0x1f, RZ ;  /* 0x0000001f0a037819 */ /* 0x002fc800000006ff */
[----:B------:R-:W1:Y:S02]  /*6b50*/  SYNCS.PHASECHK.TRANS64.TRYWAIT P0, [UR5], R3 ;  /* 0x00000003ff0075a7 */ /* 0x000e640008001105 */
[----:B-1----:R-:W-:Y:S05]  /*6b60*/  @!P0 BRA `(.L_x_106) ;  /* 0x0000004000d08947 */ /* 0x002fea0003800000 */
.L_x_210:
[----:B------:R-:W-:-:S04]  /*6b70*/  UIADD3 UR4, UPT, UPT, UR4, 0x1, URZ ;  /* 0x0000000104047890 */ /* 0x000fc8000fffe0ff */
[----:B------:R-:W-:-:S04]  /*6b80*/  UISETP.NE.AND UP0, UPT, UR4, 0x3, UPT ;  /* 0x000000030400788c */ /* 0x000fc8000bf05270 */
[----:B------:R-:W-:Y:S02]  /*6b90*/  USEL UR5, URZ, 0x1, UP0 ;  /* 0x00000001ff057887 */ /* 0x000fe40008000000 */
[----:B------:R-:W-:-:S04]  /*6ba0*/  USEL UR4, UR4, URZ, UP0 ;  /* 0x000000ff04047287 */ /* 0x000fc80008000000 */
[----:B------:R-:W-:Y:S01]  /*6bb0*/  ULEA UR4, UR4, UR24, 0x3 ;  /* 0x0000001804047291 */ /* 0x000fe2000f8e18ff */
[----:B-1----:R-:W-:-:S04]  /*6bc0*/  LOP3.LUT R3, R10, UR5, RZ, 0x3c, !PT ;  /* 0x000000050a037c12 */ /* 0x002fc8000f8e3cff */
[----:B------:R-:W-:Y:S01]  /*6bd0*/  SHF.L.U32 R3, R3, 0x1f, RZ ;  /* 0x0000001f03037819 */ /* 0x000fe200000006ff */
[----:B------:R-:W-:-:S07]  /*6be0*/  IMAD.U32 R0, RZ, RZ, UR4 ;  /* 0x00000004ff007e24 */ /* 0x000fce000f8e00ff */
.L_x_107:
[----:B-1----:R1:W3:Y:S02]  /*6bf0*/  SYNCS.PHASECHK.TRANS64.TRYWAIT P0, [R0+URZ], R3 ;  /* 0x00000003000075a7 */ /* 0x0022e400080011ff */
[----:B---3--:R-:W-:Y:S05]  /*6c00*/  @!P0 NANOSLEEP.SYNCS 0x989680 ;  /* 0x009896800000895d */ /* 0x008fea0003900000 */
[----:B------:R-:W3:Y:S02]  /*6c10*/  @!P0 SYNCS.PHASECHK.TRANS64 P0, [R0+URZ], R3 ;  /* 0x00000003000085a7 */ /* 0x000ee400080010ff */
[----:B---3--:R-:W-:Y:S05]  /*6c20*/  @P0 EXIT ;  /* 0x000000000000094d */ /* 0x008fea0003800000 */
[----:B------:R-:W-:Y:S05]  /*6c30*/  BRA `(.L_x_107) ;  /* 0xfffffffc00ec7947 */ /* 0x000fea000383ffff */
.L_x_95:
[----:B------:R-:W-:-:S06]  /*6c40*/  UISETP.GE.AND UP0, UPT, UR18, 0x4, UPT ;  /* 0x000000041200788c */ /* 0x000fcc000bf06270 */
[----:B------:R-:W-:-:S13]  /*6c50*/  PLOP3.LUT P0, PT, PT, PT, UP0, 0x80, 0x8 ;  /* 0x000000000008781c */ /* 0x000fda0003f0f008 */
[----:B-1----:R-:W-:Y:S05]  /*6c60*/  @!P0 EXIT ;  /* 0x000000000000894d */ /* 0x002fea0003800000 */
[----:B------:R-:W1:Y:S08]  /*6c70*/  S2UR UR4, SR_CgaCtaId ;  /* 0x00000000000479c3 */ /* 0x000e700000008800 */
[----:B------:R-:W-:Y:S01]  /*6c80*/  BAR.SYNC.DEFER_BLOCKING 0x6, 0xa0 ;  /* 0x0182800000007b1d */ /* 0x000fe20000010000 */
[C---:B------:R-:W-:Y:S01]  /*6c90*/  IMAD.SHL.U32 R5, R99.reuse, 0x20, RZ ;  /* 0x0000002063057824 */ /* 0x040fe200078e00ff */
[C---:B------:R-:W-:Y:S01]  /*6ca0*/  LOP3.LUT R100, R99.reuse, 0x2, RZ, 0xc0, !PT ;  /* 0x0000000263647812 */ /* 0x040fe200078ec0ff */
[C---:B------:R-:W-:Y:S01]  /*6cb0*/  IMAD.SHL.U32 R102, R99.reuse, 0x4, RZ ;  /* 0x0000000463667824 */ /* 0x040fe200078e00ff */
[C---:B------:R-:W-:Y:S01]  /*6cc0*/  LOP3.LUT R90, R99.reuse, 0x60, RZ, 0xc0, !PT ;  /* 0x00000060635a7812 */ /* 0x040fe200078ec0ff */
[----:B------:R-:W-:Y:S01]  /*6cd0*/  IMAD.U32 R37, R99, 0x10000, RZ ;  /* 0x0001000063257824 */ /* 0x000fe200078e00ff */
[----:B------:R-:W-:-:S02]  /*6ce0*/  UMOV UR52, 0x400 ;  /* 0x0000040000347882 */ /* 0x000fc40000000000 */
[----:B------:R-:W2:Y:S01]  /*6cf0*/  LDC.64 R78, c[0x0][0x9b0] ;  /* 0x00026c00ff4e7b82 */ /* 0x000ea20000000a00 */
[----:B------:R-:W3:Y:S01]  /*6d00*/  LDCU.64 UR6, c[0x0][0x988] ;  /* 0x00013100ff0677ac */ /* 0x000ee20008000a00 */
[----:B------:R-:W-:Y:S01]  /*6d10*/  LOP3.LUT R7, R5, 0xc0, RZ, 0xc0, !PT ;  /* 0x000000c005077812 */ /* 0x000fe200078ec0ff */
[----:B------:R-:W-:Y:S01]  /*6d20*/  IMAD.MOV.U32 R36, RZ, RZ, RZ ;  /* 0x000000ffff247224 */ /* 0x000fe200078e00ff */
[----:B------:R-:W-:Y:S01]  /*6d30*/  LOP3.LUT R99, R99, 0x4, RZ, 0xc0, !PT ;  /* 0x0000000463637812 */ /* 0x000fe200078ec0ff */
[----:B------:R-:W-:Y:S01]  /*6d40*/  USHF.R.S32.HI UR56, URZ, 0x1f, UR5 ;  /* 0x0000001fff387899 */ /* 0x000fe20008011405 */
[----:B------:R-:W-:Y:S02]  /*6d50*/  LOP3.LUT R102, R7, 0x18, R102, 0xf8, !PT ;  /* 0x0000001807667812 */ /* 0x000fe400078ef866 */
[----:B------:R-:W-:Y:S01]  /*6d60*/  CS2R R88, SRZ ;  /* 0x0000000000587805 */ /* 0x000fe2000001ff00 */
[----:B------:R-:W4:Y:S01]  /*6d70*/  LDC.64 R76, c[0x0][0x9a8] ;  /* 0x00026a00ff4c7b82 */ /* 0x000f220000000a00 */
[----:B------:R-:W-:Y:S01]  /*6d80*/  IADD3 R101, PT, PT, -R99, 0x2, RZ ;  /* 0x0000000263657810 */ /* 0x000fe20007ffe1ff */
[----:B------:R-:W-:Y:S01]  /*6d90*/  ULEA.HI UR56, UR56, UR5, URZ, 0x6 ;  /* 0x0000000538387291 */ /* 0x000fe2000f8f30ff */
[----:B------:R-:W-:Y:S01]  /*6da0*/  LOP3.LUT R102, R102, 0xf20, R5, 0xf8, !PT ;  /* 0x00000f2066667812 */ /* 0x000fe200078ef805 */
[----:B------:R-:W-:Y:S01]  /*6db0*/  IMAD.MOV R100, RZ, RZ, -R100 ;  /* 0x000000ffff647224 */ /* 0x000fe200078e0a64 */
[----:B------:R-:W-:Y:S01]  /*6dc0*/  LOP3.LUT R37, R37, 0x600000, RZ, 0xc0, !PT ;  /* 0x0060000025257812 */ /* 0x000fe200078ec0ff */
[----:B------:R-:W-:Y:S01]  /*6dd0*/  IMAD.MOV R99, RZ, RZ, -R99 ;  /* 0x000000ffff637224 */ /* 0x000fe200078e0a63 */
[----:B------:R-:W-:Y:S01]  /*6de0*/  UMOV UR58, 0x1 ;  /* 0x00000001003a7882 */ /* 0x000fe20000000000 */
[----:B-1----:R-:W-:Y:S01]  /*6df0*/  ULEA UR52, UR4, UR52, 0x18 ;  /* 0x0000003404347291 */ /* 0x002fe2000f8ec0ff */
[----:B------:R-:W-:Y:S01]  /*6e00*/  IMAD.SHL.U32 R101, R101, 0x10, RZ ;  /* 0x0000001065657824 */ /* 0x000fe200078e00ff */
[----:B------:R-:W1:Y:S01]  /*6e10*/  LDCU UR4, c[0x0][0x370] ;  /* 0x00006e00ff0477ac */ /* 0x000e620008000800 */
[----:B---3--:R-:W-:-:S02]  /*6e20*/  IMAD.U32 R94, RZ, RZ, UR6 ;  /* 0x00000006ff5e7e24 */ /* 0x008fc4000f8e00ff */
[----:B------:R-:W-:Y:S01]  /*6e30*/  IMAD.U32 R93, RZ, RZ, UR7 ;  /* 0x00000007ff5d7e24 */ /* 0x000fe2000f8e00ff */
[----:B------:R-:W-:Y:S01]  /*6e40*/  UMOV UR53, URZ ;  /* 0x000000ff00357c82 */ /* 0x000fe20008000000 */
[----:B------:R-:W3:Y:S02]  /*6e50*/  LDCU UR48, c[0x0][0xc0c] ;  /* 0x00018180ff3077ac */ /* 0x000ee40008000800 */
[----:B------:R-:W3:Y:S01]  /*6e60*/  LDS R2, [UR52+0x1d0] ;  /* 0x0001d034ff027984 */ /* 0x000ee20008000800 */
[----:B------:R-:W2:Y:S01]  /*6e70*/  LDCU UR38, c[0x0][0xc30] ;  /* 0x00018600ff2677ac */ /* 0x000ea20008000800 */
[----:B------:R-:W2:Y:S01]  /*6e80*/  LDCU.64 UR46, c[0x0][0xc28] ;  /* 0x00018500ff2e77ac */ /* 0x000ea20008000a00 */
[----:B------:R-:W2:Y:S01]  /*6e90*/  LDCU.128 UR60, c[0x0][0xc10] ;  /* 0x00018200ff3c77ac */ /* 0x000ea20008000c00 */
[----:B-1----:R-:W-:Y:S01]  /*6ea0*/  IMAD.U32 R95, RZ, RZ, UR4 ;  /* 0x00000004ff5f7e24 */ /* 0x002fe2000f8e00ff */
[----:B------:R-:W-:Y:S01]  /*6eb0*/  UIADD3 UR4, UPT, UPT, UR52, 0x200, URZ ;  /* 0x0000020034047890 */ /* 0x000fe2000fffe0ff */
[----:B------:R-:W1:Y:S05]  /*6ec0*/  LDCU UR59, c[0x0][0x374] ;  /* 0x00006e80ff3b77ac */ /* 0x000e6a0008000800 */
[----:B------:R-:W-:Y:S01]  /*6ed0*/  IMAD.U32 R0, RZ, RZ, UR4 ;  /* 0x00000004ff007e24 */ /* 0x000fe2000f8e00ff */
[----:B------:R-:W-:Y:S01]  /*6ee0*/  LEA R102, R102, UR4, 0x1 ;  /* 0x0000000466667c11 */ /* 0x000fe2000f8e08ff */
[----:B------:R-:W-:Y:S01]  /*6ef0*/  USHF.R.S32.HI UR56, URZ, 0x6, UR56 ;  /* 0x00000006ff387899 */ /* 0x000fe20008011438 */
[----:B------:R-:W-:Y:S01]  /*6f00*/  UMOV UR57, URZ ;  /* 0x000000ff00397c82 */ /* 0x000fe20008000000 */
[----:B------:R-:W-:Y:S01]  /*6f10*/  UMOV UR55, URZ ;  /* 0x000000ff00377c82 */ /* 0x000fe20008000000 */
[C---:B---3--:R-:W-:Y:S01]  /*6f20*/  VIADD R3, R2.reuse, 0x40 ;  /* 0x0000004002037836 */ /* 0x048fe20000000000 */
[----:B------:R-:W-:-:S04]  /*6f30*/  LOP3.LUT R2, R2, 0xffff, RZ, 0xc0, !PT ;  /* 0x0000ffff02027812 */ /* 0x000fc800078ec0ff */
[----:B------:R-:W-:-:S05]  /*6f40*/  LOP3.LUT R3, R3, 0xffff, RZ, 0xc0, !PT ;  /* 0x0000ffff03037812 */ /* 0x000fca00078ec0ff */
[----:B-12-4-:R3:W-:Y:S02]  /*6f50*/  STL.64 [R1], R2 ;  /* 0x0000000201007387 */ /* 0x0167e40000100a00 */
.L_x_138:
[----:B---3--:R-:W-:Y:S04]  /*6f60*/  SHF.L.U32 R3, R88, 0x1f, RZ ;  /* 0x0000001f58037819 */ /* 0x008fe800000006ff */
[----:B-1----:R-:W1:Y:S02]  /*6f70*/  SYNCS.PHASECHK.TRANS64.TRYWAIT P0, [UR52+0x180], R3 ;  /* 0x00018003ff0075a7 */ /* 0x002e640008001134 */
[----:B-1----:R-:W-:Y:S05]  /*6f80*/  @!P0 BRA `(.L_x_108) ;  /* 0x0000003c00e08947 */ /* 0x002fea0003800000 */
.L_x_212:
[----:B------:R-:W2:Y:S01]  /*6f90*/  LDS.128 R80, [UR52+0x1c0] ;  /* 0x0001c034ff507984 */ /* 0x000ea20008000c00 */
[----:B------:R-:W-:Y:S02]  /*6fa0*/  UIADD3 UR4, UPT, UPT, UR52, 0x188, URZ ;  /* 0x0000018834047890 */ /* 0x000fe4000fffe0ff */
[----:B------:R-:W-:Y:S02]  /*6fb0*/  UISETP.GE.AND UP1, UPT, UR39, 0x1, UPT ;  /* 0x000000012700788c */ /* 0x000fe4000bf26270 */
[----:B------:R-:W-:Y:S01]  /*6fc0*/  UPRMT UR4, URZ, 0x654, UR4 ;  /* 0x00000654ff047896 */ /* 0x000fe20008000004 */
        /* <DEDUP_REMOVED lines=12> */
[----:B------:R-:W-:Y:S02]  /*7090*/  @P0 MOV R2, R80 ;  /* 0x0000005000020202 */ /* 0x000fe40000000f00 */
[----:B-1----:R-:W-:Y:S02]  /*70a0*/  @P0 LOP3.LUT R0, R81, 0xffff, RZ, 0xc0, !PT ;  /* 0x0000ffff51000812 */ /* 0x002fe400078ec0ff */
[----:B------:R-:W-:Y:S02]  /*70b0*/  @P0 R2UR UR6, R2 ;  /* 0x00000000020602ca */ /* 0x000fe400000e0000 */
[----:B------:R-:W-:Y:S01]  /*70c0*/  @P0 R2UR UR5, R0 ;  /* 0x00000000000502ca */ /* 0x000fe200000e0000 */
[----:B------:R-:W-:Y:S05]  /*70d0*/  IMAD.U32 R0, RZ, RZ, UR56 ;  /* 0x00000038ff007e24 */ /* 0x000fea000f8e00ff */
[----:B------:R-:W-:Y:S05]  /*70e0*/  IABS R2, R0 ;  /* 0x0000000000027213 */ /* 0x000fea0000000000 */
[----:B------:R-:W-:Y:S02]  /*70f0*/  @UP0 UMOV UR37, UR6 ;  /* 0x0000000600250c82 */ /* 0x000fe40008000000 */
[----:B------:R-:W-:Y:S01]  /*7100*/  @UP0 UMOV UR36, UR5 ;  /* 0x0000000500240c82 */ /* 0x000fe20008000000 */
[----:B------:R-:W-:Y:S05]  /*7110*/  BRA.U !UP1, `(.L_x_109) ;  /* 0x0000000109d07547 */ /* 0x000fea000b800000 */
[----:B------:R-:W1:Y:S01]  /*7120*/  LDCU UR14, c[0x0][0xc20] ;  /* 0x00018400ff0e77ac */ /* 0x000e620008000800 */
[----:B------:R-:W-:Y:S01]  /*7130*/  R2UR UR9, R95 ;  /* 0x000000005f0972ca */ /* 0x000fe200000e0000 */
[----:B------:R-:W-:Y:S02]  /*7140*/  UIMAD.WIDE.U32 UR4, UR59, UR63, URZ ;  /* 0x0000003f3b0472a5 */ /* 0x000fe4000f8e00ff */
[----:B------:R-:W-:Y:S02]  /*7150*/  UIMAD.WIDE.U32 UR10, UR36, UR63, URZ ;  /* 0x0000003f240a72a5 */ /* 0x000fe4000f8e00ff */
[----:B------:R-:W-:Y:S02]  /*7160*/  UISETP.NE.AND UP0, UPT, UR62, 0x1, UPT ;  /* 0x000000013e00788c */ /* 0x000fe4000bf05270 */
[----:B------:R-:W-:Y:S02]  /*7170*/  UISETP.NE.AND UP1, UPT, UR48, 0x1, UPT ;  /* 0x000000013000788c */ /* 0x000fe4000bf25270 */
[----:B------:R-:W-:Y:S04]  /*7180*/  UISETP.NE.AND UP2, UPT, UR39, 0x1, UPT ;  /* 0x000000012700788c */ /* 0x000fe8000bf45270 */
[----:B------:R-:W-:Y:S02]  /*7190*/  UIMAD.WIDE.U32 UR6, UR9, UR60, URZ ;  /* 0x0000003c090672a5 */ /* 0x000fe4000f8e00ff */
[----:B------:R-:W-:Y:S01]  /*71a0*/  UIMAD.WIDE.U32 UR12, UR37, UR60, URZ ;  /* 0x0000003c250c72a5 */ /* 0x000fe2000f8e00ff */
[----:B------:R-:W-:Y:S02]  /*71b0*/  UMOV UR4, UR5 ;  /* 0x0000000500047c82 */ /* 0x000fe40008000000 */
[----:B-1----:R-:W-:Y:S02]  /*71c0*/  USHF.R.U32.HI UR8, URZ, UR14, UR4 ;  /* 0x0000000eff087299 */ /* 0x002fe40008011604 */
[----:B------:R-:W-:Y:S01]  /*71d0*/  UMOV UR6, UR11 ;  /* 0x0000000b00067c82 */ /* 0x000fe20008000000 */
[----:B------:R-:W-:Y:S02]  /*71e0*/  UMOV UR4, UR7 ;  /* 0x0000000700047c82 */ /* 0x000fe40008000000 */
[----:B------:R-:W-:Y:S02]  /*71f0*/  USHF.R.U32.HI UR5, URZ, UR61, UR4 ;  /* 0x0000003dff057299 */ /* 0x000fe40008011604 */
[----:B------:R-:W-:Y:S02]  /*7200*/  USEL UR4, UR59, UR8, !UP0 ;  /* 0x000000083b047287 */ /* 0x000fe4000c000000 */
[----:B------:R-:W-:Y:S02]  /*7210*/  USHF.R.U32.HI UR8, URZ, UR14, UR6 ;  /* 0x0000000eff087299 */ /* 0x000fe40008011606 */
[----:B------:R-:W-:Y:S02]  /*7220*/  UIMAD.WIDE.U32 UR6, UR4, UR46, URZ ;  /* 0x0000002e040672a5 */ /* 0x000fe4000f8e00ff */
[----:B------:R-:W-:Y:S02]  /*7230*/  USEL UR9, UR9, UR5, !UP1 ;  /* 0x0000000509097287 */ /* 0x000fe4000c800000 */
[----:B------:R-:W-:Y:S02]  /*7240*/  USEL UR8, UR36, UR8, !UP0 ;  /* 0x0000000824087287 */ /* 0x000fe4000c000000 */
[----:B------:R-:W-:Y:S01]  /*7250*/  UIMAD.WIDE.U32 UR10, UR9, UR46, URZ ;  /* 0x0000002e090a72a5 */ /* 0x000fe2000f8e00ff */
[----:B------:R-:W-:Y:S01]  /*7260*/  UMOV UR6, UR7 ;  /* 0x0000000700067c82 */ /* 0x000fe20008000000 */
[----:B------:R-:W-:Y:S01]  /*7270*/  UMOV UR5, UR13 ;  /* 0x0000000d00057c82 */ /* 0x000fe20008000000 */
[----:B------:R-:W-:Y:S02]  /*7280*/  @UP2 USHF.R.U32.HI UR4, URZ, UR47, UR6 ;  /* 0x0000002fff042299 */ /* 0x000fe40008011606 */
[----:B------:R-:W-:Y:S02]  /*7290*/  USHF.R.U32.HI UR5, URZ, UR61, UR5 ;  /* 0x0000003dff057299 */ /* 0x000fe40008011605 */
[----:B------:R-:W-:Y:S02]  /*72a0*/  UIMAD UR4, UR39, UR4, URZ ;  /* 0x00000004270472a4 */ /* 0x000fe4000f8e02ff */
[----:B------:R-:W-:Y:S02]  /*72b0*/  USEL UR5, UR37, UR5, !UP1 ;  /* 0x0000000525057287 */ /* 0x000fe4000c800000 */
[----:B------:R-:W-:Y:S01]  /*72c0*/  UISETP.GE.AND UP0, UPT, UR8, UR4, UPT ;  /* 0x000000040800728c */ /* 0x000fe2000bf06270 */
[----:B------:R-:W-:Y:S01]  /*72d0*/  UMOV UR6, UR11 ;  /* 0x0000000b00067c82 */ /* 0x000fe20008000000 */
[----:B------:R-:W-:Y:S02]  /*72e0*/  UIMAD.WIDE.U32 UR10, UR8, UR46, URZ ;  /* 0x0000002e080a72a5 */ /* 0x000fe4000f8e00ff */
[----:B------:R-:W-:Y:S04]  /*72f0*/  @UP2 USHF.R.U32.HI UR9, URZ, UR47, UR6 ;  /* 0x0000002fff092299 */ /* 0x000fe80008011606 */
[----:B------:R-:W-:Y:S01]  /*7300*/  UIMAD UR6, UR39, UR9, URZ ;  /* 0x00000009270672a4 */ /* 0x000fe2000f8e02ff */
[----:B------:R-:W-:Y:S03]  /*7310*/  UMOV UR4, UR11 ;  /* 0x0000000b00047c82 */ /* 0x000fe60008000000 */
[----:B------:R-:W-:Y:S02]  /*7320*/  UISETP.GE.OR UP0, UPT, UR5, UR6, UP0 ;  /* 0x000000060500728c */ /* 0x000fe40008706670 */
[----:B------:R-:W-:Y:S02]  /*7330*/  USHF.R.U32.HI UR4, URZ, UR47, UR4 ;  /* 0x0000002fff047299 */ /* 0x000fe40008011604 */
[----:B------:R-:W-:Y:S02]  /*7340*/  UIMAD.WIDE.U32 UR6, UR5, UR46, URZ ;  /* 0x0000002e050672a5 */ /* 0x000fe4000f8e00ff */
[----:B------:R-:W-:Y:S02]  /*7350*/  USEL UR11, UR8, UR4, !UP2 ;  /* 0x00000004080b7287 */ /* 0x000fe4000d000000 */
[----:B------:R-:W-:Y:S02]  /*7360*/  UIADD3 UR6, UPT, UPT, -UR5, URZ, URZ ;  /* 0x000000ff05067290 */ /* 0x000fe4000fffe1ff */
[----:B------:R-:W-:Y:S02]  /*7370*/  UIADD3 UR10, UPT, UPT, -UR11, URZ, URZ ;  /* 0x000000ff0b0a7290 */ /* 0x000fe4000fffe1ff */
[----:B------:R-:W-:Y:S02]  /*7380*/  UIMAD UR6, UR48, UR6, UR37 ;  /* 0x00000006300672a4 */ /* 0x000fe4000f8e0225 */
[----:B------:R-:W-:Y:S01]  /*7390*/  UIMAD UR10, UR39, UR10, UR8 ;  /* 0x0000000a270a72a4 */ /* 0x000fe2000f8e0208 */
[----:B------:R-:W-:Y:S01]  /*73a0*/  @!UP0 UMOV UR4, UR7 ;  /* 0x0000000700048c82 */ /* 0x000fe20008000000 */
[----:B------:R-:W-:Y:S02]  /*73b0*/  UIADD3 UR7, UPT, UPT, -UR8, URZ, URZ ;  /* 0x000000ff08077290 */ /* 0x000fe4000fffe1ff */
[----:B------:R-:W-:Y:S04]  /*73c0*/  @!UP0 USHF.R.U32.HI UR4, URZ, UR47, UR4 ;  /* 0x0000002fff048299 */ /* 0x000fe80008011604 */
[----:B------:R-:W-:Y:S04]  /*73d0*/  @!UP0 USEL UR4, UR5, UR4, !UP2 ;  /* 0x0000000405048287 */ /* 0x000fe8000d000000 */
[----:B------:R-:W-:Y:S02]  /*73e0*/  @!UP0 UIMAD UR9, UR9, UR10, UR4 ;  /* 0x0000000a090982a4 */ /* 0x000fe4000f8e0204 */
[----:B------:R-:W-:Y:S02]  /*73f0*/  @!UP0 UIADD3 UR10, UPT, UPT, UR11, -UR4, URZ ;  /* 0x800000040b0a8290 */ /* 0x000fe4000fffe0ff */
[----:B------:R-:W-:Y:S02]  /*7400*/  UIMAD UR4, UR62, UR7, UR36 ;  /* 0x000000073e0472a4 */ /* 0x000fe4000f8e0224 */
[----:B------:R-:W-:Y:S03]  /*7410*/  @!UP0 UIMAD UR8, UR10, UR39, UR5 ;  /* 0x000000270a0882a4 */ /* 0x000fe6000f8e0205 */
[----:B------:R-:W-:Y:S02]  /*7420*/  @!UP0 UMOV UR5, UR9 ;  /* 0x0000000900058c82 */ /* 0x000fe40008000000 */
[----:B------:R-:W-:Y:S02]  /*7430*/  UIMAD UR37, UR5, UR48, UR6 ;  /* 0x00000030052572a4 */ /* 0x000fe4000f8e0206 */
[----:B------:R-:W-:Y:S11]  /*7440*/  UIMAD UR36, UR8, UR62, UR4 ;  /* 0x0000003e082472a4 */ /* 0x000ff6000f8e0204 */
[----:B------:R-:W-:Y:S01]  /*7450*/  @!UPT UIADD3 URZ, UPT, UPT, URZ, URZ, URZ ;  /* 0x000000fffffff290 */ /* 0x000fe2000fffe0ff */
.L_x_109:
[----:B------:R-:W1:Y:S01]  /*7460*/  LDCU UR16, c[0x0][0x388] ;  /* 0x00007100ff1077ac */ /* 0x000e620008000800 */
[----:B------:R-:W-:Y:S01]  /*7470*/  R2UR UR6, R2 ;  /* 0x00000000020672ca */ /* 0x000fe200000e0000 */
[----:B------:R-:W-:Y:S01]  /*7480*/  IMAD.U32 R4, RZ, RZ, UR22 ;  /* 0x00000016ff047e24 */ /* 0x000fe2000f8e00ff */
[----:B------:R-:W-:Y:S01]  /*7490*/  LEA R2, R36, UR49, 0x2 ;  /* 0x0000003124027c11 */ /* 0x000fe2000f8e10ff */
[----:B------:R-:W2:Y:S01]  /*74a0*/  LDCU UR11, c[0x0][0x38c] ;  /* 0x00007180ff0b77ac */ /* 0x000ea20008000800 */
[----:B------:R-:W-:Y:S02]  /*74b0*/  IABS R0, R0 ;  /* 0x0000000000007213 */ /* 0x000fe40000000000 */
[----:B------:R-:W-:Y:S01]  /*74c0*/  IABS R4, R4 ;  /* 0x0000000400047213 */ /* 0x000fe20000000000 */
[----:B------:R-:W-:Y:S01]  /*74d0*/  USHF.L.U32 UR42, UR29, 0x7, URZ ;  /* 0x000000071d2a7899 */ /* 0x000fe200080006ff */
[----:B------:R-:W5:Y:S01]  /*74e0*/  LDL R2, [R2] ;  /* 0x0000000002027983 */ /* 0x000f620000100800 */
[----:B------:R-:W-:Y:S01]  /*74f0*/  IMAD.MOV R0, RZ, RZ, -R0 ;  /* 0x000000ffff007224 */ /* 0x000fe200078e0a00 */
[----:B------:R-:W-:Y:S02]  /*7500*/  R2UR UR9, R4 ;  /* 0x00000000040972ca */ /* 0x000fe400000e0000 */
[----:B------:R-:W-:Y:S01]  /*7510*/  R2UR UR17, R110 ;  /* 0x000000006e1172ca */ /* 0x000fe200000e0000 */
[----:B------:R-:W3:Y:S10]  /*7520*/  I2F.RP R6, UR6 ;  /* 0x0000000600067d06 */ /* 0x000ef40008209400 */
[----:B---3--:R-:W3:Y:S02]  /*7530*/  MUFU.RCP R3, R6 ;  /* 0x0000000600037308 */ /* 0x008ee40000001000 */
[----:B---3--:R-:W-:Y:S08]  /*7540*/  VIADD R5, R3, 0xffffffe ;  /* 0x0ffffffe03057836 */ /* 0x008ff00000000000 */
[----:B------:R-:W3:Y:S02]  /*7550*/  F2I.FTZ.U32.TRUNC.NTZ R3, R5 ;  /* 0x0000000500037305 */ /* 0x000ee4000021f000 */
[----:B---3--:R-:W-:Y:S01]  /*7560*/  R2UR UR5, R3 ;  /* 0x00000000030572ca */ /* 0x008fe200000e0000 */
[----:B-1----:R-:W-:Y:S05]  /*7570*/  IMAD.U32 R3, RZ, RZ, UR16 ;  /* 0x00000010ff037e24 */ /* 0x002fea000f8e00ff */
[----:B------:R-:W-:Y:S04]  /*7580*/  IABS R3, R3 ;  /* 0x0000000300037213 */ /* 0x000fe80000000000 */
[----:B------:R-:W-:Y:S03]  /*7590*/  R2UR UR7, R3 ;  /* 0x00000000030772ca */ /* 0x000fe600000e0000 */
[----:B------:R-:W-:Y:S04]  /*75a0*/  UIADD3 UR4, UPT, UPT, URZ, -UR5, URZ ;  /* 0x80000005ff047290 */ /* 0x000fe8000fffe0ff */
[----:B------:R-:W-:Y:S03]  /*75b0*/  UIMAD UR8, UR4, UR6, URZ ;  /* 0x00000006040872a4 */ /* 0x000fe6000f8e02ff */
[----:B------:R-:W-:Y:S02]  /*75c0*/  UMOV UR4, URZ ;  /* 0x000000ff00047c82 */ /* 0x000fe40008000000 */
[----:B------:R-:W-:Y:S01]  /*75d0*/  UIMAD.WIDE.U32 UR4, UR5, UR8, UR4 ;  /* 0x00000008050472a5 */ /* 0x000fe2000f8e0004 */
[----:B------:R-:W1:Y:S01]  /*75e0*/  I2F.RP R4, UR7 ;  /* 0x0000000700047d06 */ /* 0x000e620008209400 */
[----:B------:R-:W-:Y:S05]  /*75f0*/  R2UR UR8, R0 ;  /* 0x00000000000872ca */ /* 0x000fea00000e0000 */
[----:B------:R-:W-:Y:S02]  /*7600*/  UMOV UR4, UR5 ;  /* 0x0000000500047c82 */ /* 0x000fe40008000000 */
[----:B------:R-:W-:Y:S02]  /*7610*/  UIMAD.WIDE.U32 UR4, UR4, UR9, URZ ;  /* 0x00000009040472a5 */ /* 0x000fe4000f8e00ff */
[----:B-1----:R-:W1:Y:S05]  /*7620*/  MUFU.RCP R0, R4 ;  /* 0x0000000400007308 */ /* 0x002e6a0000001000 */
[----:B------:R-:W-:Y:S02]  /*7630*/  UMOV UR43, UR5 ;  /* 0x00000005002b7c82 */ /* 0x000fe40008000000 */
[----:B------:R-:W-:Y:S04]  /*7640*/  UIMAD UR4, UR43, UR8, UR9 ;  /* 0x000000082b0472a4 */ /* 0x000fe8000f8e0209 */
[----:B------:R-:W-:Y:S01]  /*7650*/  UISETP.GT.U32.AND UP0, UPT, UR6, UR4, UPT ;  /* 0x000000040600728c */ /* 0x000fe2000bf04070 */
[----:B-1----:R-:W-:Y:S10]  /*7660*/  VIADD R3, R0, 0xffffffe ;  /* 0x0ffffffe00037836 */ /* 0x002ff40000000000 */
[----:B------:R-:W-:Y:S02]  /*7670*/  @!UP0 UIADD3 UR4, UPT, UPT, UR4, -UR6, URZ ;  /* 0x8000000604048290 */ /* 0x000fe4000fffe0ff */
[----:B------:R-:W-:Y:S01]  /*7680*/  @!UP0 UIADD3 UR43, UPT, UPT, UR43, 0x1, URZ ;  /* 0x000000012b2b8890 */ /* 0x000fe2000fffe0ff */
[----:B------:R-:W1:Y:S01]  /*7690*/  F2I.FTZ.U32.TRUNC.NTZ R0, R3 ;  /* 0x0000000300007305 */ /* 0x000e62000021f000 */
[----:B------:R-:W-:Y:S02]  /*76a0*/  UISETP.GE.U32.AND UP2, UPT, UR4, UR6, UPT ;  /* 0x000000060400728c */ /* 0x000fe4000bf46070 */
[----:B------:R-:W-:Y:S02]  /*76b0*/  ULOP3.LUT UR4, UR22, UR56, URZ, 0x3c, !UPT ;  /* 0x0000003816047292 */ /* 0x000fe4000f8e3cff */
[----:B------:R-:W-:Y:S02]  /*76c0*/  UISETP.NE.AND UP0, UPT, UR56, URZ, UPT ;  /* 0x000000ff3800728c */ /* 0x000fe4000bf05270 */
[----:B------:R-:W-:Y:S05]  /*76d0*/  UISETP.GE.AND UP1, UPT, UR4, URZ, UPT ;  /* 0x000000ff0400728c */ /* 0x000fea000bf26270 */
[----:B------:R-:W-:Y:S01]  /*76e0*/  @UP2 UIADD3 UR43, UPT, UPT, UR43, 0x1, URZ ;  /* 0x000000012b2b2890 */ /* 0x000fe2000fffe0ff */
[----:B-1----:R-:W-:Y:S05]  /*76f0*/  R2UR UR5, R0 ;  /* 0x00000000000572ca */ /* 0x002fea00000e0000 */
[----:B------:R-:W-:Y:S02]  /*7700*/  @!UP1 UIADD3 UR43, UPT, UPT, -UR43, URZ, URZ ;  /* 0x000000ff2b2b9290 */ /* 0x000fe4000fffe1ff */
[----:B------:R-:W-:Y:S06]  /*7710*/  @!UP0 ULOP3.LUT UR43, URZ, UR56, URZ, 0x33, !UPT ;  /* 0x00000038ff2b8292 */ /* 0x000fec000f8e33ff */
[----:B------:R-:W-:Y:S01]  /*7720*/  IMAD.U32 R0, RZ, RZ, UR43 ;  /* 0x0000002bff007e24 */ /* 0x000fe2000f8e00ff */
[----:B------:R-:W-:Y:S04]  /*7730*/  UIADD3 UR4, UPT, UPT, URZ, -UR5, URZ ;  /* 0x80000005ff047290 */ /* 0x000fe8000fffe0ff */
[----:B------:R-:W-:Y:S01]  /*7740*/  IABS R0, R0 ;  /* 0x0000000000007213 */ /* 0x000fe20000000000 */
[----:B------:R-:W-:Y:S03]  /*7750*/  UIMAD UR6, UR4, UR7, URZ ;  /* 0x00000007040672a4 */ /* 0x000fe6000f8e02ff */
[----:B------:R-:W-:Y:S01]  /*7760*/  R2UR UR8, R0 ;  /* 0x00000000000872ca */ /* 0x000fe200000e0000 */
[----:B------:R-:W-:Y:S01]  /*7770*/  UMOV UR4, URZ ;  /* 0x000000ff00047c82 */ /* 0x000fe20008000000 */
[----:B--2---:R-:W-:Y:S01]  /*7780*/  IMAD.U32 R0, RZ, RZ, UR11 ;  /* 0x0000000bff007e24 */ /* 0x004fe2000f8e00ff */
[----:B------:R-:W-:Y:S04]  /*7790*/  UIMAD.WIDE.U32 UR4, UR5, UR6, UR4 ;  /* 0x00000006050472a5 */ /* 0x000fe8000f8e0004 */
[----:B------:R-:W-:Y:S03]  /*77a0*/  IABS R5, R0 ;  /* 0x0000000000057213 */ /* 0x000fe60000000000 */
[----:B------:R-:W-:Y:S01]  /*77b0*/  UMOV UR4, UR5 ;  /* 0x0000000500047c82 */ /* 0x000fe20008000000 */
[----:B------:R-:W1:Y:S02]  /*77c0*/  I2F.RP R0, R5 ;  /* 0x0000000500007306 */ /* 0x000e640000209400 */
[----:B------:R-:W-:Y:S07]  /*77d0*/  UIMAD.WIDE.U32 UR4, UR4, UR8, URZ ;  /* 0x00000008040472a5 */ /* 0x000fee000f8e00ff */
[----:B------:R-:W-:Y:S02]  /*77e0*/  UMOV UR44, UR5 ;  /* 0x00000005002c7c82 */ /* 0x000fe40008000000 */
[----:B------:R-:W-:Y:S04]  /*77f0*/  UIADD3 UR4, UPT, UPT, -UR44, URZ, URZ ;  /* 0x000000ff2c047290 */ /* 0x000fe8000fffe1ff */
[----:B------:R-:W-:Y:S01]  /*7800*/  UIMAD UR4, UR7, UR4, UR8 ;  /* 0x00000004070472a4 */ /* 0x000fe2000f8e0208 */
[----:B-1----:R-:W1:Y:S03]  /*7810*/  MUFU.RCP R0, R0 ;  /* 0x0000000000007308 */ /* 0x002e660000001000 */
[----:B------:R-:W-:Y:S11]  /*7820*/  UISETP.GT.U32.AND UP0, UPT, UR7, UR4, UPT ;  /* 0x000000040700728c */ /* 0x000ff6000bf04070 */
[----:B------:R-:W-:Y:S02]  /*7830*/  @!UP0 UIADD3 UR4, UPT, UPT, UR4, -UR7, URZ ;  /* 0x8000000704048290 */ /* 0x000fe4000fffe0ff */
[----:B------:R-:W-:Y:S01]  /*7840*/  @!UP0 UIADD3 UR44, UPT, UPT, UR44, 0x1, URZ ;  /* 0x000000012c2c8890 */ /* 0x000fe2000fffe0ff */
[----:B-1----:R-:W-:Y:S01]  /*7850*/  VIADD R6, R0, 0xffffffe ;  /* 0x0ffffffe00067836 */ /* 0x002fe20000000000 */
[----:B------:R-:W-:Y:S02]  /*7860*/  UISETP.GE.U32.AND UP1, UPT, UR4, UR7, UPT ;  /* 0x000000070400728c */ /* 0x000fe4000bf26070 */
[----:B------:R-:W-:Y:S01]  /*7870*/  ULOP3.LUT UR4, UR43, UR16, URZ, 0x3c, !UPT ;  /* 0x000000102b047292 */ /* 0x000fe2000f8e3cff */
[----:B------:R-:W1:Y:S03]  /*7880*/  F2I.FTZ.U32.TRUNC.NTZ R7, R6 ;  /* 0x0000000600077305 */ /* 0x000e66000021f000 */
[----:B------:R-:W-:Y:S05]  /*7890*/  UISETP.GE.AND UP0, UPT, UR4, URZ, UPT ;  /* 0x000000ff0400728c */ /* 0x000fea000bf06270 */
[----:B------:R-:W-:Y:S02]  /*78a0*/  @UP1 UIADD3 UR44, UPT, UPT, UR44, 0x1, URZ ;  /* 0x000000012c2c1890 */ /* 0x000fe4000fffe0ff */
[----:B------:R-:W-:Y:S04]  /*78b0*/  UISETP.NE.AND UP1, UPT, UR16, URZ, UPT ;  /* 0x000000ff1000728c */ /* 0x000fe8000bf25270 */
[----:B------:R-:W-:Y:S01]  /*78c0*/  @!UP0 UIADD3 UR44, UPT, UPT, -UR44, URZ, URZ ;  /* 0x000000ff2c2c8290 */ /* 0x000fe2000fffe1ff */
[--C-:B-1----:R-:W-:Y:S02]  /*78d0*/  IMAD.MOV R4, RZ, RZ, -R7.reuse ;  /* 0x000000ffff047224 */ /* 0x102fe400078e0a07 */
[----:B------:R-:W-:Y:S02]  /*78e0*/  IMAD.MOV.U32 R6, RZ, RZ, RZ ;  /* 0x000000ffff067224 */ /* 0x000fe400078e00ff */
[----:B------:R-:W-:Y:S02]  /*78f0*/  IMAD R3, R4, R5, RZ ;  /* 0x0000000504037224 */ /* 0x000fe400078e02ff */
[----:B------:R-:W-:Y:S02]  /*7900*/  @!UP1 ULOP3.LUT UR44, URZ, UR16, URZ, 0x33, !UPT ;  /* 0x00000010ff2c9292 */ /* 0x000fe4000f8e33ff */
[----:B------:R-:W-:Y:S01]  /*7910*/  UISETP.NE.AND UP1, UPT, UR38, 0x1, UPT ;  /* 0x000000012600788c */ /* 0x000fe2000bf25270 */
[----:B------:R-:W-:Y:S04]  /*7920*/  IMAD.HI.U32 R7, R7, R3, R6 ;  /* 0x0000000307077227 */ /* 0x000fe800078e0006 */
[----:B------:R-:W-:Y:S05]  /*7930*/  IMAD.U32 R0, RZ, RZ, UR44 ;  /* 0x0000002cff007e24 */ /* 0x000fea000f8e00ff */
[----:B------:R-:W-:Y:S01]  /*7940*/  IABS R0, R0 ;  /* 0x0000000000007213 */ /* 0x000fe20000000000 */
[----:B------:R-:W1:Y:S04]  /*7950*/  @!UP1 LDCU.128 UR12, c[0x0][0xc10] ;  /* 0x00018200ff0c97ac */ /* 0x000e680008000c00 */
[----:B------:R-:W-:Y:S01]  /*7960*/  IMAD.HI.U32 R7, R7, R0, RZ ;  /* 0x0000000007077227 */ /* 0x000fe200078e00ff */
[----:B------:R-:W2:Y:S03]  /*7970*/  @!UP1 LDCU UR10, c[0x0][0xc20] ;  /* 0x00018400ff0a97ac */ /* 0x000ea60008000800 */
[----:B------:R-:W-:Y:S01]  /*7980*/  IMAD.MOV R3, RZ, RZ, -R7 ;  /* 0x000000ffff037224 */ /* 0x000fe200078e0a07 */
[----:B------:R-:W3:Y:S03]  /*7990*/  @!UP1 LDCU UR5, c[0x0][0xc0c] ;  /* 0x00018180ff0597ac */ /* 0x000ee60008000800 */
[C---:B------:R-:W-:Y:S01]  /*79a0*/  IMAD R0, R5.reuse, R3, R0 ;  /* 0x0000000305007224 */ /* 0x040fe200078e0200 */
[----:B-1----:R-:W-:Y:S04]  /*79b0*/  UIMAD.WIDE.U32 UR6, UR36, UR15, URZ ;  /* 0x0000000f240672a5 */ /* 0x002fe8000f8e00ff */
[----:B------:R-:W-:Y:S01]  /*79c0*/  ISETP.GT.U32.AND P1, PT, R5, R0, PT ;  /* 0x000000000500720c */ /* 0x000fe20003f24070 */
[----:B------:R-:W-:Y:S02]  /*79d0*/  UIMAD.WIDE.U32 UR8, UR37, UR12, URZ ;  /* 0x0000000c250872a5 */ /* 0x000fe4000f8e00ff */
[----:B------:R-:W-:Y:S02]  /*79e0*/  @!UP1 UISETP.NE.AND UP0, UPT, UR14, 0x1, UPT ;  /* 0x000000010e00988c */ /* 0x000fe4000bf05270 */
[----:B------:R-:W-:Y:S01]  /*79f0*/  ULOP3.LUT UR8, UR44, UR11, URZ, 0x3c, !UPT ;  /* 0x0000000b2c087292 */ /* 0x000fe2000f8e3cff */
[----:B------:R-:W-:Y:S02]  /*7a00*/  @!UP1 UMOV UR6, UR7 ;  /* 0x0000000700069c82 */ /* 0x000fe40008000000 */
[----:B------:R-:W-:Y:S01]  /*7a10*/  @!UP1 UMOV UR4, UR9 ;  /* 0x0000000900049c82 */ /* 0x000fe20008000000 */
[----:B--2---:R-:W-:Y:S02]  /*7a20*/  @!UP1 USHF.R.U32.HI UR6, URZ, UR10, UR6 ;  /* 0x0000000aff069299 */ /* 0x004fe40008011606 */
[----:B---3--:R-:W-:Y:S02]  /*7a30*/  @!UP1 UISETP.NE.AND UP2, UPT, UR5, 0x1, UPT ;  /* 0x000000010500988c */ /* 0x008fe4000bf45270 */
[----:B------:R-:W-:Y:S01]  /*7a40*/  @!UP1 USEL UR6, UR36, UR6, !UP0 ;  /* 0x0000000624069287 */ /* 0x000fe2000c000000 */
[----:B------:R-:W-:Y:S01]  /*7a50*/  @!P1 IMAD.IADD R0, R0, 0x1, -R5 ;  /* 0x0000000100009824 */ /* 0x000fe200078e0a05 */
[----:B------:R-:W-:Y:S01]  /*7a60*/  UISETP.GE.AND UP0, UPT, UR8, URZ, UPT ;  /* 0x000000ff0800728c */ /* 0x000fe2000bf06270 */
[----:B------:R-:W-:Y:S01]  /*7a70*/  @!P1 VIADD R7, R7, 0x1 ;  /* 0x0000000107079836 */ /* 0x000fe20000000000 */
[----:B------:R-:W-:Y:S02]  /*7a80*/  @!UP1 USHF.R.U32.HI UR4, URZ, UR13, UR4 ;  /* 0x0000000dff049299 */ /* 0x000fe40008011604 */
[----:B------:R-:W-:Y:S02]  /*7a90*/  ISETP.GE.U32.AND P2, PT, R0, R5, PT ;  /* 0x000000050000720c */ /* 0x000fe40003f46070 */
[----:B------:R-:W-:Y:S01]  /*7aa0*/  @!UP1 USEL UR7, UR37, UR4, !UP2 ;  /* 0x0000000425079287 */ /* 0x000fe2000d000000 */
[----:B------:R-:W-:Y:S01]  /*7ab0*/  @P0 SHF.R.U32.HI R0, RZ, 0x10, R81 ;  /* 0x00000010ff000819 */ /* 0x000fe20000011651 */
[----:B------:R-:W-:Y:S02]  /*7ac0*/  UISETP.NE.AND UP2, UPT, UR11, URZ, UPT ;  /* 0x000000ff0b00728c */ /* 0x000fe4000bf45270 */
[----:B------:R-:W-:Y:S01]  /*7ad0*/  @!UP1 UIADD3 UR4, UPT, UPT, -UR7, UR6, URZ ;  /* 0x0000000607049290 */ /* 0x000fe2000fffe1ff */
[----:B------:R-:W-:Y:S01]  /*7ae0*/  @P0 R2UR UR17, R0 ;  /* 0x00000000001102ca */ /* 0x000fe200000e0000 */
[----:B------:R-:W-:Y:S02]  /*7af0*/  @!UP1 UIADD3 UR6, UPT, UPT, UR7, -UR6, URZ ;  /* 0x8000000607069290 */ /* 0x000fe4000fffe0ff */
[----:B------:R-:W-:Y:S02]  /*7b00*/  @!UP1 UIMAD UR37, UR4, UR5, UR37 ;  /* 0x00000005042592a4 */ /* 0x000fe4000f8e0225 */
[----:B------:R-:W-:Y:S01]  /*7b10*/  UIADD3 UR4, UPT, UPT, -UR43, URZ, URZ ;  /* 0x000000ff2b047290 */ /* 0x000fe2000fffe1ff */
[----:B------:R-:W-:Y:S01]  /*7b20*/  @P2 VIADD R7, R7, 0x1 ;  /* 0x0000000107072836 */ /* 0x000fe20000000000 */
[----:B------:R-:W-:Y:S02]  /*7b30*/  @!UP1 UIMAD UR36, UR6, UR14, UR36 ;  /* 0x0000000e062492a4 */ /* 0x000fe4000f8e0224 */
[----:B------:R-:W-:Y:S02]  /*7b40*/  UIMAD UR5, UR56, UR4, UR22 ;  /* 0x00000004380572a4 */ /* 0x000fe4000f8e0216 */
[----:B------:R-:W-:Y:S01]  /*7b50*/  UIADD3 UR4, UPT, UPT, -UR44, URZ, URZ ;  /* 0x000000ff2c047290 */ /* 0x000fe2000fffe1ff */
[----:B------:R-:W-:Y:S01]  /*7b60*/  R2UR UR45, R7 ;  /* 0x00000000072d72ca */ /* 0x000fe200000e0000 */
[----:B------:R-:W-:Y:S01]  /*7b70*/  USHF.L.U32 UR54, UR5, 0x6, URZ ;  /* 0x0000000605367899 */ /* 0x000fe200080006ff */
[----:B------:R-:W-:Y:S01]  /*7b80*/  IMAD.U32 R110, RZ, RZ, UR17 ;  /* 0x00000011ff6e7e24 */ /* 0x000fe2000f8e00ff */
[----:B------:R-:W-:Y:S02]  /*7b90*/  UIADD3 UR17, UPT, UPT, UR52, 0x200, URZ ;  /* 0x0000020034117890 */ /* 0x000fe4000fffe0ff */
[----:B------:R-:W-:Y:S08]  /*7ba0*/  UIMAD UR43, UR16, UR4, UR43 ;  /* 0x00000004102b72a4 */ /* 0x000ff0000f8e022b */
[----:B------:R-:W-:Y:S02]  /*7bb0*/  @!UP0 UIADD3 UR45, UPT, UPT, -UR45, URZ, URZ ;  /* 0x000000ff2d2d8290 */ /* 0x000fe4000fffe1ff */
[----:B------:R-:W-:Y:S02]  /*7bc0*/  ULOP3.LUT UP0, URZ, UR17, 0x1b0, URZ, 0xc0, !UPT ;  /* 0x000001b011ff7892 */ /* 0x000fe4000f80c0ff */
[----:B------:R-:W-:Y:S04]  /*7bd0*/  @!UP2 ULOP3.LUT UR45, URZ, UR11, URZ, 0x33, !UPT ;  /* 0x0000000bff2da292 */ /* 0x000fe8000f8e33ff */
[----:B------:R-:W-:Y:S04]  /*7be0*/  UIADD3 UR6, UPT, UPT, -UR45, URZ, URZ ;  /* 0x000000ff2d067290 */ /* 0x000fe8000fffe1ff */
[----:B------:R-:W-:Y:S01]  /*7bf0*/  UIMAD UR44, UR11, UR6, UR44 ;  /* 0x000000060b2c72a4 */ /* 0x000fe2000f8e022c */
[----:B------:R-:W-:Y:S11]  /*7c00*/  BRA.U !UP0, `(.L_x_110) ;  /* 0x00000001087c7547 */ /* 0x000ff6000b800000 */
[----:B------:R-:W1:Y:S01]  /*7c10*/  LDCU.64 UR8, c[0x4][0x80] ;  /* 0x01001000ff0877ac */ /* 0x000e620008000a00 */
[----:B------:R-:W-:Y:S01]  /*7c20*/  MOV R16, 0x0 ;  /* 0x0000000000107802 */ /* 0x000fe20000000f00 */
[----:B------:R-:W-:Y:S02]  /*7c30*/  HFMA2 R12, -RZ, RZ, 0, 5.9604644775390625e-08 ;  /* 0x00000001ff0c7431 */ /* 0x000fe400000001ff */
[----:B------:R-:W-:Y:S01]  /*7c40*/  IMAD.MOV.U32 R8, RZ, RZ, 0x70 ;  /* 0x00000070ff087424 */ /* 0x000fe200078e00ff */
[----:B------:R2:W3:Y:S01]  /*7c50*/  LDC.64 R14, c[0x4][R16] ;  /* 0x01000000100e7b82 */ /* 0x0004e20000000a00 */
[----:B------:R-:W4:Y:S01]  /*7c60*/  LDCU.64 UR6, c[0x4][0x88] ;  /* 0x01001100ff0677ac */ /* 0x000f220008000a00 */
[----:B------:R-:W-:Y:S01]  /*7c70*/  IMAD.MOV.U32 R13, RZ, RZ, RZ ;  /* 0x000000ffff0d7224 */ /* 0x000fe200078e00ff */
[----:B------:R-:W2:Y:S01]  /*7c80*/  LDCU.64 UR4, c[0x4][0x8] ;  /* 0x01000100ff0477ac */ /* 0x000ea20008000a00 */
[----:B-1----:R-:W-:Y:S01]  /*7c90*/  MOV R5, UR9 ;  /* 0x0000000900057c02 */ /* 0x002fe20008000f00 */
[----:B------:R-:W-:Y:S01]  /*7ca0*/  IMAD.U32 R4, RZ, RZ, UR8 ;  /* 0x00000008ff047e24 */ /* 0x000fe2000f8e00ff */
[----:B----4-:R-:W-:Y:S01]  /*7cb0*/  MOV R7, UR7 ;  /* 0x0000000700077c02 */ /* 0x010fe20008000f00 */
[----:B------:R-:W-:Y:S01]  /*7cc0*/  IMAD.U32 R6, RZ, RZ, UR6 ;  /* 0x00000006ff067e24 */ /* 0x000fe2000f8e00ff */
[----:B--2---:R-:W-:Y:S01]  /*7cd0*/  MOV R11, UR5 ;  /* 0x00000005000b7c02 */ /* 0x004fe20008000f00 */
[----:B------:R-:W-:Y:S02]  /*7ce0*/  IMAD.U32 R10, RZ, RZ, UR4 ;  /* 0x00000004ff0a7e24 */ /* 0x000fe4000f8e00ff */
[----:B------:R-:W-:Y:S07]  /*7cf0*/  LEPC R20, `(.L_x_111) ;  /* 0x000000001014794e */ /* 0x000fee0000000000 */
[----:B---3-5:R-:W-:Y:S05]  /*7d00*/  CALL.ABS.NOINC R14 ;  /* 0x000000000e007343 */ /* 0x028fea0003c00000 */
.L_x_111:
[----:B------:R-:W1:Y:S01]  /*7d10*/  LDCU.64 UR8, c[0x4][0x80] ;  /* 0x01001000ff0877ac */ /* 0x000e620008000a00 */
[----:B------:R-:W2:Y:S01]  /*7d20*/  LDC.64 R16, c[0x4][R16] ;  /* 0x0100000010107b82 */ /* 0x000ea20000000a00 */
[----:B------:R-:W-:Y:S02]  /*7d30*/  HFMA2 R12, -RZ, RZ, 0, 5.9604644775390625e-08 ;  /* 0x00000001ff0c7431 */ /* 0x000fe400000001ff */
[----:B------:R-:W-:Y:S02]  /*7d40*/  IMAD.MOV.U32 R8, RZ, RZ, 0x70 ;  /* 0x00000070ff087424 */ /* 0x000fe400078e00ff */
[----:B------:R-:W-:Y:S01]  /*7d50*/  IMAD.MOV.U32 R13, RZ, RZ, RZ ;  /* 0x000000ffff0d7224 */ /* 0x000fe200078e00ff */
[----:B------:R-:W3:Y:S01]  /*7d60*/  LDCU.64 UR6, c[0x4][0x88] ;  /* 0x01001100ff0677ac */ /* 0x000ee20008000a00 */
[----:B------:R-:W4:Y:S01]  /*7d70*/  LDCU.64 UR4, c[0x4][0x8] ;  /* 0x01000100ff0477ac */ /* 0x000f220008000a00 */
[----:B-1----:R-:W-:Y:S02]  /*7d80*/  MOV R4, UR8 ;  /* 0x0000000800047c02 */ /* 0x002fe40008000f00 */
[----:B------:R-:W-:Y:S02]  /*7d90*/  MOV R5, UR9 ;  /* 0x0000000900057c02 */ /* 0x000fe40008000f00 */
[----:B---3--:R-:W-:Y:S01]  /*7da0*/  MOV R7, UR7 ;  /* 0x0000000700077c02 */ /* 0x008fe20008000f00 */
[----:B------:R-:W-:Y:S01]  /*7db0*/  IMAD.U32 R6, RZ, RZ, UR6 ;  /* 0x00000006ff067e24 */ /* 0x000fe2000f8e00ff */
[----:B----4-:R-:W-:Y:S01]  /*7dc0*/  MOV R11, UR5 ;  /* 0x00000005000b7c02 */ /* 0x010fe20008000f00 */
[----:B------:R-:W-:Y:S02]  /*7dd0*/  IMAD.U32 R10, RZ, RZ, UR4 ;  /* 0x00000004ff0a7e24 */ /* 0x000fe4000f8e00ff */
[----:B------:R-:W-:Y:S07]  /*7de0*/  LEPC R20, `(.L_x_110) ;  /* 0x000000001014794e */ /* 0x000fee0000000000 */
[----:B--2---:R-:W-:Y:S05]  /*7df0*/  CALL.ABS.NOINC R16 ;  /* 0x0000000010007343 */ /* 0x004fea0003c00000 */
.L_x_110:
[----:B------:R-:W-:Y:S02]  /*7e00*/  R2UR UR4, R98 ;  /* 0x00000000620472ca */ /* 0x000fe400000e0000 */
[----:B------:R-:W-:Y:S02]  /*7e10*/  R2UR UR7, R94 ;  /* 0x000000005e0772ca */ /* 0x000fe400000e0000 */
[----:B------:R-:W-:Y:S02]  /*7e20*/  R2UR UR6, R93 ;  /* 0x000000005d0672ca */ /* 0x000fe400000e0000 */
[----:B------:R-:W-:Y:S04]  /*7e30*/  ISETP.NE.U32.AND P3, PT, R78, RZ, PT ;  /* 0x000000ff4e00720c */ /* 0x000fe80003f65070 */
[----:B------:R-:W-:Y:S03]  /*7e40*/  ISETP.NE.AND.EX P3, PT, R79, RZ, PT, P3 ;  /* 0x000000ff4f00720c */ /* 0x000fe60003f65330 */
[----:B------:R-:W-:Y:S01]  /*7e50*/  UISETP.NE.AND UP2, UPT, UR4, URZ, UPT ;  /* 0x000000ff0400728c */ /* 0x000fe2000bf45270 */
[----:B------:R-:W1:Y:S01]  /*7e60*/  LDCU.64 UR4, c[0x0][0x990] ;  /* 0x00013200ff0477ac */ /* 0x000e620008000a00 */
[----:B------:R-:W-:Y:S04]  /*7e70*/  ISETP.NE.U32.AND P2, PT, RZ, UR7, PT ;  /* 0x00000007ff007c0c */ /* 0x000fe8000bf45070 */
[----:B------:R-:W-:Y:S02]  /*7e80*/  PLOP3.LUT P4, PT, PT, PT, UP2, 0x80, 0x8 ;  /* 0x000000000008781c */ /* 0x000fe40003f8f028 */
[----:B------:R-:W-:Y:S02]  /*7e90*/  ISETP.NE.AND.EX P2, PT, RZ, UR6, PT, P2 ;  /* 0x00000006ff007c0c */ /* 0x000fe4000bf45320 */
[----:B------:R-:W-:Y:S01]  /*7ea0*/  P2R R111, PR, RZ, 0x10 ;  /* 0x00000010ff6f7803 */ /* 0x000fe20000000000 */
[----:B-1----:R-:W-:Y:S04]  /*7eb0*/  UISETP.NE.U32.AND UP0, UPT, UR4, URZ, UPT ;  /* 0x000000ff0400728c */ /* 0x002fe8000bf05070 */
[----:B------:R-:W-:Y:S02]  /*7ec0*/  UISETP.NE.AND.EX UP1, UPT, UR5, URZ, UPT, UP0 ;  /* 0x000000ff0500728c */ /* 0x000fe4000bf25300 */
[----:B------:R-:W-:Y:S02]  /*7ed0*/  UPLOP3.LUT UP0, UPT, UPT, UPT, UPT, 0x40, 0x4 ;  /* 0x000000000004789c */ /* 0x000fe40003f0e870 */
[----:B------:R-:W-:Y:S06]  /*7ee0*/  @UP2 UPLOP3.LUT UP0, UPT, UPT, UPT, UP1, 0x80, 0x8 ;  /* 0x000000000008289c */ /* 0x000fec0003f0f010 */
[----:B------:R-:W-:Y:S01]  /*7ef0*/  PLOP3.LUT P0, PT, PT, PT, UP0, 0x80, 0x8 ;  /* 0x000000000008781c */ /* 0x000fe20003f0f008 */
[----:B------:R-:W-:Y:S01]  /*7f00*/  @!UPT UIADD3 URZ, UPT, UPT, URZ, URZ, URZ ;  /* 0x000000fffffff290 */ /* 0x000fe2000fffe0ff */
[----:B------:R-:W-:Y:S11]  /*7f10*/  BRA.U !UP1, `(.L_x_112) ;  /* 0x0000000109447547 */ /* 0x000ff6000b800000 */
[----:B------:R-:W1:Y:S01]  /*7f20*/  LDCU.64 UR8, c[0x0][0x358] ;  /* 0x00006b00ff0877ac */ /* 0x000e620008000a00 */
[----:B------:R-:W-:Y:S01]  /*7f30*/  R2UR UR6, R94 ;  /* 0x000000005e0672ca */ /* 0x000fe200000e0000 */
[----:B------:R-:W-:Y:S01]  /*7f40*/  HFMA2 R91, -RZ, RZ, 0, 5.9604644775390625e-08 ;  /* 0x00000001ff5b7431 */ /* 0x000fe200000001ff */
[----:B------:R-:W-:Y:S01]  /*7f50*/  R2UR UR5, R93 ;  /* 0x000000005d0572ca */ /* 0x000fe200000e0000 */
[----:B------:R-:W-:Y:S10]  /*7f60*/  IMAD.MOV.U32 R0, RZ, RZ, 0x1 ;  /* 0x00000001ff007424 */ /* 0x000ff400078e00ff */
[----:B------:R-:W-:Y:S04]  /*7f70*/  UISETP.NE.U32.AND UP0, UPT, UR6, URZ, UPT ;  /* 0x000000ff0600728c */ /* 0x000fe8000bf05070 */
[----:B------:R-:W-:Y:S06]  /*7f80*/  UISETP.NE.AND.EX UP0, UPT, UR5, URZ, UPT, UP0 ;  /* 0x000000ff0500728c */ /* 0x000fec000bf05300 */
[----:B------:R-:W-:Y:S05]  /*7f90*/  PLOP3.LUT P1, PT, PT, PT, UP0, 0x80, 0x8 ;  /* 0x000000000008781c */ /* 0x000fea0003f2f008 */
[----:B------:R-:W2:Y:S01]  /*7fa0*/  @UP0 LDCU.64 UR6, c[0x0][0x988] ;  /* 0x00013100ff0607ac */ /* 0x000ea20008000a00 */
[----:B------:R-:W-:Y:S07]  /*7fb0*/  @UP0 UIMAD UR4, UR50, UR4, URZ ;  /* 0x00000004320402a4 */ /* 0x000fee000f8e02ff */
[----:B------:R-:W-:Y:S01]  /*7fc0*/  @!P1 PRMT R91, R0, 0x7610, R91 ;  /* 0x00007610005b9816 */ /* 0x000fe2000000005b */
[----:B--2---:R-:W-:Y:S06]  /*7fd0*/  @UP0 UIMAD.WIDE UR4, UR4, 0x4, UR6 ;  /* 0x00000004040408a5 */ /* 0x004fec000f8e0206 */
[----:B------:R-:W-:Y:S02]  /*7fe0*/  IMAD.U32 R4, RZ, RZ, UR4 ;  /* 0x00000004ff047e24 */ /* 0x000fe4000f8e00ff */
[----:B------:R-:W-:Y:S03]  /*7ff0*/  IMAD.U32 R5, RZ, RZ, UR5 ;  /* 0x00000005ff057e24 */ /* 0x000fe6000f8e00ff */
[----:B------:R-:W2:Y:S02]  /*8000*/  @!UP0 LDCU UR4, c[0x0][0x980] ;  /* 0x00013000ff0487ac */ /* 0x000ea40008000800 */
[----:B-1---5:R1:W5:Y:S02]  /*8010*/  @P1 LDG.E R41, desc[UR8][R4.64] ;  /* 0x0000000804291981 */ /* 0x022364000c1e1900 */
[----:B-12---:R-:W-:Y:S02]  /*8020*/  @!P1 MOV R41, UR4 ;  /* 0x0000000400299c02 */ /* 0x006fe40008000f00 */
.L_x_112:
[----:B------:R-:W-:Y:S05]  /*8030*/  @!P3 BRA `(.L_x_113) ;  /* 0x000000000024b947 */ /* 0x000fea0003800000 */
[----:B------:R-:W-:Y:S01]  /*8040*/  ISETP.NE.U32.AND P1, PT, R76, RZ, PT ;  /* 0x000000ff4c00720c */ /* 0x000fe20003f25070 */
[----:B------:R-:W1:Y:S03]  /*8050*/  LDCU.64 UR4, c[0x0][0x358] ;  /* 0x00006b00ff0477ac */ /* 0x000e660008000a00 */
[----:B------:R-:W-:Y:S11]  /*8060*/  ISETP.NE.AND.EX P1, PT, R77, RZ, PT, P1 ;  /* 0x000000ff4d00720c */ /* 0x000ff60003f25310 */
[----:B------:R-:W-:Y:S02]  /*8070*/  @!UPT UIADD3 URZ, UPT, UPT, URZ, URZ, URZ ;  /* 0x000000fffffff290 */ /* 0x000fe4000fffe0ff */
[----:B------:R-:W2:Y:S01]  /*8080*/  @P1 LDC.64 R4, c[0x0][0x9a8] ;  /* 0x00026a00ff041b82 */ /* 0x000ea20000000a00 */
[----:B------:R-:W-:Y:S04]  /*8090*/  @P1 IMAD R0, R78, UR50, RZ ;  /* 0x000000324e001c24 */ /* 0x000fe8000f8e02ff */
[----:B--2---:R-:W-:Y:S05]  /*80a0*/  @P1 IMAD.WIDE R4, R0, 0x4, R4 ;  /* 0x0000000400041825 */ /* 0x004fea00078e0204 */
[----:B-1---5:R1:W5:Y:S02]  /*80b0*/  @P1 LDG.E R38, desc[UR4][R4.64] ;  /* 0x0000000404261981 */ /* 0x022364000c1e1900 */
[----:B-1----:R-:W2:Y:S02]  /*80c0*/  @!P1 LDC R38, c[0x0][0x9a0] ;  /* 0x00026800ff269b82 */ /* 0x002ea40000000800 */
.L_x_113:
[----:B-----5:R-:W-:Y:S01]  /*80d0*/  FSETP.NEU.AND P1, PT, R41, RZ, PT ;  /* 0x000000ff2900720b */ /* 0x020fe20003f2d000 */
[----:B------:R-:W-:Y:S01]  /*80e0*/  ULOP3.LUT UR4, UR58, 0x1, URZ, 0x3c, !UPT ;  /* 0x000000013a047892 */ /* 0x000fe2000f8e3cff */
[----:B------:R-:W-:Y:S01]  /*80f0*/  SEL R3, RZ, 0xffffffff, P2 ;  /* 0xffffffffff037807 */ /* 0x000fe20001000000 */
[----:B------:R-:W-:Y:S01]  /*8100*/  IMAD.U32 R113, RZ, RZ, UR53 ;  /* 0x00000035ff717e24 */ /* 0x000fe2000f8e00ff */
[----:B------:R-:W-:Y:S01]  /*8110*/  @P4 LOP3.LUT P2, RZ, R91, 0xff, RZ, 0xc0, !PT ;  /* 0x000000ff5bff4812 */ /* 0x000fe2000784c0ff */
[----:B------:R-:W-:Y:S01]  /*8120*/  IMAD.SHL.U32 R105, R100, 0x10, RZ ;  /* 0x0000001064697824 */ /* 0x000fe200078e00ff */
[----:B------:R-:W-:Y:S01]  /*8130*/  @P4 SEL R6, RZ, 0xffffffff, P1 ;  /* 0xffffffffff064807 */ /* 0x000fe20000800000 */
[----:B------:R-:W-:Y:S01]  /*8140*/  IMAD.U32 R46, RZ, RZ, UR4 ;  /* 0x00000004ff2e7e24 */ /* 0x000fe2000f8e00ff */
[----:B------:R-:W-:Y:S01]  /*8150*/  LEA R103, R36, UR52, 0x3 ;  /* 0x0000003424677c11 */ /* 0x000fe2000f8e18ff */
[----:B------:R-:W-:Y:S01]  /*8160*/  IMAD.SHL.U32 R113, R113, 0x2000, RZ ;  /* 0x0000200071717824 */ /* 0x000fe200078e00ff */
[----:B------:R-:W-:Y:S01]  /*8170*/  @P0 SEL R6, R3, R6, !P2 ;  /* 0x0000000603060207 */ /* 0x000fe20005000000 */
[----:B------:R-:W-:Y:S01]  /*8180*/  IMAD.SHL.U32 R104, R99, 0x10, RZ ;  /* 0x0000001063687824 */ /* 0x000fe200078e00ff */
[----:B------:R-:W-:Y:S01]  /*8190*/  SHF.L.U32 R4, R89, 0x1f, RZ ;  /* 0x0000001f59047819 */ /* 0x000fe200000006ff */
[----:B------:R-:W-:Y:S01]  /*81a0*/  IMAD.IADD R107, R102, 0x1, R113 ;  /* 0x00000001666b7824 */ /* 0x000fe200078e0271 */
[----:B------:R-:W-:Y:S01]  /*81b0*/  @P4 LOP3.LUT R109, R6, 0x1, RZ, 0xc0, !PT ;  /* 0x00000001066d4812 */ /* 0x000fe200078ec0ff */
[----:B------:R-:W-:Y:S01]  /*81c0*/  IMAD.U32 R6, RZ, RZ, UR53 ;  /* 0x00000035ff067e24 */ /* 0x000fe2000f8e00ff */
[----:B------:R-:W-:Y:S01]  /*81d0*/  PLOP3.LUT P0, PT, PT, PT, UP1, 0x80, 0x8 ;  /* 0x000000000008781c */ /* 0x000fe20003f0f018 */
[----:B------:R-:W-:Y:S01]  /*81e0*/  IMAD.IADD R112, R107, 0x1, R105 ;  /* 0x000000016b707824 */ /* 0x000fe200078e0269 */
[----:B------:R-:W-:Y:S01]  /*81f0*/  ISETP.NE.U32.OR P5, PT, R109, 0x1, !P4 ;  /* 0x000000016d00780c */ /* 0x000fe200067a5470 */
[----:B------:R-:W-:Y:S01]  /*8200*/  BSSY B1, `(.L_x_114) ;  /* 0x0000032000017945 */ /* 0x000fe20003800000 */
[----:B------:R-:W-:Y:S01]  /*8210*/  LEA R0, R6, UR52, 0x3 ;  /* 0x0000003406007c11 */ /* 0x000fe2000f8e18ff */
[----:B------:R-:W-:Y:S01]  /*8220*/  IMAD.MOV.U32 R114, RZ, RZ, 0x1 ;  /* 0x00000001ff727424 */ /* 0x000fe200078e00ff */
[----:B------:R-:W-:Y:S01]  /*8230*/  LOP3.LUT P2, R108, R91, 0xff, RZ, 0xc0, !PT ;  /* 0x000000ff5b6c7812 */ /* 0x000fe2000784c0ff */
[----:B------:R-:W-:Y:S01]  /*8240*/  IMAD.IADD R39, R37, 0x1, R2 ;  /* 0x0000000125277824 */ /* 0x000fe200078e0202 */
[----:B------:R-:W-:Y:S01]  /*8250*/  SEL R116, RZ, 0xffffffff, P1 ;  /* 0xffffffffff747807 */ /* 0x000fe20000800000 */
[----:B------:R-:W-:Y:S01]  /*8260*/  IMAD.U32 R115, RZ, RZ, UR53 ;  /* 0x00000035ff737e24 */ /* 0x000fe2000f8e00ff */
[----:B------:R-:W-:Y:S02]  /*8270*/  CS2R R74, SRZ ;  /* 0x00000000004a7805 */ /* 0x000fe4000001ff00 */
[----:B------:R-:W-:Y:S02]  /*8280*/  CS2R R72, SRZ ;  /* 0x0000000000487805 */ /* 0x000fe4000001ff00 */
[----:B------:R-:W-:Y:S02]  /*8290*/  CS2R R66, SRZ ;  /* 0x0000000000427805 */ /* 0x000fe4000001ff00 */
[----:B------:R-:W-:Y:S02]  /*82a0*/  @P0 SEL R116, R3, R116, !P2 ;  /* 0x0000007403740207 */ /* 0x000fe40005000000 */
[----:B------:R-:W-:Y:S02]  /*82b0*/  CS2R R64, SRZ ;  /* 0x0000000000407805 */ /* 0x000fe4000001ff00 */
[----:B------:R-:W-:Y:S02]  /*82c0*/  @P5 SHF.L.U32 R5, R46, 0x1f, RZ ;  /* 0x0000001f2e055819 */ /* 0x000fe400000006ff */
[----:B------:R-:W-:Y:S02]  /*82d0*/  CS2R R58, SRZ ;  /* 0x00000000003a7805 */ /* 0x000fe4000001ff00 */
[----:B------:R-:W-:Y:S02]  /*82e0*/  CS2R R56, SRZ ;  /* 0x0000000000387805 */ /* 0x000fe4000001ff00 */
[----:B------:R-:W-:Y:S01]  /*82f0*/  CS2R R50, SRZ ;  /* 0x0000000000327805 */ /* 0x000fe2000001ff00 */
[----:B------:R-:W1:Y:S01]  /*8300*/  @P5 SYNCS.PHASECHK.TRANS64.TRYWAIT P4, [R0+URZ+0x140], R5 ;  /* 0x00014005000055a7 */ /* 0x000e6200080811ff */
[----:B------:R-:W-:Y:S01]  /*8310*/  CS2R R48, SRZ ;  /* 0x0000000000307805 */ /* 0x000fe2000001ff00 */
[----:B------:R-:W-:Y:S01]  /*8320*/  IMAD.IADD R106, R107, 0x1, R104 ;  /* 0x000000016b6a7824 */ /* 0x000fe200078e0268 */
[----:B------:R-:W-:Y:S01]  /*8330*/  LOP3.LUT R116, R116, 0x1, RZ, 0xc0, !PT ;  /* 0x0000000174747812 */ /* 0x000fe200078ec0ff */
[----:B------:R-:W-:Y:S01]  /*8340*/  IMAD.IADD R47, R101, 0x1, R112 ;  /* 0x00000001652f7824 */ /* 0x000fe200078e0270 */
[----:B------:R3:W4:Y:S01]  /*8350*/  SYNCS.PHASECHK.TRANS64.TRYWAIT P3, [R103+URZ+0x190], R4 ;  /* 0x00019004670075a7 */ /* 0x00072200080611ff */
[----:B-1----:R-:W-:Y:S01]  /*8360*/  @P5 SEL R114, RZ, 0x1, !P4 ;  /* 0x00000001ff725807 */ /* 0x002fe20006000000 */
[----:B---3--:R-:W-:Y:S06]  /*8370*/  @!P5 BRA `(.L_x_115) ;  /* 0x000000000068d947 */ /* 0x008fec0003800000 */
[----:B------:R-:W-:Y:S01]  /*8380*/  ISETP.NE.AND P1, PT, R114, RZ, PT ;  /* 0x000000ff7200720c */ /* 0x000fe20003f25270 */
[----:B------:R-:W-:Y:S01]  /*8390*/  BSSY B0, `(.L_x_116) ;  /* 0x000000e000007945 */ /* 0x000fe20003800000 */
[----:B------:R-:W-:Y:S02]  /*83a0*/  ISETP.NE.U32.AND P0, PT, R116, 0x1, PT ;  /* 0x000000017400780c */ /* 0x000fe40003f05070 */
[----:B------:R-:W-:Y:S02]  /*83b0*/  CS2R R50, SRZ ;  /* 0x0000000000327805 */ /* 0x000fe4000001ff00 */
[----:B------:R-:W-:Y:S02]  /*83c0*/  CS2R R48, SRZ ;  /* 0x0000000000307805 */ /* 0x000fe4000001ff00 */
[----:B------:R-:W-:Y:S02]  /*83d0*/  CS2R R58, SRZ ;  /* 0x00000000003a7805 */ /* 0x000fe4000001ff00 */
[----:B------:R-:W-:Y:S02]  /*83e0*/  CS2R R56, SRZ ;  /* 0x0000000000387805 */ /* 0x000fe4000001ff00 */
[----:B------:R-:W-:Y:S02]  /*83f0*/  CS2R R66, SRZ ;  /* 0x0000000000427805 */ /* 0x000fe4000001ff00 */
[----:B------:R-:W-:Y:S02]  /*8400*/  CS2R R64, SRZ ;  /* 0x0000000000407805 */ /* 0x000fe4000001ff00 */
[----:B------:R-:W-:Y:S02]  /*8410*/  CS2R R74, SRZ ;  /* 0x00000000004a7805 */ /* 0x000fe4000001ff00 */
[----:B------:R-:W-:Y:S01]  /*8420*/  CS2R R72, SRZ ;  /* 0x0000000000487805 */ /* 0x000fe2000001ff00 */
[----:B------:R-:W-:Y:S06]  /*8430*/  @P1 BRA `(.L_x_117) ;  /* 0x00000000000c1947 */ /* 0x000fec0003800000 */
[----:B------:R-:W-:Y:S04]  /*8440*/  SHF.L.U32 R3, R46, 0x1f, RZ ;  /* 0x0000001f2e037819 */ /* 0x000fe800000006ff */
[----:B------:R-:W1:Y:S02]  /*8450*/  SYNCS.PHASECHK.TRANS64.TRYWAIT P1, [R0+URZ+0x140], R3 ;  /* 0x00014003000075a7 */ /* 0x000e6400080211ff */
[----:B-1----:R-:W-:Y:S05]  /*8460*/  @!P1 BRA `(.L_x_118) ;  /* 0x0000002800c09947 */ /* 0x002fea0003800000 */
.L_x_117:
[----:B------:R-:W-:Y:S05]  /*8470*/  BSYNC B0 ;  /* 0x0000000000007941 */ /* 0x000fea0003800000 */
.L_x_116:
[----:B------:R3:W1:Y:S01]  /*8480*/  @P0 LDS.128 R48, [R107] ;  /* 0x000000006b300984 */ /* 0x0006620000000c00 */
[----:B------:R-:W-:Y:S03]  /*8490*/  UIADD3 UR4, UPT, UPT, UR53, 0x1, URZ ;  /* 0x0000000135047890 */ /* 0x000fe6000fffe0ff */
[----:B------:R3:W1:Y:S01]  /*84a0*/  @P0 LDS.128 R56, [R112+0x10] ;  /* 0x0000100070380984 */ /* 0x0006620000000c00 */
[----:B------:R-:W-:Y:S03]  /*84b0*/  UISETP.NE.AND UP0, UPT, UR4, 0x3, UPT ;  /* 0x000000030400788c */ /* 0x000fe6000bf05270 */
[----:B------:R3:W1:Y:S01]  /*84c0*/  @P0 LDS.128 R64, [R106+0x20] ;  /* 0x000020006a400984 */ /* 0x0006620000000c00 */
[----:B------:R-:W-:Y:S02]  /*84d0*/  USEL UR5, URZ, 0x1, UP0 ;  /* 0x00000001ff057887 */ /* 0x000fe40008000000 */
[----:B------:R-:W-:Y:S01]  /*84e0*/  USEL UR4, UR4, URZ, UP0 ;  /* 0x000000ff04047287 */ /* 0x000fe20008000000 */
[----:B------:R3:W1:Y:S03]  /*84f0*/  @P0 LDS.128 R72, [R47+0x10] ;  /* 0x000010002f480984 */ /* 0x0006660000000c00 */
[----:B------:R-:W-:Y:S02]  /*8500*/  LOP3.LUT R46, R46, UR5, RZ, 0x3c, !PT ;  /* 0x000000052e2e7c12 */ /* 0x000fe4000f8e3cff */
[----:B------:R-:W-:Y:S02]  /*8510*/  MOV R115, UR4 ;  /* 0x0000000400737c02 */ /* 0x000fe40008000f00 */
.L_x_115:
[----:B------:R-:W-:Y:S05]  /*8520*/  BSYNC B1 ;  /* 0x0000000000017941 */ /* 0x000fea0003800000 */
.L_x_114:
[----:B-1----:R-:W-:Y:S04]  /*8530*/  SHF.R.U32.HI R3, RZ, 0x15, R39 ;  /* 0x00000015ff037819 */ /* 0x002fe80000011627 */
[----:B------:R-:W-:Y:S01]  /*8540*/  LOP3.LUT P0, RZ, R3, 0x3, R92, 0x48, !PT ;  /* 0x0000000303ff7812 */ /* 0x000fe2000780485c */
[----:B------:R-:W-:Y:S01]  /*8550*/  @!UPT UIADD3 URZ, UPT, UPT, URZ, URZ, URZ ;  /* 0x000000fffffff290 */ /* 0x000fe2000fffe0ff */
[----:B----4-:R-:W-:Y:S11]  /*8560*/  @P3 BRA `(.L_x_119) ;  /* 0x0000000000083947 */ /* 0x010ff60003800000 */
[----:B------:R-:W1:Y:S02]  /*8570*/  SYNCS.PHASECHK.TRANS64.TRYWAIT P1, [R103+URZ+0x190], R4 ;  /* 0x00019004670075a7 */ /* 0x000e6400080211ff */
[----:B-1----:R-:W-:Y:S05]  /*8580*/  @!P1 BRA `(.L_x_120) ;  /* 0x00000028008c9947 */ /* 0x002fea0003800000 */
.L_x_119:
[----:B------:R-:W-:Y:S05]  /*8590*/  @!P0 BRA `(.L_x_121) ;  /* 0x0000000000408947 */ /* 0x000fea0003800000 */
[----:B------:R-:W4:Y:S01]  /*85a0*/  LDCU.64 UR8, c[0x4][0x70] ;  /* 0x01000e00ff0877ac */ /* 0x000f220008000a00 */
[----:B------:R-:W-:Y:S01]  /*85b0*/  MOV R3, 0x0 ;  /* 0x0000000000037802 */ /* 0x000fe20000000f00 */
[----:B------:R-:W-:Y:S02]  /*85c0*/  HFMA2 R12, -RZ, RZ, 0, 5.9604644775390625e-08 ;  /* 0x00000001ff0c7431 */ /* 0x000fe400000001ff */
[----:B------:R-:W-:Y:S02]  /*85d0*/  IMAD.MOV.U32 R8, RZ, RZ, 0x192 ;  /* 0x00000192ff087424 */ /* 0x000fe400078e00ff */
[----:B------:R-:W-:Y:S01]  /*85e0*/  IMAD.MOV.U32 R13, RZ, RZ, RZ ;  /* 0x000000ffff0d7224 */ /* 0x000fe200078e00ff */
[----:B------:R-:W5:Y:S01]  /*85f0*/  LDCU.64 UR6, c[0x4][0x78] ;  /* 0x01000f00ff0677ac */ /* 0x000f620008000a00 */
[----:B------:R-:W2:Y:S01]  /*8600*/  LDC.64 R2, c[0x4][R3] ;  /* 0x0100000003027b82 */ /* 0x000ea20000000a00 */
[----:B------:R-:W3:Y:S01]  /*8610*/  LDCU.64 UR4, c[0x4][0x10] ;  /* 0x01000200ff0477ac */ /* 0x000ee20008000a00 */
[----:B----4-:R-:W-:Y:S01]  /*8620*/  MOV R5, UR9 ;  /* 0x0000000900057c02 */ /* 0x010fe20008000f00 */
[----:B-1----:R-:W-:Y:S01]  /*8630*/  IMAD.U32 R4, RZ, RZ, UR8 ;  /* 0x00000008ff047e24 */ /* 0x002fe2000f8e00ff */
[----:B-----5:R-:W-:Y:S01]  /*8640*/  MOV R7, UR7 ;  /* 0x0000000700077c02 */ /* 0x020fe20008000f00 */
[----:B------:R-:W-:Y:S01]  /*8650*/  IMAD.U32 R6, RZ, RZ, UR6 ;  /* 0x00000006ff067e24 */ /* 0x000fe2000f8e00ff */
[----:B---3--:R-:W-:Y:S01]  /*8660*/  MOV R11, UR5 ;  /* 0x00000005000b7c02 */ /* 0x008fe20008000f00 */
[----:B------:R-:W-:Y:S02]  /*8670*/  IMAD.U32 R10, RZ, RZ, UR4 ;  /* 0x00000004ff0a7e24 */ /* 0x000fe4000f8e00ff */
[----:B------:R-:W-:Y:S07]  /*8680*/  LEPC R20, `(.L_x_121) ;  /* 0x000000001014794e */ /* 0x000fee0000000000 */
[----:B--2---:R-:W-:Y:S05]  /*8690*/  CALL.ABS.NOINC R2 ;  /* 0x0000000002007343 */ /* 0x004fea0003c00000 */
.L_x_121:
[----:B------:R-:W-:Y:S05]  /*86a0*/  WARPSYNC.ALL ;  /* 0x0000000000007948 */ /* 0x000fea0003800000 */
[----:B------:R-:W-:Y:S01]  /*86b0*/  R2UR UR4, R39 ;  /* 0x00000000270472ca */ /* 0x000fe200000e0000 */
[--C-:B------:R-:W-:Y:S01]  /*86c0*/  HADD2.F32 R40, -RZ, R48.reuse.H0_H0 ;  /* 0x20000030ff287230 */ /* 0x100fe20000004100 */
[----:B------:R-:W-:Y:S01]  /*86d0*/  ISETP.NE.AND P1, PT, R90, RZ, PT ;  /* 0x000000ff5a00720c */ /* 0x000fe20003f25270 */
[----:B------:R-:W-:Y:S01]  /*86e0*/  HADD2.F32 R43, -RZ, R48.H1_H1 ;  /* 0x30000030ff2b7230 */ /* 0x000fe20000004100 */
[----:B------:R-:W-:Y:S01]  /*86f0*/  BSSY.RECONVERGENT B0, `(.L_x_122) ;  /* 0x0000085000007945 */ /* 0x000fe20003800200 */
[----:B------:R-:W-:Y:S02]  /*8700*/  HADD2.F32 R42, -RZ, R49.H1_H1 ;  /* 0x30000031ff2a7230 */ /* 0x000fe40000004100 */
[----:B------:R-:W-:Y:S02]  /*8710*/  HADD2.F32 R45, -RZ, R51.H0_H0 ;  /* 0x20000033ff2d7230 */ /* 0x000fe40000004100 */
[----:B------:R-:W-:Y:S04]  /*8720*/  HADD2.F32 R44, -RZ, R75.H1_H1 ;  /* 0x3000004bff2c7230 */ /* 0x000fe80000004100 */
[----:B-1----:R-:W2:Y:S02]  /*8730*/  LDTM.x32 R4, tmem[UR4] ;  /* 0x00000004000479ee */ /* 0x002ea400082c0000 */
[C---:B--2---:R-:W-:Y:S01]  /*8740*/  FMUL R0, R38.reuse, R4 ;  /* 0x0000000426007220 */ /* 0x044fe20000400000 */
[C---:B------:R-:W-:Y:S01]  /*8750*/  FMUL R2, R38.reuse, R5 ;  /* 0x0000000526027220 */ /* 0x040fe20000400000 */
[C---:B------:R-:W-:Y:S01]  /*8760*/  FMUL R3, R38.reuse, R6 ;  /* 0x0000000626037220 */ /* 0x040fe20000400000 */
[C---:B------:R-:W-:Y:S01]  /*8770*/  FMUL R7, R38.reuse, R7 ;  /* 0x0000000726077220 */ /* 0x040fe20000400000 */
[C---:B------:R-:W-:Y:S01]  /*8780*/  FFMA R0, R41.reuse, R40, R0 ;  /* 0x0000002829007223 */ /* 0x040fe20000000000 */
[----:B------:R-:W-:Y:S02]  /*8790*/  HADD2.F32 R40, -RZ, R49.H0_H0 ;  /* 0x20000031ff287230 */ /* 0x000fe40000004100 */
[C---:B------:R-:W-:Y:S01]  /*87a0*/  FFMA R2, R41.reuse, R43, R2 ;  /* 0x0000002b29027223 */ /* 0x040fe20000000002 */
[--C-:B------:R-:W-:Y:S02]  /*87b0*/  HADD2.F32 R43, -RZ, R50.reuse.H0_H0 ;  /* 0x20000032ff2b7230 */ /* 0x100fe40000004100 */
[C---:B------:R-:W-:Y:S01]  /*87c0*/  FMUL R4, R38.reuse, R8 ;  /* 0x0000000826047220 */ /* 0x040fe20000400000 */
[----:B------:R-:W-:Y:S01]  /*87d0*/  FMUL R5, R38, R9 ;  /* 0x0000000926057220 */ /* 0x000fe20000400000 */
[C---:B------:R-:W-:Y:S01]  /*87e0*/  FFMA R3, R41.reuse, R40, R3 ;  /* 0x0000002829037223 */ /* 0x040fe20000000003 */
[----:B------:R-:W-:Y:S01]  /*87f0*/  HADD2.F32 R40, -RZ, R50.H1_H1 ;  /* 0x30000032ff287230 */ /* 0x000fe20000004100 */
[----:B------:R-:W-:Y:S01]  /*8800*/  F2FP.F16.F32.PACK_AB R52, R2, R0 ;  /* 0x000000000234723e */ /* 0x000fe200000000ff */
[C---:B------:R-:W-:Y:S01]  /*8810*/  FFMA R7, R41.reuse, R42, R7 ;  /* 0x0000002a29077223 */ /* 0x040fe20000000007 */
[C---:B------:R-:W-:Y:S01]  /*8820*/  FFMA R4, R41.reuse, R43, R4 ;  /* 0x0000002b29047223 */ /* 0x040fe20000000004 */
[C---:B------:R-:W-:Y:S01]  /*8830*/  FMUL R6, R38.reuse, R10 ;  /* 0x0000000a26067220 */ /* 0x040fe20000400000 */
[----:B------:R-:W-:Y:S02]  /*8840*/  HADD2.F32 R42, -RZ, R51.H1_H1 ;  /* 0x30000033ff2a7230 */ /* 0x000fe40000004100 */
[----:B------:R-:W-:Y:S01]  /*8850*/  FFMA R5, R41, R40, R5 ;  /* 0x0000002829057223 */ /* 0x000fe20000000005 */
[----:B------:R-:W-:Y:S01]  /*8860*/  F2FP.F16.F32.PACK_AB R53, R7, R3 ;  /* 0x000000030735723e */ /* 0x000fe200000000ff */
[----:B------:R-:W-:Y:S01]  /*8870*/  FFMA R6, R41, R45, R6 ;  /* 0x0000002d29067223 */ /* 0x000fe20000000006 */
[C---:B------:R-:W-:Y:S01]  /*8880*/  FMUL R11, R38.reuse, R11 ;  /* 0x0000000b260b7220 */ /* 0x040fe20000400000 */
[--C-:B------:R-:W-:Y:S01]  /*8890*/  HADD2.F32 R40, -RZ, R56.reuse.H0_H0 ;  /* 0x20000038ff287230 */ /* 0x100fe20000004100 */
[----:B------:R-:W-:Y:S01]  /*88a0*/  F2FP.F16.F32.PACK_AB R54, R5, R4 ;  /* 0x000000040536723e */ /* 0x000fe200000000ff */
[C---:B------:R-:W-:Y:S01]  /*88b0*/  FMUL R8, R38.reuse, R12 ;  /* 0x0000000c26087220 */ /* 0x040fe20000400000 */
[C---:B------:R-:W-:Y:S01]  /*88c0*/  FFMA R11, R41.reuse, R42, R11 ;  /* 0x0000002a290b7223 */ /* 0x040fe2000000000b */
[----:B------:R-:W-:Y:S02]  /*88d0*/  HADD2.F32 R42, -RZ, R56.H1_H1 ;  /* 0x30000038ff2a7230 */ /* 0x000fe40000004100 */
[C---:B------:R-:W-:Y:S01]  /*88e0*/  FMUL R9, R38.reuse, R13 ;  /* 0x0000000d26097220 */ /* 0x040fe20000400000 */
[--C-:B------:R-:W-:Y:S02]  /*88f0*/  HADD2.F32 R43, -RZ, R57.reuse.H0_H0 ;  /* 0x20000039ff2b7230 */ /* 0x100fe40000004100 */
[----:B------:R-:W-:Y:S01]  /*8900*/  FFMA R8, R41, R40, R8 ;  /* 0x0000002829087223 */ /* 0x000fe20000000008 */
[----:B------:R-:W-:Y:S01]  /*8910*/  F2FP.F16.F32.PACK_AB R55, R11, R6 ;  /* 0x000000060b37723e */ /* 0x000fe200000000ff */
[----:B------:R-:W-:Y:S01]  /*8920*/  FFMA R9, R41, R42, R9 ;  /* 0x0000002a29097223 */ /* 0x000fe20000000009 */
[C---:B------:R-:W-:Y:S01]  /*8930*/  FMUL R10, R38.reuse, R14 ;  /* 0x0000000e260a7220 */ /* 0x040fe20000400000 */
[----:B------:R-:W-:Y:S02]  /*8940*/  HADD2.F32 R40, -RZ, R57.H1_H1 ;  /* 0x30000039ff287230 */ /* 0x000fe40000004100 */
[C---:B------:R-:W-:Y:S01]  /*8950*/  FMUL R15, R38.reuse, R15 ;  /* 0x0000000f260f7220 */ /* 0x040fe20000400000 */
[----:B------:R1:W-:Y:S01]  /*8960*/  STS.128 [R107], R52 ;  /* 0x000000346b007388 */ /* 0x0003e20000000c00 */
[----:B------:R-:W-:Y:S01]  /*8970*/  F2FP.F16.F32.PACK_AB R60, R9, R8 ;  /* 0x00000008093c723e */ /* 0x000fe200000000ff */
[C---:B------:R-:W-:Y:S01]  /*8980*/  FFMA R10, R41.reuse, R43, R10 ;  /* 0x0000002b290a7223 */ /* 0x040fe2000000000a */
[--C-:B------:R-:W-:Y:S02]  /*8990*/  HADD2.F32 R43, -RZ, R58.reuse.H0_H0 ;  /* 0x2000003aff2b7230 */ /* 0x100fe40000004100 */
[----:B------:R-:W-:Y:S01]  /*89a0*/  FFMA R15, R41, R40, R15 ;  /* 0x00000028290f7223 */ /* 0x000fe2000000000f */
[C---:B------:R-:W-:Y:S01]  /*89b0*/  FMUL R12, R38.reuse, R16 ;  /* 0x00000010260c7220 */ /* 0x040fe20000400000 */
[----:B------:R-:W-:Y:S02]  /*89c0*/  HADD2.F32 R42, -RZ, R58.H1_H1 ;  /* 0x3000003aff2a7230 */ /* 0x000fe40000004100 */
[C---:B------:R-:W-:Y:S01]  /*89d0*/  FMUL R13, R38.reuse, R17 ;  /* 0x00000011260d7220 */ /* 0x040fe20000400000 */
[--C-:B------:R-:W-:Y:S01]  /*89e0*/  HADD2.F32 R45, -RZ, R59.reuse.H0_H0 ;  /* 0x2000003bff2d7230 */ /* 0x100fe20000004100 */
[----:B------:R-:W-:Y:S01]  /*89f0*/  F2FP.F16.F32.PACK_AB R61, R15, R10 ;  /* 0x0000000a0f3d723e */ /* 0x000fe200000000ff */
[C---:B------:R-:W-:Y:S01]  /*8a00*/  FFMA R12, R41.reuse, R43, R12 ;  /* 0x0000002b290c7223 */ /* 0x040fe2000000000c */
[C---:B------:R-:W-:Y:S01]  /*8a10*/  FFMA R13, R41.reuse, R42, R13 ;  /* 0x0000002a290d7223 */ /* 0x040fe2000000000d */
[C---:B------:R-:W-:Y:S01]  /*8a20*/  FMUL R14, R38.reuse, R18 ;  /* 0x00000012260e7220 */ /* 0x040fe20000400000 */
[----:B------:R-:W-:Y:S02]  /*8a30*/  HADD2.F32 R40, -RZ, R59.H1_H1 ;  /* 0x3000003bff287230 */ /* 0x000fe40000004100 */
[C---:B------:R-:W-:Y:S01]  /*8a40*/  FMUL R19, R38.reuse, R19 ;  /* 0x0000001326137220 */ /* 0x040fe20000400000 */
[--C-:B------:R-:W-:Y:S02]  /*8a50*/  HADD2.F32 R43, -RZ, R64.reuse.H0_H0 ;  /* 0x20000040ff2b7230 */ /* 0x100fe40000004100 */
[C---:B------:R-:W-:Y:S01]  /*8a60*/  FFMA R14, R41.reuse, R45, R14 ;  /* 0x0000002d290e7223 */ /* 0x040fe2000000000e */
[C---:B------:R-:W-:Y:S01]  /*8a70*/  FMUL R16, R38.reuse, R20 ;  /* 0x0000001426107220 */ /* 0x040fe20000400000 */
[C---:B------:R-:W-:Y:S01]  /*8a80*/  FFMA R19, R41.reuse, R40, R19 ;  /* 0x0000002829137223 */ /* 0x040fe20000000013 */
[----:B------:R-:W-:Y:S02]  /*8a90*/  HADD2.F32 R40, -RZ, R64.H1_H1 ;  /* 0x30000040ff287230 */ /* 0x000fe40000004100 */
[C---:B------:R-:W-:Y:S01]  /*8aa0*/  FMUL R17, R38.reuse, R21 ;  /* 0x0000001526117220 */ /* 0x040fe20000400000 */
[--C-:B------:R-:W-:Y:S02]  /*8ab0*/  HADD2.F32 R45, -RZ, R65.reuse.H0_H0 ;  /* 0x20000041ff2d7230 */ /* 0x100fe40000004100 */
[C---:B------:R-:W-:Y:S01]  /*8ac0*/  FMUL R18, R38.reuse, R22 ;  /* 0x0000001626127220 */ /* 0x040fe20000400000 */
[----:B------:R-:W-:Y:S02]  /*8ad0*/  HADD2.F32 R42, -RZ, R65.H1_H1 ;  /* 0x30000041ff2a7230 */ /* 0x000fe40000004100 */
[C---:B------:R-:W-:Y:S01]  /*8ae0*/  FMUL R23, R38.reuse, R23 ;  /* 0x0000001726177220 */ /* 0x040fe20000400000 */
[C---:B------:R-:W-:Y:S01]  /*8af0*/  FFMA R16, R41.reuse, R43, R16 ;  /* 0x0000002b29107223 */ /* 0x040fe20000000010 */
[C---:B------:R-:W-:Y:S01]  /*8b00*/  FFMA R17, R41.reuse, R40, R17 ;  /* 0x0000002829117223 */ /* 0x040fe20000000011 */
[C---:B------:R-:W-:Y:S01]  /*8b10*/  FFMA R18, R41.reuse, R45, R18 ;  /* 0x0000002d29127223 */ /* 0x040fe20000000012 */
[C---:B------:R-:W-:Y:S01]  /*8b20*/  FFMA R23, R41.reuse, R42, R23 ;  /* 0x0000002a29177223 */ /* 0x040fe20000000017 */
[--C-:B------:R-:W-:Y:S02]  /*8b30*/  HADD2.F32 R40, -RZ, R66.reuse.H0_H0 ;  /* 0x20000042ff287230 */ /* 0x100fe40000004100 */
[C---:B------:R-:W-:Y:S01]  /*8b40*/  FMUL R20, R38.reuse, R24 ;  /* 0x0000001826147220 */ /* 0x040fe20000400000 */
[----:B------:R-:W-:Y:S02]  /*8b50*/  HADD2.F32 R42, -RZ, R66.H1_H1 ;  /* 0x30000042ff2a7230 */ /* 0x000fe40000004100 */
[C---:B------:R-:W-:Y:S01]  /*8b60*/  FMUL R21, R38.reuse, R25 ;  /* 0x0000001926157220 */ /* 0x040fe20000400000 */
[--C-:B------:R-:W-:Y:S02]  /*8b70*/  HADD2.F32 R43, -RZ, R67.reuse.H0_H0 ;  /* 0x20000043ff2b7230 */ /* 0x100fe40000004100 */
[C---:B------:R-:W-:Y:S01]  /*8b80*/  FMUL R22, R38.reuse, R26 ;  /* 0x0000001a26167220 */ /* 0x040fe20000400000 */
[C---:B------:R-:W-:Y:S01]  /*8b90*/  FFMA R20, R41.reuse, R40, R20 ;  /* 0x0000002829147223 */ /* 0x040fe20000000014 */
[C---:B------:R-:W-:Y:S01]  /*8ba0*/  FFMA R21, R41.reuse, R42, R21 ;  /* 0x0000002a29157223 */ /* 0x040fe20000000015 */
[----:B------:R-:W-:Y:S02]  /*8bb0*/  HADD2.F32 R40, -RZ, R67.H1_H1 ;  /* 0x30000043ff287230 */ /* 0x000fe40000004100 */
[----:B------:R-:W-:Y:S01]  /*8bc0*/  FFMA R22, R41, R43, R22 ;  /* 0x0000002b29167223 */ /* 0x000fe20000000016 */
[C---:B------:R-:W-:Y:S01]  /*8bd0*/  FMUL R27, R38.reuse, R27 ;  /* 0x0000001b261b7220 */ /* 0x040fe20000400000 */
[--C-:B------:R-:W-:Y:S02]  /*8be0*/  HADD2.F32 R43, -RZ, R72.reuse.H0_H0 ;  /* 0x20000048ff2b7230 */ /* 0x100fe40000004100 */
[C---:B------:R-:W-:Y:S01]  /*8bf0*/  FMUL R24, R38.reuse, R28 ;  /* 0x0000001c26187220 */ /* 0x040fe20000400000 */
[----:B------:R-:W-:Y:S02]  /*8c00*/  HADD2.F32 R42, -RZ, R72.H1_H1 ;  /* 0x30000048ff2a7230 */ /* 0x000fe40000004100 */
[C---:B------:R-:W-:Y:S01]  /*8c10*/  FMUL R25, R38.reuse, R29 ;  /* 0x0000001d26197220 */ /* 0x040fe20000400000 */
[--C-:B------:R-:W-:Y:S01]  /*8c20*/  HADD2.F32 R45, -RZ, R73.reuse.H0_H0 ;  /* 0x20000049ff2d7230 */ /* 0x100fe20000004100 */
[----:B------:R-:W-:Y:S01]  /*8c30*/  F2FP.F16.F32.PACK_AB R62, R13, R12 ;  /* 0x0000000c0d3e723e */ /* 0x000fe200000000ff */
[C---:B------:R-:W-:Y:S01]  /*8c40*/  FMUL R26, R38.reuse, R30 ;  /* 0x0000001e261a7220 */ /* 0x040fe20000400000 */
[----:B------:R-:W-:Y:S01]  /*8c50*/  F2FP.F16.F32.PACK_AB R63, R19, R14 ;  /* 0x0000000e133f723e */ /* 0x000fe200000000ff */
[C---:B------:R-:W-:Y:S01]  /*8c60*/  FFMA R27, R41.reuse, R40, R27 ;  /* 0x00000028291b7223 */ /* 0x040fe2000000001b */
[C---:B------:R-:W-:Y:S01]  /*8c70*/  FFMA R24, R41.reuse, R43, R24 ;  /* 0x0000002b29187223 */ /* 0x040fe20000000018 */
[----:B------:R-:W-:Y:S02]  /*8c80*/  HADD2.F32 R40, -RZ, R73.H1_H1 ;  /* 0x30000049ff287230 */ /* 0x000fe40000004100 */
[C---:B------:R-:W-:Y:S01]  /*8c90*/  FFMA R25, R41.reuse, R42, R25 ;  /* 0x0000002a29197223 */ /* 0x040fe20000000019 */
[----:B------:R1:W-:Y:S01]  /*8ca0*/  STS.128 [R112+0x10], R60 ;  /* 0x0000103c70007388 */ /* 0x0003e20000000c00 */
[C---:B------:R-:W-:Y:S01]  /*8cb0*/  FMUL R31, R38.reuse, R31 ;  /* 0x0000001f261f7220 */ /* 0x040fe20000400000 */
[--C-:B------:R-:W-:Y:S02]  /*8cc0*/  HADD2.F32 R43, -RZ, R74.reuse.H0_H0 ;  /* 0x2000004aff2b7230 */ /* 0x100fe40000004100 */
[C---:B------:R-:W-:Y:S01]  /*8cd0*/  FFMA R26, R41.reuse, R45, R26 ;  /* 0x0000002d291a7223 */ /* 0x040fe2000000001a */
[C---:B------:R-:W-:Y:S01]  /*8ce0*/  FMUL R28, R38.reuse, R32 ;  /* 0x00000020261c7220 */ /* 0x040fe20000400000 */
[----:B------:R-:W-:Y:S02]  /*8cf0*/  HADD2.F32 R42, -RZ, R74.H1_H1 ;  /* 0x3000004aff2a7230 */ /* 0x000fe40000004100 */
[C---:B------:R-:W-:Y:S01]  /*8d00*/  FMUL R29, R38.reuse, R33 ;  /* 0x00000021261d7220 */ /* 0x040fe20000400000 */
[----:B------:R-:W-:Y:S02]  /*8d10*/  HADD2.F32 R45, -RZ, R75.H0_H0 ;  /* 0x2000004bff2d7230 */ /* 0x000fe40000004100 */
[C---:B------:R-:W-:Y:S01]  /*8d20*/  FMUL R30, R38.reuse, R34 ;  /* 0x00000022261e7220 */ /* 0x040fe20000400000 */
[----:B------:R-:W-:Y:S01]  /*8d30*/  FFMA R31, R41, R40, R31 ;  /* 0x00000028291f7223 */ /* 0x000fe2000000001f */
[----:B------:R-:W-:Y:S01]  /*8d40*/  FMUL R35, R38, R35 ;  /* 0x0000002326237220 */ /* 0x000fe20000400000 */
[----:B------:R-:W-:Y:S01]  /*8d50*/  F2FP.F16.F32.PACK_AB R68, R17, R16 ;  /* 0x000000101144723e */ /* 0x000fe200000000ff */
[----:B------:R-:W-:Y:S01]  /*8d60*/  FFMA R28, R41, R43, R28 ;  /* 0x0000002b291c7223 */ /* 0x000fe2000000001c */
[----:B------:R-:W-:Y:S01]  /*8d70*/  F2FP.F16.F32.PACK_AB R69, R23, R18 ;  /* 0x000000121745723e */ /* 0x000fe200000000ff */
[----:B------:R-:W-:Y:S01]  /*8d80*/  FFMA R29, R41, R42, R29 ;  /* 0x0000002a291d7223 */ /* 0x000fe2000000001d */
[----:B------:R-:W-:Y:S01]  /*8d90*/  F2FP.F16.F32.PACK_AB R70, R21, R20 ;  /* 0x000000141546723e */ /* 0x000fe200000000ff */
[----:B------:R-:W-:Y:S01]  /*8da0*/  FFMA R30, R41, R45, R30 ;  /* 0x0000002d291e7223 */ /* 0x000fe2000000001e */
[----:B------:R-:W-:Y:S01]  /*8db0*/  F2FP.F16.F32.PACK_AB R71, R27, R22 ;  /* 0x000000161b47723e */ /* 0x000fe200000000ff */
[----:B------:R-:W-:Y:S01]  /*8dc0*/  FFMA R35, R41, R44, R35 ;  /* 0x0000002c29237223 */ /* 0x000fe20000000023 */
[----:B------:R-:W-:Y:S02]  /*8dd0*/  F2FP.F16.F32.PACK_AB R84, R25, R24 ;  /* 0x000000181954723e */ /* 0x000fe400000000ff */
[----:B------:R-:W-:Y:S01]  /*8de0*/  F2FP.F16.F32.PACK_AB R85, R31, R26 ;  /* 0x0000001a1f55723e */ /* 0x000fe200000000ff */
[----:B------:R1:W-:Y:S01]  /*8df0*/  STS.128 [R106+0x20], R68 ;  /* 0x000020446a007388 */ /* 0x0003e20000000c00 */
[----:B------:R-:W-:Y:S02]  /*8e00*/  F2FP.F16.F32.PACK_AB R86, R29, R28 ;  /* 0x0000001c1d56723e */ /* 0x000fe400000000ff */
[----:B------:R-:W-:Y:S05]  /*8e10*/  F2FP.F16.F32.PACK_AB R87, R35, R30 ;  /* 0x0000001e2357723e */ /* 0x000fea00000000ff */
[----:B------:R1:W-:Y:S01]  /*8e20*/  STS.128 [R47+0x10], R84 ;  /* 0x000010542f007388 */ /* 0x0003e20000000c00 */
[----:B------:R-:W-:Y:S01]  /*8e30*/  @!PT LDS RZ, [RZ] ;  /* 0x00000000fffff984 */ /* 0x000fe20000000800 */
[----:B------:R-:W-:Y:S01]  /*8e40*/  @!PT LDS RZ, [RZ] ;  /* 0x00000000fffff984 */ /* 0x000fe20000000800 */
[----:B------:R-:W-:Y:S01]  /*8e50*/  @!PT LDS RZ, [RZ] ;  /* 0x00000000fffff984 */ /* 0x000fe20000000800 */
[----:B------:R-:W-:Y:S01]  /*8e60*/  @!PT LDS RZ, [RZ] ;  /* 0x00000000fffff984 */ /* 0x000fe20000000800 */
[----:B------:R2:W-:Y:S07]  /*8e70*/  MEMBAR.ALL.CTA ;  /* 0x0000000000007992 */ /* 0x0005ee0000008000 */
[----:B--2---:R-:W2:Y:S02]  /*8e80*/  FENCE.VIEW.ASYNC.S ;  /* 0x00000000000073c6 */ /* 0x004ea40000000000 */
[----:B--2---:R-:W-:Y:S06]  /*8e90*/  BAR.SYNC.DEFER_BLOCKING 0x1, 0x80 ;  /* 0x0042000000007b1d */ /* 0x004fec0000010000 */
[----:B------:R-:W-:Y:S05]  /*8ea0*/  @P1 BRA `(.L_x_123) ;  /* 0x0000000000241947 */ /* 0x000fea0003800000 */
[----:B------:R-:W2:Y:S01]  /*8eb0*/  LDCU.64 UR6, c[0x0][0x348] ;  /* 0x00006900ff0677ac */ /* 0x000ea20008000a00 */
[----:B------:R-:W-:Y:S01]  /*8ec0*/  R2UR UR5, R113 ;  /* 0x00000000710572ca */ /* 0x000fe200000e0000 */
[----:B------:R-:W-:Y:S11]  /*8ed0*/  UMOV UR41, UR54 ;  /* 0x0000003600297c82 */ /* 0x000ff60008000000 */
[----:B------:R-:W-:Y:S01]  /*8ee0*/  @!UPT UIADD3 URZ, UPT, UPT, URZ, URZ, URZ ;  /* 0x000000fffffff290 */ /* 0x000fe2000fffe0ff */
[----:B------:R-:W-:Y:S02]  /*8ef0*/  UIADD3 UR40, UPT, UPT, UR52, 0x200, UR5 ;  /* 0x0000020034287890 */ /* 0x000fe4000fffe005 */
[----:B--2---:R-:W-:Y:S04]  /*8f00*/  UIADD3 UR4, UP0, UPT, UR6, 0x780, URZ ;  /* 0x0000078006047890 */ /* 0x004fe8000ff1e0ff */
[----:B------:R-:W-:Y:S09]  /*8f10*/  UIADD3.X UR5, UPT, UPT, URZ, UR7, URZ, UP0, !UPT ;  /* 0x00000007ff057290 */ /* 0x000ff200087fe4ff */
[----:B------:R2:W-:Y:S02]  /*8f20*/  UTMASTG.5D [UR40], [UR4] ;  /* 0x00000028040073b5 */ /* 0x0005e40008020000 */
[----:B--2---:R0:W-:Y:S02]  /*8f30*/  UTMACMDFLUSH ;  /* 0x00000000000079b7 */ /* 0x0041e40000000000 */
.L_x_123:
[----:B------:R-:W-:Y:S05]  /*8f40*/  BSYNC.RECONVERGENT B0 ;  /* 0x0000000000007941 */ /* 0x000fea0003800200 */
.L_x_122:
[----:B------:R-:W-:Y:S01]  /*8f50*/  UIADD3 UR50, UPT, UPT, UR53, 0x1, URZ ;  /* 0x0000000135327890 */ /* 0x000fe2000fffe0ff */
[----:B------:R-:W-:Y:S01]  /*8f60*/  ISETP.NE.AND P2, PT, R111, RZ, PT ;  /* 0x000000ff6f00720c */ /* 0x000fe20003f45270 */
[----:B------:R-:W-:Y:S02]  /*8f70*/  BSSY.RECONVERGENT B0, `(.L_x_124) ;  /* 0x0000006000007945 */ /* 0x000fe40003800200 */
[----:B------:R-:W-:Y:S01]  /*8f80*/  UISETP.NE.AND UP0, UPT, UR50, 0x3, UPT ;  /* 0x000000033200788c */ /* 0x000fe2000bf05270 */
[----:B------:R-:W-:Y:S03]  /*8f90*/  ISETP.NE.U32.OR P0, PT, R109, 0x1, !P2 ;  /* 0x000000016d00780c */ /* 0x000fe60005705470 */
[----:B------:R-:W-:Y:S01]  /*8fa0*/  USEL UR51, UR50, URZ, UP0 ;  /* 0x000000ff32337287 */ /* 0x000fe20008000000 */
[----:B------:R-:W-:Y:S11]  /*8fb0*/  @P1 BRA `(.L_x_125) ;  /* 0x0000000000041947 */ /* 0x000ff60003800000 */
[----:B------:R-:W-:Y:S04]  /*8fc0*/  DEPBAR.LE SB0, 0x1 ;  /* 0x000080400000791a */ /* 0x000fe80000000000 */
.L_x_125:
[----:B------:R-:W-:Y:S05]  /*8fd0*/  BSYNC.RECONVERGENT B0 ;  /* 0x0000000000007941 */ /* 0x000fea0003800200 */
.L_x_124:
[----:B------:R-:W-:Y:S01]  /*8fe0*/  BAR.SYNC.DEFER_BLOCKING 0x1, 0x80 ;  /* 0x0042000000007b1d */ /* 0x000fe20000010000 */
[----:B------:R-:W-:Y:S01]  /*8ff0*/  LEA R3, R115, UR52, 0x3 ;  /* 0x0000003473037c11 */ /* 0x000fe2000f8e18ff */
[----:B------:R-:W-:Y:S01]  /*9000*/  UISETP.NE.AND UP0, UPT, UR57, URZ, UPT ;  /* 0x000000ff3900728c */ /* 0x000fe2000bf05270 */
[----:B------:R-:W-:Y:S08]  /*9010*/  @P0 SHF.L.U32 R4, R46, 0x1f, RZ ;  /* 0x0000001f2e040819 */ /* 0x000ff000000006ff */
[----:B------:R-:W-:Y:S05]  /*9020*/  BRA.U !UP0, `(.L_x_126) ;  /* 0x0000000108287547 */ /* 0x000fea000b800000 */
[----:B------:R-:W2:Y:S01]  /*9030*/  S2R R0, SR_CgaCtaId ;  /* 0x0000000000007919 */ /* 0x000ea20000008800 */
[----:B------:R-:W-:Y:S01]  /*9040*/  ISETP.NE.U32.OR P1, PT, R109, 0x1, !P2 ;  /* 0x000000016d00780c */ /* 0x000fe20005725470 */
[----:B------:R-:W-:Y:S01]  /*9050*/  IMAD.U32 R2, RZ, RZ, UR55 ;  /* 0x00000037ff027e24 */ /* 0x000fe2000f8e00ff */
[----:B------:R-:W-:Y:S04]  /*9060*/  UIADD3 UR4, UPT, UPT, UR55, 0x1, URZ ;  /* 0x0000000137047890 */ /* 0x000fe8000fffe0ff */
[----:B------:R-:W-:Y:S04]  /*9070*/  UISETP.NE.AND UP0, UPT, UR4, 0x3, UPT ;  /* 0x000000030400788c */ /* 0x000fe8000bf05270 */
[----:B------:R-:W-:Y:S03]  /*9080*/  USEL UR55, UR4, URZ, UP0 ;  /* 0x000000ff04377287 */ /* 0x000fe60008000000 */
[----:B------:R-:W-:Y:S05]  /*9090*/  @P1 LEA R2, R2, UR52, 0x3 ;  /* 0x0000003402021c11 */ /* 0x000fea000f8e18ff */
[----:B------:R-:W-:Y:S05]  /*90a0*/  @P1 VIADD R5, R2, 0x158 ;  /* 0x0000015802051836 */ /* 0x000fea0000000000 */
[----:B--2---:R-:W-:Y:S04]  /*90b0*/  @P1 PRMT R0, R0, 0x654, R5 ;  /* 0x0000065400001816 */ /* 0x004fe80000000005 */
[----:B------:R2:W-:Y:S03]  /*90c0*/  @P1 SYNCS.ARRIVE.TRANS64.RED.A1T0 RZ, [R0+URZ], RZ ;  /* 0x000000ff00ff19a7 */ /* 0x0005e600081004ff */
.L_x_126:
[----:B------:R-:W4:Y:S01]  /*90d0*/  @P0 SYNCS.PHASECHK.TRANS64.TRYWAIT P1, [R3+URZ+0x140], R4 ;  /* 0x00014004030005a7 */ /* 0x000f2200080211ff */
[----:B------:R-:W-:Y:S01]  /*90e0*/  BSSY B1, `(.L_x_127) ;  /* 0x0000013000017945 */ /* 0x000fe20003800000 */
[----:B----4-:R-:W-:Y:S03]  /*90f0*/  @P0 SEL R114, RZ, 0x1, !P1 ;  /* 0x00000001ff720807 */ /* 0x010fe60004800000 */
[----:B------:R-:W-:Y:S05]  /*9100*/  @!P0 BRA `(.L_x_128) ;  /* 0x0000000000408947 */ /* 0x000fea0003800000 */
[----:B------:R-:W-:Y:S01]  /*9110*/  ISETP.NE.U32.AND P0, PT, R116, 0x1, PT ;  /* 0x000000017400780c */ /* 0x000fe20003f05070 */
[----:B------:R-:W-:Y:S01]  /*9120*/  BSSY B0, `(.L_x_129) ;  /* 0x000000a000007945 */ /* 0x000fe20003800000 */
[----:B------:R-:W-:Y:S11]  /*9130*/  ISETP.NE.AND P1, PT, R114, RZ, PT ;  /* 0x000000ff7200720c */ /* 0x000ff60003f25270 */
[----:B------:R-:W-:Y:S04]  /*9140*/  @P0 IMAD R115, R115, 0x2000, R102 ;  /* 0x0000200073730824 */ /* 0x000fe800078e0266 */
[----:B------:R-:W-:Y:S01]  /*9150*/  @P0 IMAD.IADD R4, R105, 0x1, R115 ;  /* 0x0000000169040824 */ /* 0x000fe200078e0273 */
[----:B------:R-:W-:Y:S03]  /*9160*/  @P0 IADD3 R2, PT, PT, R104, R115, RZ ;  /* 0x0000007368020210 */ /* 0x000fe60007ffe0ff */
[----:B--2---:R-:W-:Y:S01]  /*9170*/  @P0 IMAD.IADD R0, R101, 0x1, R4 ;  /* 0x0000000165000824 */ /* 0x004fe200078e0204 */
[----:B------:R-:W-:Y:S06]  /*9180*/  @P1 BRA `(.L_x_130) ;  /* 0x00000000000c1947 */ /* 0x000fec0003800000 */
[----:B------:R-:W-:Y:S04]  /*9190*/  SHF.L.U32 R46, R46, 0x1f, RZ ;  /* 0x0000001f2e2e7819 */ /* 0x000fe800000006ff */
[----:B------:R-:W2:Y:S02]  /*91a0*/  SYNCS.PHASECHK.TRANS64.TRYWAIT P1, [R3+URZ+0x140], R46 ;  /* 0x0001402e030075a7 */ /* 0x000ea400080211ff */
[----:B--2---:R-:W-:Y:S05]  /*91b0*/  @!P1 BRA `(.L_x_131) ;  /* 0x0000001c00949947 */ /* 0x004fea0003800000 */
.L_x_130:
[----:B------:R-:W-:Y:S05]  /*91c0*/  BSYNC B0 ;  /* 0x0000000000007941 */ /* 0x000fea0003800000 */
.L_x_129:
[----:B------:R4:W1:Y:S04]  /*91d0*/  @P0 LDS.128 R48, [R115] ;  /* 0x0000000073300984 */ /* 0x0008680000000c00 */
[----:B------:R4:W1:Y:S04]  /*91e0*/  @P0 LDS.128 R64, [R2+0x20] ;  /* 0x0000200002400984 */ /* 0x0008680000000c00 */
[----:B------:R4:W1:Y:S04]  /*91f0*/  @P0 LDS.128 R56, [R4+0x10] ;  /* 0x0000100004380984 */ /* 0x0008680000000c00 */
[----:B------:R4:W1:Y:S02]  /*9200*/  @P0 LDS.128 R72, [R0+0x10] ;  /* 0x0000100000480984 */ /* 0x0008640000000c00 */
.L_x_128:
[----:B------:R-:W-:Y:S05]  /*9210*/  BSYNC B1 ;  /* 0x0000000000017941 */ /* 0x000fea0003800000 */
.L_x_127:
[----:B--2---:R-:W-:Y:S05]  /*9220*/  VIADD R3, R39, 0x20 ;  /* 0x0000002027037836 */ /* 0x004fea0000000000 */
[----:B------:R-:W-:Y:S04]  /*9230*/  SHF.R.U32.HI R3, RZ, 0x15, R3 ;  /* 0x00000015ff037819 */ /* 0x000fe80000011603 */
[----:B------:R-:W-:Y:S11]  /*9240*/  LOP3.LUT P0, RZ, R3, 0x3, R92, 0x48, !PT ;  /* 0x0000000303ff7812 */ /* 0x000ff6000780485c */
[----:B------:R-:W-:Y:S02]  /*9250*/  @!UPT UIADD3 URZ, UPT, UPT, URZ, URZ, URZ ;  /* 0x000000fffffff290 */ /* 0x000fe4000fffe0ff */
[----:B------:R-:W-:Y:S05]  /*9260*/  @!P0 BRA `(.L_x_132) ;  /* 0x0000000000408947 */ /* 0x000fea0003800000 */
[----:B------:R-:W2:Y:S01]  /*9270*/  LDCU.64 UR8, c[0x4][0x70] ;  /* 0x01000e00ff0877ac */ /* 0x000ea20008000a00 */
[----:B------:R-:W-:Y:S01]  /*9280*/  MOV R3, 0x0 ;  /* 0x0000000000037802 */ /* 0x000fe20000000f00 */
[----:B------:R-:W-:Y:S02]  /*9290*/  HFMA2 R12, -RZ, RZ, 0, 5.9604644775390625e-08 ;  /* 0x00000001ff0c7431 */ /* 0x000fe400000001ff */
[----:B------:R-:W-:Y:S02]  /*92a0*/  IMAD.MOV.U32 R8, RZ, RZ, 0x192 ;  /* 0x00000192ff087424 */ /* 0x000fe400078e00ff */
[----:B------:R-:W-:Y:S01]  /*92b0*/  IMAD.MOV.U32 R13, RZ, RZ, RZ ;  /* 0x000000ffff0d7224 */ /* 0x000fe200078e00ff */
[----:B------:R-:W5:Y:S01]  /*92c0*/  LDCU.64 UR6, c[0x4][0x78] ;  /* 0x01000f00ff0677ac */ /* 0x000f620008000a00 */
[----:B----4-:R-:W4:Y:S01]  /*92d0*/  LDC.64 R2, c[0x4][R3] ;  /* 0x0100000003027b82 */ /* 0x010f220000000a00 */
[----:B------:R-:W3:Y:S01]  /*92e0*/  LDCU.64 UR4, c[0x4][0x10] ;  /* 0x01000200ff0477ac */ /* 0x000ee20008000a00 */
[----:B--2---:R-:W-:Y:S01]  /*92f0*/  MOV R5, UR9 ;  /* 0x0000000900057c02 */ /* 0x004fe20008000f00 */
[----:B------:R-:W-:Y:S01]  /*9300*/  IMAD.U32 R4, RZ, RZ, UR8 ;  /* 0x00000008ff047e24 */ /* 0x000fe2000f8e00ff */
[----:B-----5:R-:W-:Y:S01]  /*9310*/  MOV R7, UR7 ;  /* 0x0000000700077c02 */ /* 0x020fe20008000f00 */
[----:B------:R-:W-:Y:S01]  /*9320*/  IMAD.U32 R6, RZ, RZ, UR6 ;  /* 0x00000006ff067e24 */ /* 0x000fe2000f8e00ff */
[----:B---3--:R-:W-:Y:S01]  /*9330*/  MOV R11, UR5 ;  /* 0x00000005000b7c02 */ /* 0x008fe20008000f00 */
[----:B------:R-:W-:Y:S02]  /*9340*/  IMAD.U32 R10, RZ, RZ, UR4 ;  /* 0x00000004ff0a7e24 */ /* 0x000fe4000f8e00ff */
[----:B------:R-:W-:Y:S07]  /*9350*/  LEPC R20, `(.L_x_132) ;  /* 0x000000001014794e */ /* 0x000fee0000000000 */
[----:B-1--4-:R-:W-:Y:S05]  /*9360*/  CALL.ABS.NOINC R2 ;  /* 0x0000000002007343 */ /* 0x012fea0003c00000 */
.L_x_132:
[----:B------:R-:W-:Y:S01]  /*9370*/  ISETP.NE.AND P0, PT, R90, RZ, PT ;  /* 0x000000ff5a00720c */ /* 0x000fe20003f05270 */
[----:B------:R-:W-:Y:S05]  /*9380*/  WARPSYNC.ALL ;  /* 0x0000000000007948 */ /* 0x000fea0003800000 */
[----:B------:R-:W-:Y:S01]  /*9390*/  R2UR UR4, R39 ;  /* 0x00000000270472ca */ /* 0x000fe200000e0000 */
[--C-:B-1----:R-:W-:Y:S01]  /*93a0*/  HADD2.F32 R40, -RZ, R48.reuse.H0_H0 ;  /* 0x20000030ff287230 */ /* 0x102fe20000004100 */
[----:B------:R-:W-:Y:S01]  /*93b0*/  IADD3 R103, PT, PT, R103, 0x1a0, RZ ;  /* 0x000001a067677810 */ /* 0x000fe20007ffe0ff */
[----:B------:R-:W-:Y:S01]  /*93c0*/  HADD2.F32 R43, -RZ, R48.H1_H1 ;  /* 0x30000030ff2b7230 */ /* 0x000fe20000004100 */
[----:B------:R-:W-:Y:S01]  /*93d0*/  BSSY.RECONVERGENT B0, `(.L_x_133) ;  /* 0x000008b000007945 */ /* 0x000fe20003800200 */
[--C-:B------:R-:W-:Y:S01]  /*93e0*/  HADD2.F32 R42, -RZ, R49.reuse.H0_H0 ;  /* 0x20000031ff2a7230 */ /* 0x100fe20000004100 */
[----:B------:R-:W-:Y:S01]  /*93f0*/  LOP3.LUT R103, R103, 0xfefffff8, RZ, 0xc0, !PT ;  /* 0xfefffff867677812 */ /* 0x000fe200078ec0ff */
[----:B------:R-:W-:Y:S02]  /*9400*/  HADD2.F32 R44, -RZ, R49.H1_H1 ;  /* 0x30000031ff2c7230 */ /* 0x000fe40000004100 */
[--C-:B------:R-:W-:Y:S02]  /*9410*/  HADD2.F32 R45, -RZ, R50.reuse.H0_H0 ;  /* 0x20000032ff2d7230 */ /* 0x100fe40000004100 */
[----:B------:R-:W-:Y:S02]  /*9420*/  HADD2.F32 R46, -RZ, R50.H1_H1 ;  /* 0x30000032ff2e7230 */ /* 0x000fe40000004100 */
[----:B----4-:R-:W1:Y:S01]  /*9430*/  LDTM.x32 R4, tmem[UR4+0x20] ;  /* 0x00002004000479ee */ /* 0x010e6200082c0000 */
[----:B------:R-:W-:Y:S01]  /*9440*/  NOP ;  /* 0x0000000000007918 */ /* 0x000fe20000000000 */
[----:B-1----:R1:W-:Y:S01]  /*9450*/  SYNCS.ARRIVE.TRANS64.RED.A1T0 RZ, [R103+URZ], RZ ;  /* 0x000000ff67ff79a7 */ /* 0x0023e200081004ff */
[----:B------:R-:W-:Y:S01]  /*9460*/  USHF.L.U32 UR4, UR51, 0xd, URZ ;  /* 0x0000000d33047899 */ /* 0x000fe200080006ff */
[--C-:B---3--:R-:W-:Y:S02]  /*9470*/  HADD2.F32 R47, -RZ, R51.reuse.H0_H0 ;  /* 0x20000033ff2f7230 */ /* 0x108fe40000004100 */
[----:B------:R-:W-:Y:S02]  /*9480*/  HADD2.F32 R48, -RZ, R51.H1_H1 ;  /* 0x30000033ff307230 */ /* 0x000fe40000004100 */
[--C-:B------:R-:W-:Y:S01]  /*9490*/  HADD2.F32 R49, -RZ, R56.reuse.H0_H0 ;  /* 0x20000038ff317230 */ /* 0x100fe20000004100 */
[----:B------:R-:W-:Y:S01]  /*94a0*/  IADD3 R121, PT, PT, R102, UR4, RZ ;  /* 0x0000000466797c10 */ /* 0x000fe2000fffe0ff */
[----:B------:R-:W-:Y:S02]  /*94b0*/  HADD2.F32 R50, -RZ, R56.H1_H1 ;  /* 0x30000038ff327230 */ /* 0x000fe40000004100 */
[--C-:B------:R-:W-:Y:S01]  /*94c0*/  HADD2.F32 R51, -RZ, R57.reuse.H0_H0 ;  /* 0x20000039ff337230 */ /* 0x100fe20000004100 */
[-C--:B------:R-:W-:Y:S01]  /*94d0*/  IADD3 R120, PT, PT, R105, R121.reuse, RZ ;  /* 0x0000007969787210 */ /* 0x080fe20007ffe0ff */
[----:B------:R-:W-:Y:S01]  /*94e0*/  HADD2.F32 R52, -RZ, R57.H1_H1 ;  /* 0x30000039ff347230 */ /* 0x000fe20000004100 */
[----:B------:R-:W-:Y:S01]  /*94f0*/  IADD3 R121, PT, PT, R104, R121, RZ ;  /* 0x0000007968797210 */ /* 0x000fe20007ffe0ff */
[--C-:B------:R-:W-:Y:S01]  /*9500*/  HADD2.F32 R53, -RZ, R58.reuse.H0_H0 ;  /* 0x2000003aff357230 */ /* 0x100fe20000004100 */
[----:B------:R-:W-:Y:S01]  /*9510*/  IADD3 R122, PT, PT, R101, R120, RZ ;  /* 0x00000078657a7210 */ /* 0x000fe20007ffe0ff */
[----:B------:R-:W-:Y:S02]  /*9520*/  HADD2.F32 R54, -RZ, R58.H1_H1 ;  /* 0x3000003aff367230 */ /* 0x000fe40000004100 */
[--C-:B------:R-:W-:Y:S02]  /*9530*/  HADD2.F32 R55, -RZ, R59.reuse.H0_H0 ;  /* 0x2000003bff377230 */ /* 0x100fe40000004100 */
[----:B------:R-:W-:Y:S02]  /*9540*/  HADD2.F32 R56, -RZ, R59.H1_H1 ;  /* 0x3000003bff387230 */ /* 0x000fe40000004100 */
[C---:B------:R-:W-:Y:S01]  /*9550*/  FMUL R0, R38.reuse, R4 ;  /* 0x0000000426007220 */ /* 0x040fe20000400000 */
[C---:B------:R-:W-:Y:S01]  /*9560*/  FMUL R2, R38.reuse, R5 ;  /* 0x0000000526027220 */ /* 0x040fe20000400000 */
[C---:B------:R-:W-:Y:S01]  /*9570*/  FMUL R3, R38.reuse, R6 ;  /* 0x0000000626037220 */ /* 0x040fe20000400000 */
[C---:B------:R-:W-:Y:S01]  /*9580*/  FMUL R7, R38.reuse, R7 ;  /* 0x0000000726077220 */ /* 0x040fe20000400000 */
[C---:B------:R-:W-:Y:S01]  /*9590*/  FFMA R0, R41.reuse, R40, R0 ;  /* 0x0000002829007223 */ /* 0x040fe20000000000 */
[C---:B------:R-:W-:Y:S01]  /*95a0*/  FFMA R2, R41.reuse, R43, R2 ;  /* 0x0000002b29027223 */ /* 0x040fe20000000002 */
[C---:B------:R-:W-:Y:S01]  /*95b0*/  FFMA R3, R41.reuse, R42, R3 ;  /* 0x0000002a29037223 */ /* 0x040fe20000000003 */
[----:B------:R-:W-:Y:S01]  /*95c0*/  FFMA R7, R41, R44, R7 ;  /* 0x0000002c29077223 */ /* 0x000fe20000000007 */
[C---:B------:R-:W-:Y:S01]  /*95d0*/  FMUL R4, R38.reuse, R8 ;  /* 0x0000000826047220 */ /* 0x040fe20000400000 */
[----:B------:R-:W-:Y:S01]  /*95e0*/  FMUL R5, R38, R9 ;  /* 0x0000000926057220 */ /* 0x000fe20000400000 */
[----:B------:R-:W-:Y:S01]  /*95f0*/  F2FP.F16.F32.PACK_AB R84, R2, R0 ;  /* 0x000000000254723e */ /* 0x000fe200000000ff */
[C---:B------:R-:W-:Y:S01]  /*9600*/  FMUL R6, R38.reuse, R10 ;  /* 0x0000000a26067220 */ /* 0x040fe20000400000 */
[----:B------:R-:W-:Y:S01]  /*9610*/  F2FP.F16.F32.PACK_AB R85, R7, R3 ;  /* 0x000000030755723e */ /* 0x000fe200000000ff */
[C---:B------:R-:W-:Y:S01]  /*9620*/  FFMA R4, R41.reuse, R45, R4 ;  /* 0x0000002d29047223 */ /* 0x040fe20000000004 */
[C---:B------:R-:W-:Y:S01]  /*9630*/  FFMA R5, R41.reuse, R46, R5 ;  /* 0x0000002e29057223 */ /* 0x040fe20000000005 */
[----:B------:R-:W-:Y:S01]  /*9640*/  FFMA R6, R41, R47, R6 ;  /* 0x0000002f29067223 */ /* 0x000fe20000000006 */
[C---:B------:R-:W-:Y:S01]  /*9650*/  FMUL R11, R38.reuse, R11 ;  /* 0x0000000b260b7220 */ /* 0x040fe20000400000 */
[C---:B------:R-:W-:Y:S01]  /*9660*/  FMUL R8, R38.reuse, R12 ;  /* 0x0000000c26087220 */ /* 0x040fe20000400000 */
[C---:B------:R-:W-:Y:S01]  /*9670*/  FMUL R9, R38.reuse, R13 ;  /* 0x0000000d26097220 */ /* 0x040fe20000400000 */
[----:B------:R-:W-:Y:S01]  /*9680*/  F2FP.F16.F32.PACK_AB R86, R5, R4 ;  /* 0x000000040556723e */ /* 0x000fe200000000ff */
[C---:B------:R-:W-:Y:S01]  /*9690*/  FFMA R11, R41.reuse, R48, R11 ;  /* 0x00000030290b7223 */ /* 0x040fe2000000000b */
[C---:B------:R-:W-:Y:S01]  /*96a0*/  FFMA R8, R41.reuse, R49, R8 ;  /* 0x0000003129087223 */ /* 0x040fe20000000008 */
[C---:B------:R-:W-:Y:S01]  /*96b0*/  FFMA R9, R41.reuse, R50, R9 ;  /* 0x0000003229097223 */ /* 0x040fe20000000009 */
[C---:B------:R-:W-:Y:S01]  /*96c0*/  FMUL R10, R38.reuse, R14 ;  /* 0x0000000e260a7220 */ /* 0x040fe20000400000 */
[C---:B------:R-:W-:Y:S01]  /*96d0*/  FMUL R15, R38.reuse, R15 ;  /* 0x0000000f260f7220 */ /* 0x040fe20000400000 */
[C---:B------:R-:W-:Y:S01]  /*96e0*/  FMUL R12, R38.reuse, R16 ;  /* 0x00000010260c7220 */ /* 0x040fe20000400000 */
[C---:B------:R-:W-:Y:S01]  /*96f0*/  FMUL R13, R38.reuse, R17 ;  /* 0x00000011260d7220 */ /* 0x040fe20000400000 */
[C---:B------:R-:W-:Y:S01]  /*9700*/  FFMA R10, R41.reuse, R51, R10 ;  /* 0x00000033290a7223 */ /* 0x040fe2000000000a */
[C---:B------:R-:W-:Y:S01]  /*9710*/  FMUL R14, R38.reuse, R18 ;  /* 0x00000012260e7220 */ /* 0x040fe20000400000 */
[----:B------:R-:W-:Y:S01]  /*9720*/  FFMA R15, R41, R52, R15 ;  /* 0x00000034290f7223 */ /* 0x000fe2000000000f */
[--C-:B------:R-:W-:Y:S02]  /*9730*/  HADD2.F32 R57, -RZ, R64.reuse.H0_H0 ;  /* 0x20000040ff397230 */ /* 0x100fe40000004100 */
[C---:B------:R-:W-:Y:S01]  /*9740*/  FMUL R19, R38.reuse, R19 ;  /* 0x0000001326137220 */ /* 0x040fe20000400000 */
[----:B------:R-:W-:Y:S01]  /*9750*/  F2FP.F16.F32.PACK_AB R87, R11, R6 ;  /* 0x000000060b57723e */ /* 0x000fe200000000ff */
[C---:B------:R-:W-:Y:S01]  /*9760*/  FFMA R12, R41.reuse, R53, R12 ;  /* 0x00000035290c7223 */ /* 0x040fe2000000000c */
[----:B------:R-:W-:Y:S02]  /*9770*/  HADD2.F32 R58, -RZ, R64.H1_H1 ;  /* 0x30000040ff3a7230 */ /* 0x000fe40000004100 */
[C---:B------:R-:W-:Y:S01]  /*9780*/  FMUL R16, R38.reuse, R20 ;  /* 0x0000001426107220 */ /* 0x040fe20000400000 */
[C---:B------:R-:W-:Y:S01]  /*9790*/  FFMA R13, R41.reuse, R54, R13 ;  /* 0x00000036290d7223 */ /* 0x040fe2000000000d */
[----:B------:R1:W-:Y:S01]  /*97a0*/  STS.128 [R102+UR4], R84 ;  /* 0x0000005466007988 */ /* 0x0003e20008000c04 */
[--C-:B------:R-:W-:Y:S02]  /*97b0*/  HADD2.F32 R59, -RZ, R65.reuse.H0_H0 ;  /* 0x20000041ff3b7230 */ /* 0x100fe40000004100 */
[C---:B------:R-:W-:Y:S01]  /*97c0*/  FMUL R17, R38.reuse, R21 ;  /* 0x0000001526117220 */ /* 0x040fe20000400000 */
[C---:B------:R-:W-:Y:S01]  /*97d0*/  FFMA R14, R41.reuse, R55, R14 ;  /* 0x00000037290e7223 */ /* 0x040fe2000000000e */
[----:B------:R-:W-:Y:S02]  /*97e0*/  HADD2.F32 R60, -RZ, R65.H1_H1 ;  /* 0x30000041ff3c7230 */ /* 0x000fe40000004100 */
[C---:B------:R-:W-:Y:S01]  /*97f0*/  FMUL R18, R38.reuse, R22 ;  /* 0x0000001626127220 */ /* 0x040fe20000400000 */
[C---:B------:R-:W-:Y:S01]  /*9800*/  FFMA R19, R41.reuse, R56, R19 ;  /* 0x0000003829137223 */ /* 0x040fe20000000013 */
        /* <DEDUP_REMOVED lines=11> */
[----:B------:R-:W-:Y:S01]  /*98c0*/  FFMA R23, R41, R60, R23 ;  /* 0x0000003c29177223 */ /* 0x000fe20000000017 */
[--C-:B------:R-:W-:Y:S02]  /*98d0*/  HADD2.F32 R65, -RZ, R72.reuse.H0_H0 ;  /* 0x20000048ff417230 */ /* 0x100fe40000004100 */
[C---:B------:R-:W-:Y:S01]  /*98e0*/  FMUL R27, R38.reuse, R27 ;  /* 0x0000001b261b7220 */ /* 0x040fe20000400000 */
[----:B------:R-:W-:Y:S01]  /*98f0*/  F2FP.F16.F32.PACK_AB R104, R9, R8 ;  /* 0x000000080968723e */ /* 0x000fe200000000ff */
[----:B------:R-:W-:Y:S01]  /*9900*/  FFMA R20, R41, R61, R20 ;  /* 0x0000003d29147223 */ /* 0x000fe20000000014 */
[----:B------:R-:W-:Y:S01]  /*9910*/  F2FP.F16.F32.PACK_AB R105, R15, R10 ;  /* 0x0000000a0f69723e */ /* 0x000fe200000000ff */
[----:B------:R-:W-:Y:S01]  /*9920*/  HADD2.F32 R66, -RZ, R72.H1_H1 ;  /* 0x30000048ff427230 */ /* 0x000fe20000004100 */
[----:B------:R-:W-:Y:S01]  /*9930*/  F2FP.F16.F32.PACK_AB R106, R13, R12 ;  /* 0x0000000c0d6a723e */ /* 0x000fe200000000ff */
[C---:B------:R-:W-:Y:S01]  /*9940*/  FMUL R24, R38.reuse, R28 ;  /* 0x0000001c26187220 */ /* 0x040fe20000400000 */
[----:B------:R-:W-:Y:S01]  /*9950*/  F2FP.F16.F32.PACK_AB R107, R19, R14 ;  /* 0x0000000e136b723e */ /* 0x000fe200000000ff */
[C---:B------:R-:W-:Y:S01]  /*9960*/  FFMA R21, R41.reuse, R62, R21 ;  /* 0x0000003e29157223 */ /* 0x040fe20000000015 */
[--C-:B------:R-:W-:Y:S02]  /*9970*/  HADD2.F32 R67, -RZ, R73.reuse.H0_H0 ;  /* 0x20000049ff437230 */ /* 0x100fe40000004100 */
[C---:B------:R-:W-:Y:S01]  /*9980*/  FMUL R25, R38.reuse, R29 ;  /* 0x0000001d26197220 */ /* 0x040fe20000400000 */
[C---:B------:R-:W-:Y:S01]  /*9990*/  FFMA R22, R41.reuse, R63, R22 ;  /* 0x0000003f29167223 */ /* 0x040fe20000000016 */
[----:B------:R1:W-:Y:S01]  /*99a0*/  STS.128 [R120+0x10], R104 ;  /* 0x0000106878007388 */ /* 0x0003e20000000c00 */
        /* <DEDUP_REMOVED lines=39> */
[----:B------:R-:W-:Y:S02]  /*9c20*/  UIADD3 UR40, UPT, UPT, UR52, 0x200, UR4 ;  /* 0x0000020034287890 */ /* 0x000fe4000fffe004 */
[----:B------:R-:W-:Y:S02]  /*9c30*/  UIADD3 UR41, UPT, UPT, UR54, 0x20, URZ ;  /* 0x0000002036297890 */ /* 0x000fe4000fffe0ff */
[----:B--2---:R-:W-:Y:S04]  /*9c40*/  UIADD3 UR6, UP0, UPT, UR8, 0x780, URZ ;  /* 0x0000078008067890 */ /* 0x004fe8000ff1e0ff */
[----:B------:R-:W-:Y:S09]  /*9c50*/  UIADD3.X UR7, UPT, UPT, URZ, UR9, URZ, UP0, !UPT ;  /* 0x00000009ff077290 */ /* 0x000ff200087fe4ff */
[----:B------:R2:W-:Y:S02]  /*9c60*/  UTMASTG.5D [UR40], [UR6] ;  /* 0x00000028060073b5 */ /* 0x0005e40008020000 */
[----:B--2---:R0:W-:Y:S02]  /*9c70*/  UTMACMDFLUSH ;  /* 0x00000000000079b7 */ /* 0x0041e40000000000 */
.L_x_134:
[----:B------:R-:W-:Y:S05]  /*9c80*/  BSYNC.RECONVERGENT B0 ;  /* 0x0000000000007941 */ /* 0x000fea0003800200 */
.L_x_133:
[----:B------:R-:W-:Y:S01]  /*9c90*/  UIADD3 UR4, UPT, UPT, UR51, 0x1, URZ ;  /* 0x0000000133047890 */ /* 0x000fe2000fffe0ff */
[----:B------:R-:W-:Y:S03]  /*9ca0*/  BSSY.RECONVERGENT B0, `(.L_x_135) ;  /* 0x0000008000007945 */ /* 0x000fe60003800200 */
[----:B------:R-:W-:Y:S04]  /*9cb0*/  UISETP.NE.AND UP0, UPT, UR4, 0x3, UPT ;  /* 0x000000030400788c */ /* 0x000fe8000bf05270 */
[----:B------:R-:W-:Y:S02]  /*9cc0*/  UISETP.EQ.XOR UP1, UPT, UR50, 0x3, !UP0 ;  /* 0x000000033200788c */ /* 0x000fe4000c722a70 */
[----:B------:R-:W-:Y:S02]  /*9cd0*/  USEL UR53, UR4, URZ, UP0 ;  /* 0x000000ff04357287 */ /* 0x000fe40008000000 */
[----:B------:R-:W-:Y:S04]  /*9ce0*/  USEL UR5, URZ, 0x1, !UP1 ;  /* 0x00000001ff057887 */ /* 0x000fe8000c800000 */
[----:B------:R-:W-:Y:S01]  /*9cf0*/  ULOP3.LUT UR58, UR58, UR5, URZ, 0x3c, !UPT ;  /* 0x000000053a3a7292 */ /* 0x000fe2000f8e3cff */
[----:B------:R-:W-:Y:S11]  /*9d00*/  @P0 BRA `(.L_x_136) ;  /* 0x0000000000040947 */ /* 0x000ff60003800000 */
[----:B------:R-:W-:Y:S04]  /*9d10*/  DEPBAR.LE SB0, 0x1 ;  /* 0x000080400000791a */ /* 0x000fe80000000000 */
.L_x_136:
[----:B------:R-:W-:Y:S05]  /*9d20*/  BSYNC.RECONVERGENT B0 ;  /* 0x0000000000007941 */ /* 0x000fea0003800200 */
.L_x_135:
[----:B------:R-:W-:Y:S01]  /*9d30*/  BAR.SYNC.DEFER_BLOCKING 0x1, 0x80 ;  /* 0x0042000000007b1d */ /* 0x000fe20000010000 */
[----:B------:R-:W-:Y:S01]  /*9d40*/  UISETP.NE.AND UP0, UPT, UR57, -0x2, UPT ;  /* 0xfffffffe3900788c */ /* 0x000fe2000bf05270 */
[----:B------:R-:W-:Y:S08]  /*9d50*/  IADD3 R0, PT, PT, R36, 0x1, RZ ;  /* 0x0000000124007810 */ /* 0x000ff00007ffe0ff */
[----:B------:R-:W-:Y:S05]  /*9d60*/  BRA.U !UP0, `(.L_x_137) ;  /* 0x00000001082c7547 */ /* 0x000fea000b800000 */
[----:B------:R-:W2:Y:S01]  /*9d70*/  S2R R2, SR_CgaCtaId ;  /* 0x0000000000027919 */ /* 0x000ea20000008800 */
[----:B------:R-:W-:Y:S01]  /*9d80*/  ISETP.NE.AND P0, PT, R111, RZ, PT ;  /* 0x000000ff6f00720c */ /* 0x000fe20003f05270 */
[----:B------:R-:W-:Y:S01]  /*9d90*/  IMAD.U32 R3, RZ, RZ, UR55 ;  /* 0x00000037ff037e24 */ /* 0x000fe2000f8e00ff */
[----:B------:R-:W-:Y:S02]  /*9da0*/  UIADD3 UR4, UPT, UPT, UR55, 0x1, URZ ;  /* 0x0000000137047890 */ /* 0x000fe4000fffe0ff */
[----:B------:R-:W-:Y:S02]  /*9db0*/  ISETP.NE.U32.OR P0, PT, R109, 0x1, !P0 ;  /* 0x000000016d00780c */ /* 0x000fe40004705470 */
[----:B------:R-:W-:Y:S04]  /*9dc0*/  UISETP.NE.AND UP0, UPT, UR4, 0x3, UPT ;  /* 0x000000030400788c */ /* 0x000fe8000bf05270 */
[----:B------:R-:W-:Y:S07]  /*9dd0*/  USEL UR55, UR4, URZ, UP0 ;  /* 0x000000ff04377287 */ /* 0x000fee0008000000 */
[----:B------:R-:W-:Y:S05]  /*9de0*/  @P0 LEA R3, R3, UR52, 0x3 ;  /* 0x0000003403030c11 */ /* 0x000fea000f8e18ff */
[----:B------:R-:W-:Y:S05]  /*9df0*/  @P0 VIADD R3, R3, 0x158 ;  /* 0x0000015803030836 */ /* 0x000fea0000000000 */
[----:B--2---:R-:W-:Y:S04]  /*9e00*/  @P0 PRMT R2, R2, 0x654, R3 ;  /* 0x0000065402020816 */ /* 0x004fe80000000003 */
[----:B------:R2:W-:Y:S03]  /*9e10*/  @P0 SYNCS.ARRIVE.TRANS64.RED.A1T0 RZ, [R2+URZ], RZ ;  /* 0x000000ff02ff09a7 */ /* 0x0005e600081004ff */
.L_x_137:
[----:B------:R-:W-:Y:S01]  /*9e20*/  R2UR UR5, R96 ;  /* 0x00000000600572ca */ /* 0x000fe200000e0000 */
[----:B------:R-:W-:Y:S01]  /*9e30*/  UIADD3 UR57, UPT, UPT, UR57, 0x2, URZ ;  /* 0x0000000239397890 */ /* 0x000fe2000fffe0ff */
[----:B------:R-:W-:Y:S02]  /*9e40*/  R2UR UR4, R97 ;  /* 0x00000000610472ca */ /* 0x000fe400000e0000 */
[----:B------:R-:W-:Y:S02]  /*9e50*/  LOP3.LUT P0, RZ, R82, 0x1, RZ, 0xc0, !PT ;  /* 0x0000000152ff7812 */ /* 0x000fe4000780c0ff */
[----:B------:R-:W-:Y:S02]  /*9e60*/  R2UR UR50, R110 ;  /* 0x000000006e3272ca */ /* 0x000fe400000e0000 */
[----:B------:R-:W-:Y:S02]  /*9e70*/  ISETP.NE.AND P1, PT, R0, 0x2, PT ;  /* 0x000000020000780c */ /* 0x000fe40003f25270 */
[----:B------:R-:W-:Y:S02]  /*9e80*/  LOP3.LUT R88, R88, 0x1, RZ, 0x3c, !PT ;  /* 0x0000000158587812 */ /* 0x000fe400078e3cff */
[----:B--2---:R-:W-:Y:S01]  /*9e90*/  SEL R2, RZ, 0x1, P1 ;  /* 0x00000001ff027807 */ /* 0x004fe20000800000 */
[----:B------:R-:W-:Y:S01]  /*9ea0*/  UIADD3 UR22, UPT, UPT, UR36, UR5, URZ ;  /* 0x0000000524167290 */ /* 0x000fe2000fffe0ff */
[----:B------:R-:W-:Y:S01]  /*9eb0*/  SEL R36, R0, RZ, P1 ;  /* 0x000000ff00247207 */ /* 0x000fe20000800000 */
[----:B------:R-:W-:Y:S01]  /*9ec0*/  UIADD3 UR29, UPT, UPT, UR37, UR4, URZ ;  /* 0x00000004251d7290 */ /* 0x000fe2000fffe0ff */
[----:B------:R-:W-:Y:S01]  /*9ed0*/  LOP3.LUT R89, R89, R2, RZ, 0x3c, !PT ;  /* 0x0000000259597212 */ /* 0x000fe200078e3cff */
[----:B------:R-:W-:Y:S10]  /*9ee0*/  @P0 BRA `(.L_x_138) ;  /* 0xffffffd0001c0947 */ /* 0x000ff4000383ffff */
[----:B------:R-:W-:-:S13]  /*9ef0*/  R2UR UR4, R98 ;  /* 0x00000000620472ca */ /* 0x000fda00000e0000 */
[----:B------:R-:W-:-:S09]  /*9f00*/  UISETP.NE.AND UP0, UPT, UR4, URZ, UPT ;  /* 0x000000ff0400728c */ /* 0x000fd2000bf05270 */
[----:B------:R-:W-:Y:S05]  /*9f10*/  BRA.U !UP0, `(.L_x_139) ;  /* 0x0000000108487547 */ /* 0x000fea000b800000 */
[----:B------:R-:W2:Y:S02]  /*9f20*/  LDCU.64 UR4, c[0x0][0x990] ;  /* 0x00013200ff0477ac */ /* 0x000ea40008000a00 */
[----:B--2---:R-:W-:-:S04]  /*9f30*/  UISETP.NE.U32.AND UP0, UPT, UR4, URZ, UPT ;  /* 0x000000ff0400728c */ /* 0x004fc8000bf05070 */
[----:B------:R-:W-:-:S09]  /*9f40*/  UISETP.NE.AND.EX UP0, UPT, UR5, URZ, UPT, UP0 ;  /* 0x000000ff0500728c */ /* 0x000fd2000bf05300 */
[----:B------:R-:W-:Y:S05]  /*9f50*/  BRA.U UP0, `(.L_x_140) ;  /* 0x00000001000c7547 */ /* 0x000fea000b800000 */
[----:B------:R-:W-:-:S13]  /*9f60*/  FSETP.NEU.AND P0, PT, R41, RZ, PT ;  /* 0x000000ff2900720b */ /* 0x000fda0003f0d000 */
[----:B------:R-:W-:Y:S05]  /*9f70*/  @!P0 EXIT ;  /* 0x000000000000894d */ /* 0x000fea0003800000 */
[----:B------:R-:W-:Y:S05]  /*9f80*/  BRA `(.L_x_139) ;  /* 0x00000000002c7947 */ /* 0x000fea0003800000 */
.L_x_140:
[----:B------:R-:W-:Y:S01]  /*9f90*/  ISETP.NE.AND P0, PT, R108, RZ, PT ;  /* 0x000000ff6c00720c */ /* 0x000fe20003f05270 */
[----:B------:R-:W-:-:S12]  /*9fa0*/  BSSY.RECONVERGENT B0, `(.L_x_139) ;  /* 0x0000009000007945 */ /* 0x000fd80003800200 */
[----:B------:R-:W-:Y:S05]  /*9fb0*/  @P0 BRA `(.L_x_141) ;  /* 0x0000000000140947 */ /* 0x000fea0003800000 */
[----:B------:R-:W2:Y:S02]  /*9fc0*/  LDCU.64 UR4, c[0x0][0x988] ;  /* 0x00013100ff0477ac */ /* 0x000ea40008000a00 */
[----:B--2---:R-:W-:-:S04]  /*9fd0*/  ISETP.NE.U32.AND P0, PT, RZ, UR4, PT ;  /* 0x00000004ff007c0c */ /* 0x004fc8000bf05070 */
[----:B------:R-:W-:-:S13]  /*9fe0*/  ISETP.NE.AND.EX P0, PT, RZ, UR5, PT, P0 ;  /* 0x00000005ff007c0c */ /* 0x000fda000bf05300 */
[----:B------:R-:W-:Y:S05]  /*9ff0*/  @!P0 EXIT ;  /* 0x000000000000894d */ /* 0x000fea0003800000 */
[----:B------:R-:W-:Y:S05]  /*a000*/  BRA `(.L_x_142) ;  /* 0x0000000000087947 */ /* 0x000fea0003800000 */
.L_x_141:
[----:B------:R-:W-:-:S13]  /*a010*/  FSETP.NEU.AND P0, PT, R41, RZ, PT ;  /* 0x000000ff2900720b */ /* 0x000fda0003f0d000 */
[----:B------:R-:W-:Y:S05]  /*a020*/  @!P0 EXIT ;  /* 0x000000000000894d */ /* 0x000fea0003800000 */
.L_x_142:
[----:B------:R-:W-:Y:S05]  /*a030*/  BSYNC.RECONVERGENT B0 ;  /* 0x0000000000007941 */ /* 0x000fea0003800200 */
.L_x_139:
[----:B------:R-:W2:Y:S01]  /*a040*/  S2UR UR5, SR_CgaCtaId ;  /* 0x00000000000579c3 */ /* 0x000ea20000008800 */
[----:B------:R-:W-:Y:S01]  /*a050*/  ULEA UR4, UR55, UR52, 0x3 ;  /* 0x0000003437047291 */ /* 0x000fe2000f8e18ff */
[----:B------:R-:W-:-:S04]  /*a060*/  DEPBAR.LE SB0, 0x0 ;  /* 0x000080000000791a */ /* 0x000fc80000000000 */
[----:B------:R-:W-:-:S04]  /*a070*/  UIADD3 UR4, UPT, UPT, UR4, 0x158, URZ ;  /* 0x0000015804047890 */ /* 0x000fc8000fffe0ff */
[----:B--2---:R-:W-:-:S09]  /*a080*/  UPRMT UR4, UR5, 0x654, UR4 ;  /* 0x0000065405047896 */ /* 0x004fd20008000004 */
[----:B------:R-:W-:Y:S01]  /*a090*/  SYNCS.ARRIVE.TRANS64.RED.A1T0 RZ, [UR4], RZ ;  /* 0x000000ffffff79a7 */ /* 0x000fe20008100404 */
[----:B------:R-:W-:Y:S05]  /*a0a0*/  EXIT ;  /* 0x000000000000794d */ /* 0x000fea0003800000 */
.L_x_25:
[----:B------:R-:W-:Y:S07]  /*a0b0*/  MOV R0, UR11 ;  /* 0x0000000b00007c02 */ /* 0x000fee0008000f00 */
.L_x_143:
[----:B-1----:R1:W2:Y:S02]  /*a0c0*/  SYNCS.PHASECHK.TRANS64.TRYWAIT P0, [R0+URZ+0xa0], R5 ;  /* 0x0000a005000075a7 */ /* 0x0022a400080011ff */
[----:B--2---:R-:W-:Y:S05]  /*a0d0*/  @!P0 NANOSLEEP.SYNCS 0x989680 ;  /* 0x009896800000895d */ /* 0x004fea0003900000 */
[----:B------:R-:W2:Y:S02]  /*a0e0*/  @!P0 SYNCS.PHASECHK.TRANS64 P0, [R0+URZ+0xa0], R5 ;  /* 0x0000a005000085a7 */ /* 0x000ea400080010ff */
[----:B--2---:R-:W-:Y:S05]  /*a0f0*/  @!P0 BRA `(.L_x_143) ;  /* 0xfffffffc00f08947 */ /* 0x004fea000383ffff */
[----:B------:R-:W-:Y:S05]  /*a100*/  BRA `(.L_x_24) ;  /* 0xffffff80007c7947 */ /* 0x000fea000383ffff */
.L_x_32:
[----:B------:R-:W-:Y:S07]  /*a110*/  MOV R0, UR11 ;  /* 0x0000000b00007c02 */ /* 0x000fee0008000f00 */
.L_x_144:
[----:B-1----:R1:W2:Y:S02]  /*a120*/  SYNCS.PHASECHK.TRANS64.TRYWAIT P0, [R0+URZ+0xa0], R5 ;  /* 0x0000a005000075a7 */ /* 0x0022a400080011ff */
[----:B--2---:R-:W-:Y:S05]  /*a130*/  @!P0 NANOSLEEP.SYNCS 0x989680 ;  /* 0x009896800000895d */ /* 0x004fea0003900000 */
[----:B------:R-:W2:Y:S02]  /*a140*/  @!P0 SYNCS.PHASECHK.TRANS64 P0, [R0+URZ+0xa0], R5 ;  /* 0x0000a005000085a7 */ /* 0x000ea400080010ff */
[----:B--2---:R-:W-:Y:S05]  /*a150*/  @!P0 BRA `(.L_x_144) ;  /* 0xfffffffc00f08947 */ /* 0x004fea000383ffff */
[----:B------:R-:W-:Y:S05]  /*a160*/  BRA `(.L_x_31) ;  /* 0xffffff8800007947 */ /* 0x000fea000383ffff */
.L_x_37:
[----:B-1----:R-:W-:-:S07]  /*a170*/  MOV R0, UR33 ;  /* 0x0000002100007c02 */ /* 0x002fce0008000f00 */
.L_x_145:
[----:B-1----:R1:W2:Y:S02]  /*a180*/  SYNCS.PHASECHK.TRANS64.TRYWAIT P0, [R0+URZ+0x180], R3 ;  /* 0x00018003000075a7 */ /* 0x0022a400080011ff */
[----:B--2---:R-:W-:Y:S05]  /*a190*/  @!P0 NANOSLEEP.SYNCS 0x989680 ;  /* 0x009896800000895d */ /* 0x004fea0003900000 */
[----:B------:R-:W2:Y:S02]  /*a1a0*/  @!P0 SYNCS.PHASECHK.TRANS64 P0, [R0+URZ+0x180], R3 ;  /* 0x00018003000085a7 */ /* 0x000ea400080010ff */
[----:B--2---:R-:W-:Y:S05]  /*a1b0*/  @!P0 BRA `(.L_x_145) ;  /* 0xfffffffc00f08947 */ /* 0x004fea000383ffff */
[----:B------:R-:W-:Y:S05]  /*a1c0*/  BRA `(.L_x_146) ;  /* 0xffffff8c00007947 */ /* 0x000fea000383ffff */
.L_x_41:
[----:B------:R-:W-:-:S07]  /*a1d0*/  MOV R0, UR4 ;  /* 0x0000000400007c02 */ /* 0x000fce0008000f00 */
.L_x_147:
[----:B-1----:R1:W2:Y:S02]  /*a1e0*/  SYNCS.PHASECHK.TRANS64.TRYWAIT P0, [R0+URZ], R3 ;  /* 0x00000003000075a7 */ /* 0x0022a400080011ff */
[----:B--2---:R-:W-:Y:S05]  /*a1f0*/  @!P0 NANOSLEEP.SYNCS 0x989680 ;  /* 0x009896800000895d */ /* 0x004fea0003900000 */
[----:B------:R-:W2:Y:S02]  /*a200*/  @!P0 SYNCS.PHASECHK.TRANS64 P0, [R0+URZ], R3 ;  /* 0x00000003000085a7 */ /* 0x000ea400080010ff */
[----:B--2---:R-:W-:Y:S05]  /*a210*/  @!P0 BRA `(.L_x_147) ;  /* 0xfffffffc00f08947 */ /* 0x004fea000383ffff */
[----:B------:R-:W-:Y:S05]  /*a220*/  BRA `(.L_x_148) ;  /* 0xffffff9000947947 */ /* 0x000fea000383ffff */
.L_x_42:
[----:B------:R-:W-:-:S07]  /*a230*/  MOV R0, UR5 ;  /* 0x0000000500007c02 */ /* 0x000fce0008000f00 */
.L_x_149:
[----:B-1----:R1:W2:Y:S02]  /*a240*/  SYNCS.PHASECHK.TRANS64.TRYWAIT P0, [R0+URZ], R3 ;  /* 0x00000003000075a7 */ /* 0x0022a400080011ff */
[----:B--2---:R-:W-:Y:S05]  /*a250*/  @!P0 NANOSLEEP.SYNCS 0x989680 ;  /* 0x009896800000895d */ /* 0x004fea0003900000 */
[----:B------:R-:W2:Y:S02]  /*a260*/  @!P0 SYNCS.PHASECHK.TRANS64 P0, [R0+URZ], R3 ;  /* 0x00000003000085a7 */ /* 0x000ea400080010ff */
[----:B--2---:R-:W-:Y:S05]  /*a270*/  @!P0 BRA `(.L_x_149) ;  /* 0xfffffffc00f08947 */ /* 0x004fea000383ffff */
[----:B------:R-:W-:Y:S05]  /*a280*/  BRA `(.L_x_150) ;  /* 0xffffff9000a47947 */ /* 0x000fea000383ffff */
.L_x_43:
[----:B------:R-:W-:-:S07]  /*a290*/  MOV R0, UR5 ;  /* 0x0000000500007c02 */ /* 0x000fce0008000f00 */
.L_x_151:
[----:B-1----:R1:W2:Y:S02]  /*a2a0*/  SYNCS.PHASECHK.TRANS64.TRYWAIT P0, [R0+URZ], R3 ;  /* 0x00000003000075a7 */ /* 0x0022a400080011ff */
[----:B--2---:R-:W-:Y:S05]  /*a2b0*/  @!P0 NANOSLEEP.SYNCS 0x989680 ;  /* 0x009896800000895d */ /* 0x004fea0003900000 */
[----:B------:R-:W2:Y:S02]  /*a2c0*/  @!P0 SYNCS.PHASECHK.TRANS64 P0, [R0+URZ], R3 ;  /* 0x00000003000085a7 */ /* 0x000ea400080010ff */
[----:B--2---:R-:W-:Y:S05]  /*a2d0*/  @!P0 BRA `(.L_x_151) ;  /* 0xfffffffc00f08947 */ /* 0x004fea000383ffff */
[----:B------:R-:W-:Y:S05]  /*a2e0*/  BRA `(.L_x_152) ;  /* 0xffffff9000b47947 */ /* 0x000fea000383ffff */
.L_x_44:
[----:B------:R-:W-:-:S07]  /*a2f0*/  MOV R0, UR5 ;  /* 0x0000000500007c02 */ /* 0x000fce0008000f00 */
.L_x_153:
[----:B-1----:R1:W2:Y:S02]  /*a300*/  SYNCS.PHASECHK.TRANS64.TRYWAIT P0, [R0+URZ], R3 ;  /* 0x00000003000075a7 */ /* 0x0022a400080011ff */
[----:B--2---:R-:W-:Y:S05]  /*a310*/  @!P0 NANOSLEEP.SYNCS 0x989680 ;  /* 0x009896800000895d */ /* 0x004fea0003900000 */
[----:B------:R-:W2:Y:S02]  /*a320*/  @!P0 SYNCS.PHASECHK.TRANS64 P0, [R0+URZ], R3 ;  /* 0x00000003000085a7 */ /* 0x000ea400080010ff */
[----:B--2---:R-:W-:Y:S05]  /*a330*/  @!P0 BRA `(.L_x_153) ;  /* 0xfffffffc00f08947 */ /* 0x004fea000383ffff */
[----:B------:R-:W-:Y:S05]  /*a340*/  BRA `(.L_x_154) ;  /* 0xffffff9000c47947 */ /* 0x000fea000383ffff */
.L_x_45:
[----:B------:R-:W-:-:S07]  /*a350*/  MOV R0, UR5 ;  /* 0x0000000500007c02 */ /* 0x000fce0008000f00 */
.L_x_155:
[----:B-1----:R1:W2:Y:S02]  /*a360*/  SYNCS.PHASECHK.TRANS64.TRYWAIT P0, [R0+URZ], R3 ;  /* 0x00000003000075a7 */ /* 0x0022a400080011ff */
[----:B--2---:R-:W-:Y:S05]  /*a370*/  @!P0 NANOSLEEP.SYNCS 0x989680 ;  /* 0x009896800000895d */ /* 0x004fea0003900000 */
[----:B------:R-:W2:Y:S02]  /*a380*/  @!P0 SYNCS.PHASECHK.TRANS64 P0, [R0+URZ], R3 ;  /* 0x00000003000085a7 */ /* 0x000ea400080010ff */
[----:B--2---:R-:W-:Y:S05]  /*a390*/  @!P0 BRA `(.L_x_155) ;  /* 0xfffffffc00f08947 */ /* 0x004fea000383ffff */
[----:B------:R-:W-:Y:S05]  /*a3a0*/  BRA `(.L_x_156) ;  /* 0xffffff9000d47947 */ /* 0x000fea000383ffff */
.L_x_46:
[----:B------:R-:W-:-:S07]  /*a3b0*/  MOV R0, UR5 ;  /* 0x0000000500007c02 */ /* 0x000fce0008000f00 */
.L_x_157:
[----:B-1----:R1:W2:Y:S02]  /*a3c0*/  SYNCS.PHASECHK.TRANS64.TRYWAIT P0, [R0+URZ], R3 ;  /* 0x00000003000075a7 */ /* 0x0022a400080011ff */
[----:B--2---:R-:W-:Y:S05]  /*a3d0*/  @!P0 NANOSLEEP.SYNCS 0x989680 ;  /* 0x009896800000895d */ /* 0x004fea0003900000 */
[----:B------:R-:W2:Y:S02]  /*a3e0*/  @!P0 SYNCS.PHASECHK.TRANS64 P0, [R0+URZ], R3 ;  /* 0x00000003000085a7 */ /* 0x000ea400080010ff */
[----:B--2---:R-:W-:Y:S05]  /*a3f0*/  @!P0 BRA `(.L_x_157) ;  /* 0xfffffffc00f08947 */ /* 0x004fea000383ffff */
[----:B------:R-:W-:Y:S05]  /*a400*/  BRA `(.L_x_158) ;  /* 0xffffff9000e47947 */ /* 0x000fea000383ffff */
.L_x_47:
[----:B------:R-:W-:-:S07]  /*a410*/  MOV R0, UR5 ;  /* 0x0000000500007c02 */ /* 0x000fce0008000f00 */
.L_x_159:
[----:B-1----:R1:W2:Y:S02]  /*a420*/  SYNCS.PHASECHK.TRANS64.TRYWAIT P0, [R0+URZ], R3 ;  /* 0x00000003000075a7 */ /* 0x0022a400080011ff */
[----:B--2---:R-:W-:Y:S05]  /*a430*/  @!P0 NANOSLEEP.SYNCS 0x989680 ;  /* 0x009896800000895d */ /* 0x004fea0003900000 */
[----:B------:R-:W2:Y:S02]  /*a440*/  @!P0 SYNCS.PHASECHK.TRANS64 P0, [R0+URZ], R3 ;  /* 0x00000003000085a7 */ /* 0x000ea400080010ff */
[----:B--2---:R-:W-:Y:S05]  /*a450*/  @!P0 BRA `(.L_x_159) ;  /* 0xfffffffc00f08947 */ /* 0x004fea000383ffff */
[----:B------:R-:W-:Y:S05]  /*a460*/  BRA `(.L_x_160) ;  /* 0xffffff9000f47947 */ /* 0x000fea000383ffff */
.L_x_48:
[----:B------:R-:W-:-:S07]  /*a470*/  MOV R0, UR5 ;  /* 0x0000000500007c02 */ /* 0x000fce0008000f00 */
.L_x_161:
[----:B-1----:R1:W2:Y:S02]  /*a480*/  SYNCS.PHASECHK.TRANS64.TRYWAIT P0, [R0+URZ], R3 ;  /* 0x00000003000075a7 */ /* 0x0022a400080011ff */
[----:B--2---:R-:W-:Y:S05]  /*a490*/  @!P0 NANOSLEEP.SYNCS 0x989680 ;  /* 0x009896800000895d */ /* 0x004fea0003900000 */
[----:B------:R-:W2:Y:S02]  /*a4a0*/  @!P0 SYNCS.PHASECHK.TRANS64 P0, [R0+URZ], R3 ;  /* 0x00000003000085a7 */ /* 0x000ea400080010ff */
[----:B--2---:R-:W-:Y:S05]  /*a4b0*/  @!P0 BRA `(.L_x_161) ;  /* 0xfffffffc00f08947 */ /* 0x004fea000383ffff */
[----:B------:R-:W-:Y:S05]  /*a4c0*/  BRA `(.L_x_162) ;  /* 0xffffff9400047947 */ /* 0x000fea000383ffff */
.L_x_49:
[----:B------:R-:W-:-:S07]  /*a4d0*/  MOV R0, UR5 ;  /* 0x0000000500007c02 */ /* 0x000fce0008000f00 */
.L_x_163:
[----:B-1----:R1:W2:Y:S02]  /*a4e0*/  SYNCS.PHASECHK.TRANS64.TRYWAIT P0, [R0+URZ], R3 ;  /* 0x00000003000075a7 */ /* 0x0022a400080011ff */
[----:B--2---:R-:W-:Y:S05]  /*a4f0*/  @!P0 NANOSLEEP.SYNCS 0x989680 ;  /* 0x009896800000895d */ /* 0x004fea0003900000 */
[----:B------:R-:W2:Y:S02]  /*a500*/  @!P0 SYNCS.PHASECHK.TRANS64 P0, [R0+URZ], R3 ;  /* 0x00000003000085a7 */ /* 0x000ea400080010ff */
[----:B--2---:R-:W-:Y:S05]  /*a510*/  @!P0 BRA `(.L_x_163) ;  /* 0xfffffffc00f08947 */ /* 0x004fea000383ffff */
[----:B------:R-:W-:Y:S05]  /*a520*/  BRA `(.L_x_164) ;  /* 0xffffff9400147947 */ /* 0x000fea000383ffff */
.L_x_50:
[----:B------:R-:W-:-:S07]  /*a530*/  MOV R0, UR5 ;  /* 0x0000000500007c02 */ /* 0x000fce0008000f00 */
.L_x_165:
[----:B-1----:R1:W2:Y:S02]  /*a540*/  SYNCS.PHASECHK.TRANS64.TRYWAIT P0, [R0+URZ], R3 ;  /* 0x00000003000075a7 */ /* 0x0022a400080011ff */
[----:B--2---:R-:W-:Y:S05]  /*a550*/  @!P0 NANOSLEEP.SYNCS 0x989680 ;  /* 0x009896800000895d */ /* 0x004fea0003900000 */
[----:B------:R-:W2:Y:S02]  /*a560*/  @!P0 SYNCS.PHASECHK.TRANS64 P0, [R0+URZ], R3 ;  /* 0x00000003000085a7 */ /* 0x000ea400080010ff */
[----:B--2---:R-:W-:Y:S05]  /*a570*/  @!P0 BRA `(.L_x_165) ;  /* 0xfffffffc00f08947 */ /* 0x004fea000383ffff */
[----:B------:R-:W-:Y:S05]  /*a580*/  BRA `(.L_x_166) ;  /* 0xffffff9400247947 */ /* 0x000fea000383ffff */
.L_x_51:
[----:B------:R-:W-:-:S07]  /*a590*/  MOV R0, UR5 ;  /* 0x0000000500007c02 */ /* 0x000fce0008000f00 */
.L_x_167:
[----:B-1----:R1:W2:Y:S02]  /*a5a0*/  SYNCS.PHASECHK.TRANS64.TRYWAIT P0, [R0+URZ], R3 ;  /* 0x00000003000075a7 */ /* 0x0022a400080011ff */
[----:B--2---:R-:W-:Y:S05]  /*a5b0*/  @!P0 NANOSLEEP.SYNCS 0x989680 ;  /* 0x009896800000895d */ /* 0x004fea0003900000 */
[----:B------:R-:W2:Y:S02]  /*a5c0*/  @!P0 SYNCS.PHASECHK.TRANS64 P0, [R0+URZ], R3 ;  /* 0x00000003000085a7 */ /* 0x000ea400080010ff */
[----:B--2---:R-:W-:Y:S05]  /*a5d0*/  @!P0 BRA `(.L_x_167) ;  /* 0xfffffffc00f08947 */ /* 0x004fea000383ffff */
[----:B------:R-:W-:Y:S05]  /*a5e0*/  BRA `(.L_x_168) ;  /* 0xffffff9400347947 */ /* 0x000fea000383ffff */
.L_x_52:
[----:B------:R-:W-:-:S07]  /*a5f0*/  MOV R0, UR5 ;  /* 0x0000000500007c02 */ /* 0x000fce0008000f00 */
.L_x_169:
[----:B-1----:R1:W2:Y:S02]  /*a600*/  SYNCS.PHASECHK.TRANS64.TRYWAIT P0, [R0+URZ], R3 ;  /* 0x00000003000075a7 */ /* 0x0022a400080011ff */
[----:B--2---:R-:W-:Y:S05]  /*a610*/  @!P0 NANOSLEEP.SYNCS 0x989680 ;  /* 0x009896800000895d */ /* 0x004fea0003900000 */
[----:B------:R-:W2:Y:S02]  /*a620*/  @!P0 SYNCS.PHASECHK.TRANS64 P0, [R0+URZ], R3 ;  /* 0x00000003000085a7 */ /* 0x000ea400080010ff */
[----:B--2---:R-:W-:Y:S05]  /*a630*/  @!P0 BRA `(.L_x_169) ;  /* 0xfffffffc00f08947 */ /* 0x004fea000383ffff */
[----:B------:R-:W-:Y:S05]  /*a640*/  BRA `(.L_x_170) ;  /* 0xffffff9400447947 */ /* 0x000fea000383ffff */
.L_x_53:
[----:B------:R-:W-:-:S07]  /*a650*/  MOV R0, UR5 ;  /* 0x0000000500007c02 */ /* 0x000fce0008000f00 */
.L_x_171:
[----:B-1----:R1:W2:Y:S02]  /*a660*/  SYNCS.PHASECHK.TRANS64.TRYWAIT P0, [R0+URZ], R3 ;  /* 0x00000003000075a7 */ /* 0x0022a400080011ff */
[----:B--2---:R-:W-:Y:S05]  /*a670*/  @!P0 NANOSLEEP.SYNCS 0x989680 ;  /* 0x009896800000895d */ /* 0x004fea0003900000 */
[----:B------:R-:W2:Y:S02]  /*a680*/  @!P0 SYNCS.PHASECHK.TRANS64 P0, [R0+URZ], R3 ;  /* 0x00000003000085a7 */ /* 0x000ea400080010ff */
[----:B--2---:R-:W-:Y:S05]  /*a690*/  @!P0 BRA `(.L_x_171) ;  /* 0xfffffffc00f08947 */ /* 0x004fea000383ffff */
[----:B------:R-:W-:Y:S05]  /*a6a0*/  BRA `(.L_x_172) ;  /* 0xffffff9400547947 */ /* 0x000fea000383ffff */
.L_x_54:
[----:B------:R-:W-:-:S07]  /*a6b0*/  MOV R0, UR5 ;  /* 0x0000000500007c02 */ /* 0x000fce0008000f00 */
.L_x_173:
[----:B-1----:R1:W2:Y:S02]  /*a6c0*/  SYNCS.PHASECHK.TRANS64.TRYWAIT P0, [R0+URZ], R3 ;  /* 0x00000003000075a7 */ /* 0x0022a400080011ff */
[----:B--2---:R-:W-:Y:S05]  /*a6d0*/  @!P0 NANOSLEEP.SYNCS 0x989680 ;  /* 0x009896800000895d */ /* 0x004fea0003900000 */
[----:B------:R-:W2:Y:S02]  /*a6e0*/  @!P0 SYNCS.PHASECHK.TRANS64 P0, [R0+URZ], R3 ;  /* 0x00000003000085a7 */ /* 0x000ea400080010ff */
[----:B--2---:R-:W-:Y:S05]  /*a6f0*/  @!P0 BRA `(.L_x_173) ;  /* 0xfffffffc00f08947 */ /* 0x004fea000383ffff */
[----:B------:R-:W-:Y:S05]  /*a700*/  BRA `(.L_x_174) ;  /* 0xffffff9400647947 */ /* 0x000fea000383ffff */
.L_x_55:
[----:B------:R-:W-:-:S07]  /*a710*/  MOV R0, UR5 ;  /* 0x0000000500007c02 */ /* 0x000fce0008000f00 */
.L_x_175:
[----:B-1----:R1:W2:Y:S02]  /*a720*/  SYNCS.PHASECHK.TRANS64.TRYWAIT P0, [R0+URZ], R3 ;  /* 0x00000003000075a7 */ /* 0x0022a400080011ff */
[----:B--2---:R-:W-:Y:S05]  /*a730*/  @!P0 NANOSLEEP.SYNCS 0x989680 ;  /* 0x009896800000895d */ /* 0x004fea0003900000 */
[----:B------:R-:W2:Y:S02]  /*a740*/  @!P0 SYNCS.PHASECHK.TRANS64 P0, [R0+URZ], R3 ;  /* 0x00000003000085a7 */ /* 0x000ea400080010ff */
[----:B--2---:R-:W-:Y:S05]  /*a750*/  @!P0 BRA `(.L_x_175) ;  /* 0xfffffffc00f08947 */ /* 0x004fea000383ffff */
[----:B------:R-:W-:Y:S05]  /*a760*/  BRA `(.L_x_176) ;  /* 0xffffff9400747947 */ /* 0x000fea000383ffff */
.L_x_56:
[----:B------:R-:W-:-:S07]  /*a770*/  MOV R0, UR5 ;  /* 0x0000000500007c02 */ /* 0x000fce0008000f00 */
.L_x_177:
[----:B-1----:R1:W2:Y:S02]  /*a780*/  SYNCS.PHASECHK.TRANS64.TRYWAIT P0, [R0+URZ], R3 ;  /* 0x00000003000075a7 */ /* 0x0022a400080011ff */
[----:B--2---:R-:W-:Y:S05]  /*a790*/  @!P0 NANOSLEEP.SYNCS 0x989680 ;  /* 0x009896800000895d */ /* 0x004fea0003900000 */
[----:B------:R-:W2:Y:S02]  /*a7a0*/  @!P0 SYNCS.PHASECHK.TRANS64 P0, [R0+URZ], R3 ;  /* 0x00000003000085a7 */ /* 0x000ea400080010ff */
[----:B--2---:R-:W-:Y:S05]  /*a7b0*/  @!P0 BRA `(.L_x_177) ;  /* 0xfffffffc00f08947 */ /* 0x004fea000383ffff */
[----:B------:R-:W-:Y:S05]  /*a7c0*/  BRA `(.L_x_178) ;  /* 0xffffff9400847947 */ /* 0x000fea000383ffff */
.L_x_57:
[----:B------:R-:W-:-:S07]  /*a7d0*/  MOV R0, UR5 ;  /* 0x0000000500007c02 */ /* 0x000fce0008000f00 */
.L_x_179:
[----:B-1----:R1:W2:Y:S02]  /*a7e0*/  SYNCS.PHASECHK.TRANS64.TRYWAIT P0, [R0+URZ], R3 ;  /* 0x00000003000075a7 */ /* 0x0022a400080011ff */
[----:B--2---:R-:W-:Y:S05]  /*a7f0*/  @!P0 NANOSLEEP.SYNCS 0x989680 ;  /* 0x009896800000895d */ /* 0x004fea0003900000 */
[----:B------:R-:W2:Y:S02]  /*a800*/  @!P0 SYNCS.PHASECHK.TRANS64 P0, [R0+URZ], R3 ;  /* 0x00000003000085a7 */ /* 0x000ea400080010ff */
[----:B--2---:R-:W-:Y:S05]  /*a810*/  @!P0 BRA `(.L_x_179) ;  /* 0xfffffffc00f08947 */ /* 0x004fea000383ffff */
[----:B------:R-:W-:Y:S05]  /*a820*/  BRA `(.L_x_180) ;  /* 0xffffff9400947947 */ /* 0x000fea000383ffff */
.L_x_58:
[----:B------:R-:W-:-:S07]  /*a830*/  MOV R0, UR5 ;  /* 0x0000000500007c02 */ /* 0x000fce0008000f00 */
.L_x_181:
[----:B-1----:R1:W2:Y:S02]  /*a840*/  SYNCS.PHASECHK.TRANS64.TRYWAIT P0, [R0+URZ], R3 ;  /* 0x00000003000075a7 */ /* 0x0022a400080011ff */
[----:B--2---:R-:W-:Y:S05]  /*a850*/  @!P0 NANOSLEEP.SYNCS 0x989680 ;  /* 0x009896800000895d */ /* 0x004fea0003900000 */
[----:B------:R-:W2:Y:S02]  /*a860*/  @!P0 SYNCS.PHASECHK.TRANS64 P0, [R0+URZ], R3 ;  /* 0x00000003000085a7 */ /* 0x000ea400080010ff */
[----:B--2---:R-:W-:Y:S05]  /*a870*/  @!P0 BRA `(.L_x_181) ;  /* 0xfffffffc00f08947 */ /* 0x004fea000383ffff */
[----:B------:R-:W-:Y:S05]  /*a880*/  BRA `(.L_x_182) ;  /* 0xffffff9400a47947 */ /* 0x000fea000383ffff */
.L_x_59:
[----:B------:R-:W-:-:S07]  /*a890*/  MOV R0, UR5 ;  /* 0x0000000500007c02 */ /* 0x000fce0008000f00 */
.L_x_183:
[----:B-1----:R1:W2:Y:S02]  /*a8a0*/  SYNCS.PHASECHK.TRANS64.TRYWAIT P0, [R0+URZ], R3 ;  /* 0x00000003000075a7 */ /* 0x0022a400080011ff */
[----:B--2---:R-:W-:Y:S05]  /*a8b0*/  @!P0 NANOSLEEP.SYNCS 0x989680 ;  /* 0x009896800000895d */ /* 0x004fea0003900000 */
[----:B------:R-:W2:Y:S02]  /*a8c0*/  @!P0 SYNCS.PHASECHK.TRANS64 P0, [R0+URZ], R3 ;  /* 0x00000003000085a7 */ /* 0x000ea400080010ff */
[----:B--2---:R-:W-:Y:S05]  /*a8d0*/  @!P0 BRA `(.L_x_183) ;  /* 0xfffffffc00f08947 */ /* 0x004fea000383ffff */
[----:B------:R-:W-:Y:S05]  /*a8e0*/  BRA `(.L_x_184) ;  /* 0xffffff9400b47947 */ /* 0x000fea000383ffff */
.L_x_62:
[----:B------:R-:W-:-:S07]  /*a8f0*/  MOV R4, UR4 ;  /* 0x0000000400047c02 */ /* 0x000fce0008000f00 */
.L_x_185:
[----:B--2---:R2:W3:Y:S02]  /*a900*/  SYNCS.PHASECHK.TRANS64.TRYWAIT P1, [R4+URZ+0x188], R7 ;  /* 0x00018807040075a7 */ /* 0x0044e400080211ff */
[----:B---3--:R-:W-:Y:S05]  /*a910*/  @!P1 NANOSLEEP.SYNCS 0x989680 ;  /* 0x009896800000995d */ /* 0x008fea0003900000 */
[----:B------:R-:W3:Y:S02]  /*a920*/  @!P1 SYNCS.PHASECHK.TRANS64 P1, [R4+URZ+0x188], R7 ;  /* 0x00018807040095a7 */ /* 0x000ee400080210ff */
[----:B---3--:R-:W-:Y:S05]  /*a930*/  @!P1 BRA `(.L_x_185) ;  /* 0xfffffffc00f09947 */ /* 0x008fea000383ffff */
[----:B------:R-:W-:Y:S05]  /*a940*/  BRA `(.L_x_186) ;  /* 0xffffff9800247947 */ /* 0x000fea000383ffff */
.L_x_63:
[----:B--2---:R-:W-:-:S07]  /*a950*/  MOV R4, UR4 ;  /* 0x0000000400047c02 */ /* 0x004fce0008000f00 */
.L_x_187:
[----:B--2---:R2:W3:Y:S02]  /*a960*/  SYNCS.PHASECHK.TRANS64.TRYWAIT P1, [R4+URZ+0x180], R5 ;  /* 0x00018005040075a7 */ /* 0x0044e400080211ff */
[----:B---3--:R-:W-:Y:S05]  /*a970*/  @!P1 NANOSLEEP.SYNCS 0x989680 ;  /* 0x009896800000995d */ /* 0x008fea0003900000 */
[----:B------:R-:W3:Y:S02]  /*a980*/  @!P1 SYNCS.PHASECHK.TRANS64 P1, [R4+URZ+0x180], R5 ;  /* 0x00018005040095a7 */ /* 0x000ee400080210ff */
[----:B---3--:R-:W-:Y:S05]  /*a990*/  @!P1 BRA `(.L_x_187) ;  /* 0xfffffffc00f09947 */ /* 0x008fea000383ffff */
[----:B------:R-:W-:Y:S05]  /*a9a0*/  BRA `(.L_x_188) ;  /* 0xffffff98002c7947 */ /* 0x000fea000383ffff */
.L_x_73:
[----:B--2---:R-:W-:-:S04]  /*a9b0*/  MOV R5, UR5 ;  /* 0x0000000500057c02 */ /* 0x004fc80008000f00 */
[----:B------:R2:W3:Y:S03]  /*a9c0*/  SYNCS.PHASECHK.TRANS64.TRYWAIT P0, [R5+URZ+0x8], R6 ;  /* 0x00000806050075a7 */ /* 0x0004e600080011ff */
[----:B---3--:R-:W-:Y:S05]  /*a9d0*/  @!P0 NANOSLEEP.SYNCS 0x989680 ;  /* 0x009896800000895d */ /* 0x008fea0003900000 */
[----:B------:R-:W3:Y:S02]  /*a9e0*/  @!P0 SYNCS.PHASECHK.TRANS64 P0, [R5+URZ+0x8], R6 ;  /* 0x00000806050085a7 */ /* 0x000ee400080010ff */
[----:B---3--:R-:W-:Y:S05]  /*a9f0*/  @!P0 BRA `(.L_x_73) ;  /* 0xfffffffc00ec8947 */ /* 0x008fea000383ffff */
[----:B------:R-:W-:Y:S05]  /*aa00*/  BRA `(.L_x_72) ;  /* 0xffffff9800f87947 */ /* 0x000fea000383ffff */
.L_x_75:
[----:B------:R-:W-:Y:S01]  /*aa10*/  BSSY B0, `(.L_x_189) ;  /* 0x0000006000007945 */ /* 0x000fe20003800000 */
[----:B------:R-:W-:-:S07]  /*aa20*/  MOV R15, 0xffffffff ;  /* 0xffffffff000f7802 */ /* 0x000fce0000000f00 */
[----:B-12--5:R-:W-:Y:S05]  /*aa30*/  WARPSYNC.COLLECTIVE R15, `(.L_x_190) ;  /* 0x000000000f0c7348 */ /* 0x026fea0003c00000 */
[----:B------:R-:W-:Y:S02]  /*aa40*/  ELECT P6, UR79, PT ;  /* 0x00000000004f782f */ /* 0x000fe400038c0000 */
[----:B------:R-:W-:Y:S01]  /*aa50*/  MOV R14, UR79 ;  /* 0x0000004f000e7c02 */ /* 0x000fe20008000f00 */
[----:B-12--5:R-:W-:Y:S10]  /*aa60*/  ENDCOLLECTIVE ;  /* 0x000000000000791b */ /* 0x026ff40003800000 */
.L_x_190:
[----:B------:R-:W-:Y:S05]  /*aa70*/  BSYNC B0 ;  /* 0x0000000000007941 */ /* 0x000fea0003800000 */
.L_x_189:
[----:B------:R-:W-:Y:S05]  /*aa80*/  BRA `(.L_x_191) ;  /* 0xffffff9c00287947 */ /* 0x000fea000383ffff */
.L_x_77:
[----:B--2---:R-:W-:-:S04]  /*aa90*/  MOV R3, UR5 ;  /* 0x0000000500037c02 */ /* 0x004fc80008000f00 */
[----:B------:R2:W3:Y:S03]  /*aaa0*/  SYNCS.PHASECHK.TRANS64.TRYWAIT P0, [R3+URZ+0x8], R4 ;  /* 0x00000804030075a7 */ /* 0x0004e600080011ff */
[----:B---3--:R-:W-:Y:S05]  /*aab0*/  @!P0 NANOSLEEP.SYNCS 0x989680 ;  /* 0x009896800000895d */ /* 0x008fea0003900000 */
[----:B------:R-:W3:Y:S02]  /*aac0*/  @!P0 SYNCS.PHASECHK.TRANS64 P0, [R3+URZ+0x8], R4 ;  /* 0x00000804030085a7 */ /* 0x000ee400080010ff */
[----:B---3--:R-:W-:Y:S05]  /*aad0*/  @!P0 BRA `(.L_x_77) ;  /* 0xfffffffc00ec8947 */ /* 0x008fea000383ffff */
[----:B------:R-:W-:Y:S05]  /*aae0*/  BRA `(.L_x_76) ;  /* 0xffffff9c002c7947 */ /* 0x000fea000383ffff */
.L_x_78:
[----:B------:R-:W-:-:S07]  /*aaf0*/  MOV R0, UR18 ;  /* 0x0000001200007c02 */ /* 0x000fce0008000f00 */
.L_x_192:
[----:B-1----:R1:W2:Y:S02]  /*ab00*/  SYNCS.PHASECHK.TRANS64.TRYWAIT P0, [R0+URZ+0x180], R5 ;  /* 0x00018005000075a7 */ /* 0x0022a400080011ff */
[----:B--2---:R-:W-:Y:S05]  /*ab10*/  @!P0 NANOSLEEP.SYNCS 0x989680 ;  /* 0x009896800000895d */ /* 0x004fea0003900000 */
[----:B------:R-:W2:Y:S02]  /*ab20*/  @!P0 SYNCS.PHASECHK.TRANS64 P0, [R0+URZ+0x180], R5 ;  /* 0x00018005000085a7 */ /* 0x000ea400080010ff */
[----:B--2---:R-:W-:Y:S05]  /*ab30*/  @!P0 BRA `(.L_x_192) ;  /* 0xfffffffc00f08947 */ /* 0x004fea000383ffff */
[----:B------:R-:W-:Y:S05]  /*ab40*/  BRA `(.L_x_193) ;  /* 0xffffffa0000c7947 */ /* 0x000fea000383ffff */
.L_x_80:
[----:B------:R-:W-:-:S07]  /*ab50*/  MOV R0, UR23 ;  /* 0x0000001700007c02 */ /* 0x000fce0008000f00 */
.L_x_194:
[----:B--2---:R2:W3:Y:S02]  /*ab60*/  SYNCS.PHASECHK.TRANS64.TRYWAIT P0, [R0+URZ+0x1a0], R9 ;  /* 0x0001a009000075a7 */ /* 0x0044e400080011ff */
[----:B---3--:R-:W-:Y:S05]  /*ab70*/  @!P0 NANOSLEEP.SYNCS 0x989680 ;  /* 0x009896800000895d */ /* 0x008fea0003900000 */
[----:B------:R-:W3:Y:S02]  /*ab80*/  @!P0 SYNCS.PHASECHK.TRANS64 P0, [R0+URZ+0x1a0], R9 ;  /* 0x0001a009000085a7 */ /* 0x000ee400080010ff */
[----:B---3--:R-:W-:Y:S05]  /*ab90*/  @!P0 BRA `(.L_x_194) ;  /* 0xfffffffc00f08947 */ /* 0x008fea000383ffff */
[----:B------:R-:W-:Y:S05]  /*aba0*/  BRA `(.L_x_79) ;  /* 0xffffffa000287947 */ /* 0x000fea000383ffff */
.L_x_84:
[----:B--2---:R-:W-:Y:S07]  /*abb0*/  MOV R0, UR10 ;  /* 0x0000000a00007c02 */ /* 0x004fee0008000f00 */
.L_x_195:
[----:B--2---:R2:W3:Y:S02]  /*abc0*/  SYNCS.PHASECHK.TRANS64.TRYWAIT P0, [R0+URZ], R9 ;  /* 0x00000009000075a7 */ /* 0x0044e400080011ff */
[----:B---3--:R-:W-:Y:S05]  /*abd0*/  @!P0 NANOSLEEP.SYNCS 0x989680 ;  /* 0x009896800000895d */ /* 0x008fea0003900000 */
[----:B------:R-:W3:Y:S02]  /*abe0*/  @!P0 SYNCS.PHASECHK.TRANS64 P0, [R0+URZ], R9 ;  /* 0x00000009000085a7 */ /* 0x000ee400080010ff */
[----:B---3--:R-:W-:Y:S05]  /*abf0*/  @!P0 BRA `(.L_x_195) ;  /* 0xfffffffc00f08947 */ /* 0x008fea000383ffff */
[----:B------:R-:W-:Y:S05]  /*ac00*/  BRA `(.L_x_83) ;  /* 0xffffffa000607947 */ /* 0x000fea000383ffff */
.L_x_88:
[----:B-1----:R-:W-:-:S07]  /*ac10*/  MOV R0, UR4 ;  /* 0x0000000400007c02 */ /* 0x002fce0008000f00 */
.L_x_196:
[----:B-1----:R1:W2:Y:S02]  /*ac20*/  SYNCS.PHASECHK.TRANS64.TRYWAIT P0, [R0+URZ], R5 ;  /* 0x00000005000075a7 */ /* 0x0022a400080011ff */
[----:B--2---:R-:W-:Y:S05]  /*ac30*/  @!P0 NANOSLEEP.SYNCS 0x989680 ;  /* 0x009896800000895d */ /* 0x004fea0003900000 */
[----:B------:R-:W2:Y:S02]  /*ac40*/  @!P0 SYNCS.PHASECHK.TRANS64 P0, [R0+URZ], R5 ;  /* 0x00000005000085a7 */ /* 0x000ea400080010ff */
[----:B--2---:R-:W-:Y:S05]  /*ac50*/  @!P0 BRA `(.L_x_196) ;  /* 0xfffffffc00f08947 */ /* 0x004fea000383ffff */
[----:B------:R-:W-:Y:S05]  /*ac60*/  BRA `(.L_x_197) ;  /* 0xffffffa400307947 */ /* 0x000fea000383ffff */
.L_x_91:
[----:B------:R-:W-:-:S07]  /*ac70*/  MOV R0, UR18 ;  /* 0x0000001200007c02 */ /* 0x000fce0008000f00 */
.L_x_198:
[----:B-1----:R1:W2:Y:S02]  /*ac80*/  SYNCS.PHASECHK.TRANS64.TRYWAIT P1, [R0+URZ+0x1b0], R5 ;  /* 0x0001b005000075a7 */ /* 0x0022a400080211ff */
[----:B--2---:R-:W-:Y:S05]  /*ac90*/  @!P1 NANOSLEEP.SYNCS 0x989680 ;  /* 0x009896800000995d */ /* 0x004fea0003900000 */
[----:B------:R-:W2:Y:S02]  /*aca0*/  @!P1 SYNCS.PHASECHK.TRANS64 P1, [R0+URZ+0x1b0], R5 ;  /* 0x0001b005000095a7 */ /* 0x000ea400080210ff */
[----:B--2---:R-:W-:Y:S05]  /*acb0*/  @!P1 BRA `(.L_x_198) ;  /* 0xfffffffc00f09947 */ /* 0x004fea000383ffff */
[----:B------:R-:W-:Y:S05]  /*acc0*/  BRA `(.L_x_199) ;  /* 0xffffffa4007c7947 */ /* 0x000fea000383ffff */
.L_x_96:
[----:B------:R-:W-:Y:S07]  /*acd0*/  MOV R0, UR24 ;  /* 0x0000001800007c02 */ /* 0x000fee0008000f00 */
.L_x_200:
[----:B-1----:R1:W2:Y:S02]  /*ace0*/  SYNCS.PHASECHK.TRANS64.TRYWAIT P0, [R0+URZ+0x180], R3 ;  /* 0x00018003000075a7 */ /* 0x0022a400080011ff */
[----:B--2---:R-:W-:Y:S05]  /*acf0*/  @!P0 NANOSLEEP.SYNCS 0x989680 ;  /* 0x009896800000895d */ /* 0x004fea0003900000 */
[----:B------:R-:W2:Y:S02]  /*ad00*/  @!P0 SYNCS.PHASECHK.TRANS64 P0, [R0+URZ+0x180], R3 ;  /* 0x00018003000085a7 */ /* 0x000ea400080010ff */
[----:B--2---:R-:W-:Y:S05]  /*ad10*/  @!P0 BRA `(.L_x_200) ;  /* 0xfffffffc00f08947 */ /* 0x004fea000383ffff */
[----:B------:R-:W-:Y:S05]  /*ad20*/  BRA `(.L_x_201) ;  /* 0xffffffac00407947 */ /* 0x000fea000383ffff */
.L_x_99:
[----:B------:R-:W-:Y:S07]  /*ad30*/  MOV R3, UR24 ;  /* 0x0000001800037c02 */ /* 0x000fee0008000f00 */
.L_x_202:
[----:B-1----:R1:W2:Y:S02]  /*ad40*/  SYNCS.PHASECHK.TRANS64.TRYWAIT P1, [R3+URZ+0x178], R12 ;  /* 0x0001780c030075a7 */ /* 0x0022a400080211ff */
[----:B--2---:R-:W-:Y:S05]  /*ad50*/  @!P1 NANOSLEEP.SYNCS 0x989680 ;  /* 0x009896800000995d */ /* 0x004fea0003900000 */
[----:B------:R-:W2:Y:S02]  /*ad60*/  @!P1 SYNCS.PHASECHK.TRANS64 P1, [R3+URZ+0x178], R12 ;  /* 0x0001780c030095a7 */ /* 0x000ea400080210ff */
[----:B--2---:R-:W-:Y:S05]  /*ad70*/  @!P1 BRA `(.L_x_202) ;  /* 0xfffffffc00f09947 */ /* 0x004fea000383ffff */
[----:B------:R-:W-:Y:S05]  /*ad80*/  BRA `(.L_x_98) ;  /* 0xffffffb0009c7947 */ /* 0x000fea000383ffff */
.L_x_102:
[----:B------:R-:W-:Y:S07]  /*ad90*/  MOV R0, UR5 ;  /* 0x0000000500007c02 */ /* 0x000fee0008000f00 */
.L_x_203:
[----:B-1----:R1:W2:Y:S02]  /*ada0*/  SYNCS.PHASECHK.TRANS64.TRYWAIT P1, [R0+URZ+0x158], R3 ;  /* 0x00015803000075a7 */ /* 0x0022a400080211ff */
[----:B--2---:R-:W-:Y:S05]  /*adb0*/  @!P1 NANOSLEEP.SYNCS 0x989680 ;  /* 0x009896800000995d */ /* 0x004fea0003900000 */
[----:B------:R-:W2:Y:S02]  /*adc0*/  @!P1 SYNCS.PHASECHK.TRANS64 P1, [R0+URZ+0x158], R3 ;  /* 0x00015803000095a7 */ /* 0x000ea400080210ff */
[----:B--2---:R-:W-:Y:S05]  /*add0*/  @!P1 BRA `(.L_x_203) ;  /* 0xfffffffc00f09947 */ /* 0x004fea000383ffff */
[----:B------:R-:W-:Y:S05]  /*ade0*/  BRA `(.L_x_204) ;  /* 0xffffffb8000c7947 */ /* 0x000fea000383ffff */
.L_x_103:
[----:B------:R-:W-:Y:S07]  /*adf0*/  MOV R0, UR4 ;  /* 0x0000000400007c02 */ /* 0x000fee0008000f00 */
.L_x_205:
[----:B-1----:R1:W2:Y:S02]  /*ae00*/  SYNCS.PHASECHK.TRANS64.TRYWAIT P0, [R0+URZ+0x158], R3 ;  /* 0x00015803000075a7 */ /* 0x0022a400080011ff */
[----:B--2---:R-:W-:Y:S05]  /*ae10*/  @!P0 NANOSLEEP.SYNCS 0x989680 ;  /* 0x009896800000895d */ /* 0x004fea0003900000 */
[----:B------:R-:W2:Y:S02]  /*ae20*/  @!P0 SYNCS.PHASECHK.TRANS64 P0, [R0+URZ+0x158], R3 ;  /* 0x00015803000085a7 */ /* 0x000ea400080010ff */
[----:B--2---:R-:W-:Y:S05]  /*ae30*/  @!P0 BRA `(.L_x_205) ;  /* 0xfffffffc00f08947 */ /* 0x004fea000383ffff */
[----:B------:R-:W-:Y:S05]  /*ae40*/  BRA `(.L_x_206) ;  /* 0xffffffb800807947 */ /* 0x000fea000383ffff */
.L_x_105:
[----:B------:R-:W-:-:S07]  /*ae50*/  MOV R0, UR4 ;  /* 0x0000000400007c02 */ /* 0x000fce0008000f00 */
.L_x_207:
[----:B-1----:R1:W3:Y:S02]  /*ae60*/  SYNCS.PHASECHK.TRANS64.TRYWAIT P0, [R0+URZ], R3 ;  /* 0x00000003000075a7 */ /* 0x0022e400080011ff */
[----:B---3--:R-:W-:Y:S05]  /*ae70*/  @!P0 NANOSLEEP.SYNCS 0x989680 ;  /* 0x009896800000895d */ /* 0x008fea0003900000 */
[----:B------:R-:W3:Y:S02]  /*ae80*/  @!P0 SYNCS.PHASECHK.TRANS64 P0, [R0+URZ], R3 ;  /* 0x00000003000085a7 */ /* 0x000ee400080010ff */
[----:B---3--:R-:W-:Y:S05]  /*ae90*/  @!P0 BRA `(.L_x_207) ;  /* 0xfffffffc00f08947 */ /* 0x008fea000383ffff */
[----:B------:R-:W-:Y:S05]  /*aea0*/  BRA `(.L_x_208) ;  /* 0xffffffbc000c7947 */ /* 0x000fea000383ffff */
.L_x_106:
[----:B------:R-:W-:-:S07]  /*aeb0*/  MOV R0, UR5 ;  /* 0x0000000500007c02 */ /* 0x000fce0008000f00 */
.L_x_209:
[----:B-1----:R1:W3:Y:S02]  /*aec0*/  SYNCS.PHASECHK.TRANS64.TRYWAIT P0, [R0+URZ], R3 ;  /* 0x00000003000075a7 */ /* 0x0022e400080011ff */
[----:B---3--:R-:W-:Y:S05]  /*aed0*/  @!P0 NANOSLEEP.SYNCS 0x989680 ;  /* 0x009896800000895d */ /* 0x008fea0003900000 */
[----:B------:R-:W3:Y:S02]  /*aee0*/  @!P0 SYNCS.PHASECHK.TRANS64 P0, [R0+URZ], R3 ;  /* 0x00000003000085a7 */ /* 0x000ee400080010ff */
[----:B---3--:R-:W-:Y:S05]  /*aef0*/  @!P0 BRA `(.L_x_209) ;  /* 0xfffffffc00f08947 */ /* 0x008fea000383ffff */
[----:B------:R-:W-:Y:S05]  /*af00*/  BRA `(.L_x_210) ;  /* 0xffffffbc00187947 */ /* 0x000fea000383ffff */
.L_x_108:
[----:B------:R-:W-:Y:S07]  /*af10*/  MOV R0, UR52 ;  /* 0x0000003400007c02 */ /* 0x000fee0008000f00 */
.L_x_211:
[----:B-1----:R1:W2:Y:S02]  /*af20*/  SYNCS.PHASECHK.TRANS64.TRYWAIT P0, [R0+URZ+0x180], R3 ;  /* 0x00018003000075a7 */ /* 0x0022a400080011ff */
[----:B--2---:R-:W-:Y:S05]  /*af30*/  @!P0 NANOSLEEP.SYNCS 0x989680 ;  /* 0x009896800000895d */ /* 0x004fea0003900000 */
[----:B------:R-:W2:Y:S02]  /*af40*/  @!P0 SYNCS.PHASECHK.TRANS64 P0, [R0+URZ+0x180], R3 ;  /* 0x00018003000085a7 */ /* 0x000ea400080010ff */
[----:B--2---:R-:W-:Y:S05]  /*af50*/  @!P0 BRA `(.L_x_211) ;  /* 0xfffffffc00f08947 */ /* 0x004fea000383ffff */
[----:B------:R-:W-:Y:S05]  /*af60*/  BRA `(.L_x_212) ;  /* 0xffffffc000087947 */ /* 0x000fea000383ffff */
.L_x_118:
[----:B-1----:R1:W3:Y:S02]  /*af70*/  SYNCS.PHASECHK.TRANS64.TRYWAIT P1, [R0+URZ+0x140], R3 ;  /* 0x00014003000075a7 */ /* 0x0022e400080211ff */
[----:B---3--:R-:W-:Y:S05]  /*af80*/  @!P1 NANOSLEEP.SYNCS 0x989680 ;  /* 0x009896800000995d */ /* 0x008fea0003900000 */
[----:B------:R-:W3:Y:S02]  /*af90*/  @!P1 SYNCS.PHASECHK.TRANS64 P1, [R0+URZ+0x140], R3 ;  /* 0x00014003000095a7 */ /* 0x000ee400080210ff */
[----:B---3--:R-:W-:Y:S05]  /*afa0*/  @!P1 BRA `(.L_x_118) ;  /* 0xfffffffc00f09947 */ /* 0x008fea000383ffff */
[----:B------:R-:W-:Y:S05]  /*afb0*/  BRA `(.L_x_117) ;  /* 0xffffffd4002c7947 */ /* 0x000fea000383ffff */
.L_x_120:
[----:B-1----:R1:W4:Y:S02]  /*afc0*/  SYNCS.PHASECHK.TRANS64.TRYWAIT P1, [R103+URZ+0x190], R4 ;  /* 0x00019004670075a7 */ /* 0x00232400080211ff */
[----:B----4-:R-:W-:Y:S05]  /*afd0*/  @!P1 NANOSLEEP.SYNCS 0x989680 ;  /* 0x009896800000995d */ /* 0x010fea0003900000 */
[----:B------:R-:W4:Y:S02]  /*afe0*/  @!P1 SYNCS.PHASECHK.TRANS64 P1, [R103+URZ+0x190], R4 ;  /* 0x00019004670095a7 */ /* 0x000f2400080210ff */
[----:B----4-:R-:W-:Y:S05]  /*aff0*/  @!P1 BRA `(.L_x_120) ;  /* 0xfffffffc00f09947 */ /* 0x010fea000383ffff */
[----:B------:R-:W-:Y:S05]  /*b000*/  BRA `(.L_x_119) ;  /* 0xffffffd400607947 */ /* 0x000fea000383ffff */
.L_x_131:
[----:B--2---:R2:W4:Y:S02]  /*b010*/  SYNCS.PHASECHK.TRANS64.TRYWAIT P1, [R3+URZ+0x140], R46 ;  /* 0x0001402e030075a7 */ /* 0x00452400080211ff */
[----:B----4-:R-:W-:Y:S05]  /*b020*/  @!P1 NANOSLEEP.SYNCS 0x989680 ;  /* 0x009896800000995d */ /* 0x010fea0003900000 */
[----:B------:R-:W4:Y:S02]  /*b030*/  @!P1 SYNCS.PHASECHK.TRANS64 P1, [R3+URZ+0x140], R46 ;  /* 0x0001402e030095a7 */ /* 0x000f2400080210ff */
[----:B----4-:R-:W-:Y:S05]  /*b040*/  @!P1 BRA `(.L_x_131) ;  /* 0xfffffffc00f09947 */ /* 0x010fea000383ffff */
[----:B------:R-:W-:Y:S05]  /*b050*/  BRA `(.L_x_130) ;  /* 0xffffffe000587947 */ /* 0x000fea000383ffff */
        .weak           $__internal_0_$__cuda_sm10x_tcgen05_guardrail_trap_col_being_dealloced_not_returned_by_alloc
        .type           $__internal_0_$__cuda_sm10x_tcgen05_guardrail_trap_col_being_dealloced_not_returned_by_alloc,@function
        .size           $__internal_0_$__cuda_sm10x_tcgen05_guardrail_trap_col_being_dealloced_not_returned_by_alloc,($__internal_1_$__cuda_sm10x_tcgen05_guardrail_trap_phase_invalid_during_alloc - $__internal_0_$__cuda_sm10x_tcgen05_guardrail_trap_col_being_dealloced_not_returned_by_alloc)
$__internal_0_$__cuda_sm10x_tcgen05_guardrail_trap_col_being_dealloced_not_returned_by_alloc:
[----:B------:R-:W-:Y:S05]  /*b060*/  BPT.TRAP 0x1 ;  /* 0x000000040000795c */ /* 0x000fea0000300000 */
[----:B------:R-:W-:-:S04]  /*b070*/  HFMA2 R3, -RZ, RZ, 0, 0 ;  /* 0x00000000ff037431 */ /* 0x000fc800000001ff */
[----:B------:R-:W-:Y:S05]  /*b080*/  RET.REL.NODEC R2 `(_ZN7cutlass13device_kernelINS_4conv6kernel13ConvUniversalINS1_16ConvProblemShapeILNS1_8OperatorE2ELi3EEENS1_10collective14CollectiveConvINS1_47MainloopSm100TmaUmmaWarpSpecializedImplicitGemmILS5_2ELi20ELi3ELi1ELi2EN4cute5tupleIJNSA_1CILi2EEENSC_ILi1EEESE_EEEEENSB_IJNSC_ILi256EEENSB_IJNSC_ILi64EEEEEENSB_IJNSC_ILi32EEEEEEEEENS_6half_tESN_NSA_8TiledMMAINSA_8MMA_AtomIJNSA_26SM100_MMA_F16BF16_2x1SM_SSISN_SN_fLi256ELi64ELNSA_4UMMA5MajorE1ELSS_1ELNSR_7ScaleInE0ELST_0EEEEEENSA_6LayoutINSB_IJSE_SE_SE_EEENSB_IJNSC_ILi0EEESY_SY_EEEEENSB_IJNSA_10UnderscoreES11_S11_EEEEENS7_6detail27Sm100ImplicitGemmTileTraitsINSA_18SM100_TMA_2SM_LOADENSA_14ComposedLayoutINSA_7SwizzleILi3ELi4ELi3EEENSA_18smem_ptr_flag_bitsILi16EEENSW_INSB_IJSI_NSC_ILi8EEEEEENSB_IJSE_SI_EEEEEEEvEENS15_INSA_25SM100_TMA_2SM_LOAD_IM2COLENS17_INS18_ILi2ELi4ELi3EEES1B_NSW_INSB_IJSK_S1C_EEENSB_IJSE_SK_EEEEEEEvEEEENS_8epilogue10collective18CollectiveEpilogueINS1Q_23Sm100TmaWarpSpecializedILi3ELi2ELi32ELb1ELb0EEEJNSB_IJNSC_ILi128EEESJ_SL_EEENSB_IJNSW_IS1V_SE_EENSW_ISK_SE_EEEEESN_NSB_IJlNSB_IJSE_lllEEESY_EEESN_S21_NS1Q_6fusion15FusionCallbacksIS1U_NS22_17LinearCombinationISN_fSN_fLNS_15FloatRoundStyleE2EEES1W_S1Z_JEEENSA_5SM1004TMEM4LOAD26SM100_TMEM_LOAD_32dp32b32xENSA_13SM90_TMA_LOADENS17_IS1J_S1B_NSW_INSB_IJS1C_SK_EEENSB_IJSK_SE_EEEEEEENSA_39AutoVectorizingCopyWithAssumedAlignmentILi128EEENSA_14SM90_TMA_STOREES2G_S2I_S2I_EEEvvEEEEvNT_6ParamsE) ;  /* 0xffffff4c02dc7950 */ /* 0x000fea0003c3ffff */
        .weak           $__internal_1_$__cuda_sm10x_tcgen05_guardrail_trap_phase_invalid_during_alloc
        .type           $__internal_1_$__cuda_sm10x_tcgen05_guardrail_trap_phase_invalid_during_alloc,@function
        .size           $__internal_1_$__cuda_sm10x_tcgen05_guardrail_trap_phase_invalid_during_alloc,($__internal_2_$__cuda_sm10x_tcgen05_guardrail_trap_unallocated_columns_being_dealloced - $__internal_1_$__cuda_sm10x_tcgen05_guardrail_trap_phase_invalid_during_alloc)
$__internal_1_$__cuda_sm10x_tcgen05_guardrail_trap_phase_invalid_during_alloc:
[----:B------:R-:W-:Y:S05]  /*b090*/  BPT.TRAP 0x1 ;  /* 0x000000040000795c */ /* 0x000fea0000300000 */
[----:B------:R-:W-:-:S04]  /*b0a0*/  MOV R5, 0x0 ;  /* 0x0000000000057802 */ /* 0x000fc80000000f00 */
[----:B------:R-:W-:Y:S05]  /*b0b0*/  RET.REL.NODEC R4 `(_ZN7cutlass13device_kernelINS_4conv6kernel13ConvUniversalINS1_16ConvProblemShapeILNS1_8OperatorE2ELi3EEENS1_10collective14CollectiveConvINS1_47MainloopSm100TmaUmmaWarpSpecializedImplicitGemmILS5_2ELi20ELi3ELi1ELi2EN4cute5tupleIJNSA_1CILi2EEENSC_ILi1EEESE_EEEEENSB_IJNSC_ILi256EEENSB_IJNSC_ILi64EEEEEENSB_IJNSC_ILi32EEEEEEEEENS_6half_tESN_NSA_8TiledMMAINSA_8MMA_AtomIJNSA_26SM100_MMA_F16BF16_2x1SM_SSISN_SN_fLi256ELi64ELNSA_4UMMA5MajorE1ELSS_1ELNSR_7ScaleInE0ELST_0EEEEEENSA_6LayoutINSB_IJSE_SE_SE_EEENSB_IJNSC_ILi0EEESY_SY_EEEEENSB_IJNSA_10UnderscoreES11_S11_EEEEENS7_6detail27Sm100ImplicitGemmTileTraitsINSA_18SM100_TMA_2SM_LOADENSA_14ComposedLayoutINSA_7SwizzleILi3ELi4ELi3EEENSA_18smem_ptr_flag_bitsILi16EEENSW_INSB_IJSI_NSC_ILi8EEEEEENSB_IJSE_SI_EEEEEEEvEENS15_INSA_25SM100_TMA_2SM_LOAD_IM2COLENS17_INS18_ILi2ELi4ELi3EEES1B_NSW_INSB_IJSK_S1C_EEENSB_IJSE_SK_EEEEEEEvEEEENS_8epilogue10collective18CollectiveEpilogueINS1Q_23Sm100TmaWarpSpecializedILi3ELi2ELi32ELb1ELb0EEEJNSB_IJNSC_ILi128EEESJ_SL_EEENSB_IJNSW_IS1V_SE_EENSW_ISK_SE_EEEEESN_NSB_IJlNSB_IJSE_lllEEESY_EEESN_S21_NS1Q_6fusion15FusionCallbacksIS1U_NS22_17LinearCombinationISN_fSN_fLNS_15FloatRoundStyleE2EEES1W_S1Z_JEEENSA_5SM1004TMEM4LOAD26SM100_TMEM_LOAD_32dp32b32xENSA_13SM90_TMA_LOADENS17_IS1J_S1B_NSW_INSB_IJS1C_SK_EEENSB_IJSK_SE_EEEEEEENSA_39AutoVectorizingCopyWithAssumedAlignmentILi128EEENSA_14SM90_TMA_STOREES2G_S2I_S2I_EEEvvEEEEvNT_6ParamsE) ;  /* 0xffffff4c04d07950 */ /* 0x000fea0003c3ffff */
        .weak           $__internal_2_$__cuda_sm10x_tcgen05_guardrail_trap_unallocated_columns_being_dealloced
        .type           $__internal_2_$__cuda_sm10x_tcgen05_guardrail_trap_unallocated_columns_being_dealloced,@function
        .size           $__internal_2_$__cuda_sm10x_tcgen05_guardrail_trap_unallocated_columns_being_dealloced,(.L_x_214 - $__internal_2_$__cuda_sm10x_tcgen05_guardrail_trap_unallocated_columns_being_dealloced)
$__internal_2_$__cuda_sm10x_tcgen05_guardrail_trap_unallocated_columns_being_dealloced:
[----:B------:R-:W-:Y:S05]  /*b0c0*/  BPT.TRAP 0x1 ;  /* 0x000000040000795c */ /* 0x000fea0000300000 */
[----:B------:R-:W-:-:S04]  /*b0d0*/  HFMA2 R3, -RZ, RZ, 0, 0 ;  /* 0x00000000ff037431 */ /* 0x000fc800000001ff */
[----:B------:R-:W-:Y:S05]  /*b0e0*/  RET.REL.NODEC R2 `(_ZN7cutlass13device_kernelINS_4conv6kernel13ConvUniversalINS1_16ConvProblemShapeILNS1_8OperatorE2ELi3EEENS1_10collective14CollectiveConvINS1_47MainloopSm100TmaUmmaWarpSpecializedImplicitGemmILS5_2ELi20ELi3ELi1ELi2EN4cute5tupleIJNSA_1CILi2EEENSC_ILi1EEESE_EEEEENSB_IJNSC_ILi256EEENSB_IJNSC_ILi64EEEEEENSB_IJNSC_ILi32EEEEEEEEENS_6half_tESN_NSA_8TiledMMAINSA_8MMA_AtomIJNSA_26SM100_MMA_F16BF16_2x1SM_SSISN_SN_fLi256ELi64ELNSA_4UMMA5MajorE1ELSS_1ELNSR_7ScaleInE0ELST_0EEEEEENSA_6LayoutINSB_IJSE_SE_SE_EEENSB_IJNSC_ILi0EEESY_SY_EEEEENSB_IJNSA_10UnderscoreES11_S11_EEEEENS7_6detail27Sm100ImplicitGemmTileTraitsINSA_18SM100_TMA_2SM_LOADENSA_14ComposedLayoutINSA_7SwizzleILi3ELi4ELi3EEENSA_18smem_ptr_flag_bitsILi16EEENSW_INSB_IJSI_NSC_ILi8EEEEEENSB_IJSE_SI_EEEEEEEvEENS15_INSA_25SM100_TMA_2SM_LOAD_IM2COLENS17_INS18_ILi2ELi4ELi3EEES1B_NSW_INSB_IJSK_S1C_EEENSB_IJSE_SK_EEEEEEEvEEEENS_8epilogue10collective18CollectiveEpilogueINS1Q_23Sm100TmaWarpSpecializedILi3ELi2ELi32ELb1ELb0EEEJNSB_IJNSC_ILi128EEESJ_SL_EEENSB_IJNSW_IS1V_SE_EENSW_ISK_SE_EEEEESN_NSB_IJlNSB_IJSE_lllEEESY_EEESN_S21_NS1Q_6fusion15FusionCallbacksIS1U_NS22_17LinearCombinationISN_fSN_fLNS_15FloatRoundStyleE2EEES1W_S1Z_JEEENSA_5SM1004TMEM4LOAD26SM100_TMEM_LOAD_32dp32b32xENSA_13SM90_TMA_LOADENS17_IS1J_S1B_NSW_INSB_IJS1C_SK_EEENSB_IJSK_SE_EEEEEEENSA_39AutoVectorizingCopyWithAssumedAlignmentILi128EEENSA_14SM90_TMA_STOREES2G_S2I_S2I_EEEvvEEEEvNT_6ParamsE) ;  /* 0xffffff4c02c47950 */ /* 0x000fea0003c3ffff */
.L_x_213:
[----:B------:R-:W-:-:S00]  /*b0f0*/  BRA `(.L_x_213) ;  /* 0xfffffffc00fc7947 */ /* 0x000fc0000383ffff */
[----:B------:R-:W-:-:S00]  /*b100*/  NOP ;  /* 0x0000000000007918 */ /* 0x000fc00000000000 */
[----:B------:R-:W-:-:S00]  /*b110*/  NOP ;  /* 0x0000000000007918 */ /* 0x000fc00000000000 */
[----:B------:R-:W-:-:S00]  /*b120*/  NOP ;  /* 0x0000000000007918 */ /* 0x000fc00000000000 */
[----:B------:R-:W-:-:S00]  /*b130*/  NOP ;  /* 0x0000000000007918 */ /* 0x000fc00000000000 */
[----:B------:R-:W-:-:S00]  /*b140*/  NOP ;  /* 0x0000000000007918 */ /* 0x000fc00000000000 */
[----:B------:R-:W-:-:S00]  /*b150*/  NOP ;  /* 0x0000000000007918 */ /* 0x000fc00000000000 */
[----:B------:R-:W-:-:S00]  /*b160*/  NOP ;  /* 0x0000000000007918 */ /* 0x000fc00000000000 */
[----:B------:R-:W-:-:S00]  /*b170*/  NOP ;  /* 0x0000000000007918 */ /* 0x000fc00000000000 */
.L_x_214:


//--------------------- .nv.global.init           --------------------------
	.section	.nv.global.init,"aw",@progbits
.nv.global.init:
	.type		$str$29,@object
	.size		$str$29,($str$30 - $str$29)
$str$29:
        /*0000*/ 	.byte	0x28, 0x61, 0x64, 0x64, 0x72, 0x65, 0x73, 0x73, 0x20, 0x26, 0x20, 0x6d, 0x61, 0x73, 0x6b, 0x29
        /*0010*/ 	.byte	0x20, 0x3d, 0x3d, 0x20, 0x30, 0x00
	.type		$str$30,@object
	.size		$str$30,($str$28 - $str$30)
$str$30:
        /*0016*/ 	.byte	0x2f, 0x74, 0x6d, 0x70, 0x2f, 0x63, 0x75, 0x74, 0x6c, 0x61, 0x73, 0x73, 0x5f, 0x73, 0x77, 0x65
        /*0026*/ 	.byte	0x65, 0x70, 0x5f, 0x73, 0x72, 0x63, 0x2f, 0x69, 0x6e, 0x63, 0x6c, 0x75, 0x64, 0x65, 0x2f, 0x63
        /*0036*/ 	.byte	0x75, 0x74, 0x65, 0x2f, 0x70, 0x6f, 0x69, 0x6e, 0x74, 0x65, 0x72, 0x5f, 0x66, 0x6c, 0x61, 0x67
        /*0046*/ 	.byte	0x67, 0x65, 0x64, 0x2e, 0x68, 0x70, 0x70, 0x00
	.type		$str$28,@object
	.size		$str$28,($str$27 - $str$28)
$str$28:
        /*004e*/ 	.byte	0x2f, 0x74, 0x6d, 0x70, 0x2f, 0x63, 0x75, 0x74, 0x6c, 0x61, 0x73, 0x73, 0x5f, 0x73, 0x77, 0x65
        /*005e*/ 	.byte	0x65, 0x70, 0x5f, 0x73, 0x72, 0x63, 0x2f, 0x69, 0x6e, 0x63, 0x6c, 0x75, 0x64, 0x65, 0x2f, 0x63
        /*006e*/ 	.byte	0x75, 0x74, 0x65, 0x2f, 0x61, 0x74, 0x6f, 0x6d, 0x2f, 0x63, 0x6f, 0x70, 0x79, 0x5f, 0x74, 0x72
        /*007e*/ 	.byte	0x61, 0x69, 0x74, 0x73, 0x5f, 0x73, 0x6d, 0x31, 0x30, 0x30, 0x2e, 0x68, 0x70, 0x70, 0x00
	.type		$str$27,@object
	.size		$str$27,(__unnamed_1 - $str$27)
$str$27:
        /*008d*/ 	.byte	0x28, 0x28, 0x75, 0x69, 0x6e, 0x74, 0x33, 0x32, 0x5f, 0x74, 0x28, 0x74, 0x68, 0x72, 0x65, 0x61
        /*009d*/ 	.byte	0x64, 0x49, 0x64, 0x78, 0x2e, 0x78, 0x29, 0x20, 0x2f, 0x20, 0x33, 0x32, 0x29, 0x20, 0x25, 0x20
        /*00ad*/ 	.byte	0x34, 0x29, 0x20, 0x3d, 0x3d, 0x20, 0x28, 0x28, 0x28, 0x74, 0x6d, 0x65, 0x6d, 0x5f, 0x61, 0x64
        /*00bd*/ 	.byte	0x64, 0x72, 0x20, 0x3e, 0x3e, 0x20, 0x31, 0x36, 0x29, 0x20, 0x2f, 0x20, 0x33, 0x32, 0x29, 0x20
        /*00cd*/ 	.byte	0x25, 0x20, 0x34, 0x29, 0x00
	.type		__unnamed_1,@object
	.size		__unnamed_1,(__unnamed_2 - __unnamed_1)
__unnamed_1:
        /*00d2*/ 	.byte	0x61, 0x75, 0x74, 0x6f, 0x20, 0x63, 0x75, 0x74, 0x65, 0x3a, 0x3a, 0x61, 0x73, 0x5f, 0x70, 0x6f
        /* <DEDUP_REMOVED lines=24> */
        /*0262*/ 	.byte	0x3e, 0x3e, 0x3e, 0x3e, 0x5d, 0x00
	.type		__unnamed_2,@object
	.size		__unnamed_2,(.L_2 - __unnamed_2)
__unnamed_2:
        /* <DEDUP_REMOVED lines=42> */
        /*0508*/ 	.byte	0x3e, 0x3e, 0x5d, 0x00
.L_2:


//--------------------- .nv.shared._ZN7cutlass13device_kernelINS_4conv6kernel13ConvUniversalINS1_16ConvProblemShapeILNS1_8OperatorE2ELi3EEENS1_10collective14CollectiveConvINS1_47MainloopSm100TmaUmmaWarpSpecializedImplicitGemmILS5_2ELi20ELi3ELi1ELi2EN4cute5tupleIJNSA_1CILi2EEENSC_ILi1EEESE_EEEEENSB_IJNSC_ILi256EEENSB_IJNSC_ILi64EEEEEENSB_IJNSC_ILi32EEEEEEEEENS_6half_tESN_NSA_8TiledMMAINSA_8MMA_AtomIJNSA_26SM100_MMA_F16BF16_2x1SM_SSISN_SN_fLi256ELi64ELNSA_4UMMA5MajorE1ELSS_1ELNSR_7ScaleInE0ELST_0EEEEEENSA_6LayoutINSB_IJSE_SE_SE_EEENSB_IJNSC_ILi0EEESY_SY_EEEEENSB_IJNSA_10UnderscoreES11_S11_EEEEENS7_6detail27Sm100ImplicitGemmTileTraitsINSA_18SM100_TMA_2SM_LOADENSA_14ComposedLayoutINSA_7SwizzleILi3ELi4ELi3EEENSA_18smem_ptr_flag_bitsILi16EEENSW_INSB_IJSI_NSC_ILi8EEEEEENSB_IJSE_SI_EEEEEEEvEENS15_INSA_25SM100_TMA_2SM_LOAD_IM2COLENS17_INS18_ILi2ELi4ELi3EEES1B_NSW_INSB_IJSK_S1C_EEENSB_IJSE_SK_EEEEEEEvEEEENS_8epilogue10collective18CollectiveEpilogueINS1Q_23Sm100TmaWarpSpecializedILi3ELi2ELi32ELb1ELb0EEEJNSB_IJNSC_ILi128EEESJ_SL_EEENSB_IJNSW_IS1V_SE_EENSW_ISK_SE_EEEEESN_NSB_IJlNSB_IJSE_lllEEESY_EEESN_S21_NS1Q_6fusion15FusionCallbacksIS1U_NS22_17LinearCombinationISN_fSN_fLNS_15FloatRoundStyleE2EEES1W_S1Z_JEEENSA_5SM1004TMEM4LOAD26SM100_TMEM_LOAD_32dp32b32xENSA_13SM90_TMA_LOADENS17_IS1J_S1B_NSW_INSB_IJS1C_SK_EEENSB_IJSK_SE_EEEEEEENSA_39AutoVectorizingCopyWithAssumedAlignmentILi128EEENSA_14SM90_TMA_STOREES2G_S2I_S2I_EEEvvEEEEvNT_6ParamsE --------------------------
	.section	.nv.shared._ZN7cutlass13device_kernelINS_4conv6kernel13ConvUniversalINS1_16ConvProblemShapeILNS1_8OperatorE2ELi3EEENS1_10collective14CollectiveConvINS1_47MainloopSm100TmaUmmaWarpSpecializedImplicitGemmILS5_2ELi20ELi3ELi1ELi2EN4cute5tupleIJNSA_1CILi2EEENSC_ILi1EEESE_EEEEENSB_IJNSC_ILi256EEENSB_IJNSC_ILi64EEEEEENSB_IJNSC_ILi32EEEEEEEEENS_6half_tESN_NSA_8TiledMMAINSA_8MMA_AtomIJNSA_26SM100_MMA_F16BF16_2x1SM_SSISN_SN_fLi256ELi64ELNSA_4UMMA5MajorE1ELSS_1ELNSR_7ScaleInE0ELST_0EEEEEENSA_6LayoutINSB_IJSE_SE_SE_EEENSB_IJNSC_ILi0EEESY_SY_EEEEENSB_IJNSA_10UnderscoreES11_S11_EEEEENS7_6detail27Sm100ImplicitGemmTileTraitsINSA_18SM100_TMA_2SM_LOADENSA_14ComposedLayoutINSA_7SwizzleILi3ELi4ELi3EEENSA_18smem_ptr_flag_bitsILi16EEENSW_INSB_IJSI_NSC_ILi8EEEEEENSB_IJSE_SI_EEEEEEEvEENS15_INSA_25SM100_TMA_2SM_LOAD_IM2COLENS17_INS18_ILi2ELi4ELi3EEES1B_NSW_INSB_IJSK_S1C_EEENSB_IJSE_SK_EEEEEEEvEEEENS_8epilogue10collective18CollectiveEpilogueINS1Q_23Sm100TmaWarpSpecializedILi3ELi2ELi32ELb1ELb0EEEJNSB_IJNSC_ILi128EEESJ_SL_EEENSB_IJNSW_IS1V_SE_EENSW_ISK_SE_EEEEESN_NSB_IJlNSB_IJSE_lllEEESY_EEESN_S21_NS1Q_6fusion15FusionCallbacksIS1U_NS22_17LinearCombinationISN_fSN_fLNS_15FloatRoundStyleE2EEES1W_S1Z_JEEENSA_5SM1004TMEM4LOAD26SM100_TMEM_LOAD_32dp32b32xENSA_13SM90_TMA_LOADENS17_IS1J_S1B_NSW_INSB_IJS1C_SK_EEENSB_IJSK_SE_EEEEEEENSA_39AutoVectorizingCopyWithAssumedAlignmentILi128EEENSA_14SM90_TMA_STOREES2G_S2I_S2I_EEEvvEEEEvNT_6ParamsE,"aw",@nobits
	.sectionflags	@""
	.align	16
	.zero		1024


//--------------------- .nv.shared.reserved.0     --------------------------
	.section	.nv.shared.reserved.0,"aw",@nobits
	.weak		__nv_reservedSMEM_offset_0_alias
	.size		__nv_reservedSMEM_offset_0_alias, 0, 64
	.other		__nv_reservedSMEM_offset_0_alias,@"STO_CUDA_RESERVED_SHARED STV_DEFAULT"
__nv_reservedSMEM_offset_0_alias:
	.zero		0
.nv.shared.reserved.0:
	.zero		64
	.weak		__nv_reservedSMEM_tcgen05_partition
	.type		__nv_reservedSMEM_tcgen05_partition,@object
	.size		__nv_reservedSMEM_tcgen05_partition,(.L_0 - __nv_reservedSMEM_tcgen05_partition)
__nv_reservedSMEM_tcgen05_partition:
	.zero		32
.L_0:


//--------------------- .nv.global                --------------------------
	.section	.nv.global,"aw",@nobits
.nv.global:
	.type		_ZN39_INTERNAL_c3f4413c_4_k_cu_5b87700a_41604cute1_E,@object
	.size		_ZN39_INTERNAL_c3f4413c_4_k_cu_5b87700a_41604cute1_E,(_ZN39_INTERNAL_c3f4413c_4_k_cu_5b87700a_41604cuda3std3__45__cpo6cbeginE - _ZN39_INTERNAL_c3f4413c_4_k_cu_5b87700a_41604cute1_E)
_ZN39_INTERNAL_c3f4413c_4_k_cu_5b87700a_41604cute1_E:
	.zero		1
	.type		_ZN39_INTERNAL_c3f4413c_4_k_cu_5b87700a_41604cuda3std3__45__cpo6cbeginE,@object
	.size		_ZN39_INTERNAL_c3f4413c_4_k_cu_5b87700a_41604cuda3std3__45__cpo6cbeginE,(_ZN39_INTERNAL_c3f4413c_4_k_cu_5b87700a_41604cuda3std3__48in_placeE - _ZN39_INTERNAL_c3f4413c_4_k_cu_5b87700a_41604cuda3std3__45__cpo6cbeginE)
_ZN39_INTERNAL_c3f4413c_4_k_cu_5b87700a_41604cuda3std3__45__cpo6cbeginE:
	.zero		1
	.type		_ZN39_INTERNAL_c3f4413c_4_k_cu_5b87700a_41604cuda3std3__48in_placeE,@object
	.size		_ZN39_INTERNAL_c3f4413c_4_k_cu_5b87700a_41604cuda3std3__48in_placeE,(_ZN39_INTERNAL_c3f4413c_4_k_cu_5b87700a_41604cuda3std6ranges3__45__cpo9iter_moveE - _ZN39_INTERNAL_c3f4413c_4_k_cu_5b87700a_41604cuda3std3__48in_placeE)
_ZN39_INTERNAL_c3f4413c_4_k_cu_5b87700a_41604cuda3std3__48in_placeE:
	.zero		1
	.type		_ZN39_INTERNAL_c3f4413c_4_k_cu_5b87700a_41604cuda3std6ranges3__45__cpo9iter_moveE,@object
	.size		_ZN39_INTERNAL_c3f4413c_4_k_cu_5b87700a_41604cuda3std6ranges3__45__cpo9iter_moveE,(_ZN39_INTERNAL_c3f4413c_4_k_cu_5b87700a_41604cuda3std3__45__cpo5beginE - _ZN39_INTERNAL_c3f4413c_4_k_cu_5b87700a_41604cuda3std6ranges3__45__cpo9iter_moveE)
_ZN39_INTERNAL_c3f4413c_4_k_cu_5b87700a_41604cuda3std6ranges3__45__cpo9iter_moveE:
	.zero		1
	.type		_ZN39_INTERNAL_c3f4413c_4_k_cu_5b87700a_41604cuda3std3__45__cpo5beginE,@object
	.size		_ZN39_INTERNAL_c3f4413c_4_k_cu_5b87700a_41604cuda3std3__45__cpo5beginE,(_ZN39_INTERNAL_c3f4413c_4_k_cu_5b87700a_41604cuda3std3__441_GLOBAL__N__c3f4413c_4_k_cu_5b87700a_41606ignoreE - _ZN39_INTERNAL_c3f4413c_4_k_cu_5b87700a_41604cuda3std3__45__cpo5beginE)
_ZN39_INTERNAL_c3f4413c_4_k_cu_5b87700a_41604cuda3std3__45__cpo5beginE:
	.zero		1
	.type		_ZN39_INTERNAL_c3f4413c_4_k_cu_5b87700a_41604cuda3std3__441_GLOBAL__N__c3f4413c_4_k_cu_5b87700a_41606ignoreE,@object
	.size		_ZN39_INTERNAL_c3f4413c_4_k_cu_5b87700a_41604cuda3std3__441_GLOBAL__N__c3f4413c_4_k_cu_5b87700a_41606ignoreE,(_ZN39_INTERNAL_c3f4413c_4_k_cu_5b87700a_41604cute7productE - _ZN39_INTERNAL_c3f4413c_4_k_cu_5b87700a_41604cuda3std3__441_GLOBAL__N__c3f4413c_4_k_cu_5b87700a_41606ignoreE)
_ZN39_INTERNAL_c3f4413c_4_k_cu_5b87700a_41604cuda3std3__441_GLOBAL__N__c3f4413c_4_k_cu_5b87700a_41606ignoreE:
	.zero		1
	.type		_ZN39_INTERNAL_c3f4413c_4_k_cu_5b87700a_41604cute7productE,@object
	.size		_ZN39_INTERNAL_c3f4413c_4_k_cu_5b87700a_41604cute7productE,(_ZN39_INTERNAL_c3f4413c_4_k_cu_5b87700a_41604cuda3std3__45__cpo3endE - _ZN39_INTERNAL_c3f4413c_4_k_cu_5b87700a_41604cute7productE)
_ZN39_INTERNAL_c3f4413c_4_k_cu_5b87700a_41604cute7productE:
	.zero		1
	.type		_ZN39_INTERNAL_c3f4413c_4_k_cu_5b87700a_41604cuda3std3__45__cpo3endE,@object
	.size		_ZN39_INTERNAL_c3f4413c_4_k_cu_5b87700a_41604cuda3std3__45__cpo3endE,(_ZN39_INTERNAL_c3f4413c_4_k_cu_5b87700a_41604cuda3std3__419piecewise_constructE - _ZN39_INTERNAL_c3f4413c_4_k_cu_5b87700a_41604cuda3std3__45__cpo3endE)
_ZN39_INTERNAL_c3f4413c_4_k_cu_5b87700a_41604cuda3std3__45__cpo3endE:
	.zero		1
	.type		_ZN39_INTERNAL_c3f4413c_4_k_cu_5b87700a_41604cuda3std3__419piecewise_constructE,@object
	.size		_ZN39_INTERNAL_c3f4413c_4_k_cu_5b87700a_41604cuda3std3__419piecewise_constructE,(_ZN39_INTERNAL_c3f4413c_4_k_cu_5b87700a_41604cuda3std3__45__cpo4cendE - _ZN39_INTERNAL_c3f4413c_4_k_cu_5b87700a_41604cuda3std3__419piecewise_constructE)
_ZN39_INTERNAL_c3f4413c_4_k_cu_5b87700a_41604cuda3std3__419piecewise_constructE:
	.zero		1
	.type		_ZN39_INTERNAL_c3f4413c_4_k_cu_5b87700a_41604cuda3std3__45__cpo4cendE,@object
	.size		_ZN39_INTERNAL_c3f4413c_4_k_cu_5b87700a_41604cuda3std3__45__cpo4cendE,(_ZN39_INTERNAL_c3f4413c_4_k_cu_5b87700a_41604cuda3std6ranges3__45__cpo4swapE - _ZN39_INTERNAL_c3f4413c_4_k_cu_5b87700a_41604cuda3std3__45__cpo4cendE)
_ZN39_INTERNAL_c3f4413c_4_k_cu_5b87700a_41604cuda3std3__45__cpo4cendE:
	.zero		1
	.type		_ZN39_INTERNAL_c3f4413c_4_k_cu_5b87700a_41604cuda3std6ranges3__45__cpo4swapE,@object
	.size		_ZN39_INTERNAL_c3f4413c_4_k_cu_5b87700a_41604cuda3std6ranges3__45__cpo4swapE,(.L_10 - _ZN39_INTERNAL_c3f4413c_4_k_cu_5b87700a_41604cuda3std6ranges3__45__cpo4swapE)
_ZN39_INTERNAL_c3f4413c_4_k_cu_5b87700a_41604cuda3std6ranges3__45__cpo4swapE:
	.zero		1
.L_10:


//--------------------- .nv.constant0._ZN7cutlass13device_kernelINS_4conv6kernel13ConvUniversalINS1_16ConvProblemShapeILNS1_8OperatorE2ELi3EEENS1_10collective14CollectiveConvINS1_47MainloopSm100TmaUmmaWarpSpecializedImplicitGemmILS5_2ELi20ELi3ELi1ELi2EN4cute5tupleIJNSA_1CILi2EEENSC_ILi1EEESE_EEEEENSB_IJNSC_ILi256EEENSB_IJNSC_ILi64EEEEEENSB_IJNSC_ILi32EEEEEEEEENS_6half_tESN_NSA_8TiledMMAINSA_8MMA_AtomIJNSA_26SM100_MMA_F16BF16_2x1SM_SSISN_SN_fLi256ELi64ELNSA_4UMMA5MajorE1ELSS_1ELNSR_7ScaleInE0ELST_0EEEEEENSA_6LayoutINSB_IJSE_SE_SE_EEENSB_IJNSC_ILi0EEESY_SY_EEEEENSB_IJNSA_10UnderscoreES11_S11_EEEEENS7_6detail27Sm100ImplicitGemmTileTraitsINSA_18SM100_TMA_2SM_LOADENSA_14ComposedLayoutINSA_7SwizzleILi3ELi4ELi3EEENSA_18smem_ptr_flag_bitsILi16EEENSW_INSB_IJSI_NSC_ILi8EEEEEENSB_IJSE_SI_EEEEEEEvEENS15_INSA_25SM100_TMA_2SM_LOAD_IM2COLENS17_INS18_ILi2ELi4ELi3EEES1B_NSW_INSB_IJSK_S1C_EEENSB_IJSE_SK_EEEEEEEvEEEENS_8epilogue10collective18CollectiveEpilogueINS1Q_23Sm100TmaWarpSpecializedILi3ELi2ELi32ELb1ELb0EEEJNSB_IJNSC_ILi128EEESJ_SL_EEENSB_IJNSW_IS1V_SE_EENSW_ISK_SE_EEEEESN_NSB_IJlNSB_IJSE_lllEEESY_EEESN_S21_NS1Q_6fusion15FusionCallbacksIS1U_NS22_17LinearCombinationISN_fSN_fLNS_15FloatRoundStyleE2EEES1W_S1Z_JEEENSA_5SM1004TMEM4LOAD26SM100_TMEM_LOAD_32dp32b32xENSA_13SM90_TMA_LOADENS17_IS1J_S1B_NSW_INSB_IJS1C_SK_EEENSB_IJSK_SE_EEEEEEENSA_39AutoVectorizingCopyWithAssumedAlignmentILi128EEENSA_14SM90_TMA_STOREES2G_S2I_S2I_EEEvvEEEEvNT_6ParamsE --------------------------
	.section	.nv.constant0._ZN7cutlass13device_kernelINS_4conv6kernel13ConvUniversalINS1_16ConvProblemShapeILNS1_8OperatorE2ELi3EEENS1_10collective14CollectiveConvINS1_47MainloopSm100TmaUmmaWarpSpecializedImplicitGemmILS5_2ELi20ELi3ELi1ELi2EN4cute5tupleIJNSA_1CILi2EEENSC_ILi1EEESE_EEEEENSB_IJNSC_ILi256EEENSB_IJNSC_ILi64EEEEEENSB_IJNSC_ILi32EEEEEEEEENS_6half_tESN_NSA_8TiledMMAINSA_8MMA_AtomIJNSA_26SM100_MMA_F16BF16_2x1SM_SSISN_SN_fLi256ELi64ELNSA_4UMMA5MajorE1ELSS_1ELNSR_7ScaleInE0ELST_0EEEEEENSA_6LayoutINSB_IJSE_SE_SE_EEENSB_IJNSC_ILi0EEESY_SY_EEEEENSB_IJNSA_10UnderscoreES11_S11_EEEEENS7_6detail27Sm100ImplicitGemmTileTraitsINSA_18SM100_TMA_2SM_LOADENSA_14ComposedLayoutINSA_7SwizzleILi3ELi4ELi3EEENSA_18smem_ptr_flag_bitsILi16EEENSW_INSB_IJSI_NSC_ILi8EEEEEENSB_IJSE_SI_EEEEEEEvEENS15_INSA_25SM100_TMA_2SM_LOAD_IM2COLENS17_INS18_ILi2ELi4ELi3EEES1B_NSW_INSB_IJSK_S1C_EEENSB_IJSE_SK_EEEEEEEvEEEENS_8epilogue10collective18CollectiveEpilogueINS1Q_23Sm100TmaWarpSpecializedILi3ELi2ELi32ELb1ELb0EEEJNSB_IJNSC_ILi128EEESJ_SL_EEENSB_IJNSW_IS1V_SE_EENSW_ISK_SE_EEEEESN_NSB_IJlNSB_IJSE_lllEEESY_EEESN_S21_NS1Q_6fusion15FusionCallbacksIS1U_NS22_17LinearCombinationISN_fSN_fLNS_15FloatRoundStyleE2EEES1W_S1Z_JEEENSA_5SM1004TMEM4LOAD26SM100_TMEM_LOAD_32dp32b32xENSA_13SM90_TMA_LOADENS17_IS1J_S1B_NSW_INSB_IJS1C_SK_EEENSB_IJSK_SE_EEEEEEENSA_39AutoVectorizingCopyWithAssumedAlignmentILi128EEENSA_14SM90_TMA_STOREES2G_S2I_S2I_EEEvvEEEEvNT_6ParamsE,"a",@progbits
	.sectionflags	@""
	.align	4
.nv.constant0._ZN7cutlass13device_kernelINS_4conv6kernel13ConvUniversalINS1_16ConvProblemShapeILNS1_8OperatorE2ELi3EEENS1_10collective14CollectiveConvINS1_47MainloopSm100TmaUmmaWarpSpecializedImplicitGemmILS5_2ELi20ELi3ELi1ELi2EN4cute5tupleIJNSA_1CILi2EEENSC_ILi1EEESE_EEEEENSB_IJNSC_ILi256EEENSB_IJNSC_ILi64EEEEEENSB_IJNSC_ILi32EEEEEEEEENS_6half_tESN_NSA_8TiledMMAINSA_8MMA_AtomIJNSA_26SM100_MMA_F16BF16_2x1SM_SSISN_SN_fLi256ELi64ELNSA_4UMMA5MajorE1ELSS_1ELNSR_7ScaleInE0ELST_0EEEEEENSA_6LayoutINSB_IJSE_SE_SE_EEENSB_IJNSC_ILi0EEESY_SY_EEEEENSB_IJNSA_10UnderscoreES11_S11_EEEEENS7_6detail27Sm100ImplicitGemmTileTraitsINSA_18SM100_TMA_2SM_LOADENSA_14ComposedLayoutINSA_7SwizzleILi3ELi4ELi3EEENSA_18smem_ptr_flag_bitsILi16EEENSW_INSB_IJSI_NSC_ILi8EEEEEENSB_IJSE_SI_EEEEEEEvEENS15_INSA_25SM100_TMA_2SM_LOAD_IM2COLENS17_INS18_ILi2ELi4ELi3EEES1B_NSW_INSB_IJSK_S1C_EEENSB_IJSE_SK_EEEEEEEvEEEENS_8epilogue10collective18CollectiveEpilogueINS1Q_23Sm100TmaWarpSpecializedILi3ELi2ELi32ELb1ELb0EEEJNSB_IJNSC_ILi128EEESJ_SL_EEENSB_IJNSW_IS1V_SE_EENSW_ISK_SE_EEEEESN_NSB_IJlNSB_IJSE_lllEEESY_EEESN_S21_NS1Q_6fusion15FusionCallbacksIS1U_NS22_17LinearCombinationISN_fSN_fLNS_15FloatRoundStyleE2EEES1W_S1Z_JEEENSA_5SM1004TMEM4LOAD26SM100_TMEM_LOAD_32dp32b32xENSA_13SM90_TMA_LOADENS17_IS1J_S1B_NSW_INSB_IJS1C_SK_EEENSB_IJSK_SE_EEEEEEENSA_39AutoVectorizingCopyWithAssumedAlignmentILi128EEENSA_14SM90_TMA_STOREES2G_S2I_S2I_EEEvvEEEEvNT_6ParamsE:
	.zero		3200


//--------------------- SYMBOLS --------------------------

	.type		.nv.reservedSmem.offset0,@object
	.size		.nv.reservedSmem.offset0,0x4
	.type		.nv.reservedSmem.cap,@object
	.size		.nv.reservedSmem.cap,0x4
	.type		__assertfail,@function
